// auto-generated by cutlass_sweep.gemm — config: {"arch": "sm_100", "cluster_m": 4, "cluster_n": 4, "dtype": "int8", "dtype_b": "int8", "layout": "nt", "stages": 0, "tile_k": 64, "tile_m": 256, "tile_n": 256}
#include "cutlass/cutlass.h"
#include "cutlass/gemm/collective/collective_builder.hpp"
#include "cutlass/gemm/device/gemm_universal_adapter.h"
#include "cutlass/gemm/kernel/gemm_universal.hpp"
#include "cutlass/epilogue/collective/collective_builder.hpp"

using ElemA = int8_t;
using ElemB = int8_t;
using ElemCD = int8_t;
using Acc  = int32_t;
using TileShape    = cute::Shape<cute::_256, cute::_256, cute::_64>;
using ClusterShape = cute::Shape<cute::_4, cute::_4, cute::_1>;

using CollectiveEpilogue = typename cutlass::epilogue::collective::CollectiveBuilder<
    cutlass::arch::Sm100, cutlass::arch::OpClassTensorOp,
    TileShape, ClusterShape,
    cutlass::epilogue::collective::EpilogueTileAuto,
    Acc, Acc,
    ElemCD, cutlass::layout::RowMajor, 128 / cutlass::sizeof_bits<ElemCD>::value,
    ElemCD, cutlass::layout::RowMajor, 128 / cutlass::sizeof_bits<ElemCD>::value,
    cutlass::epilogue::collective::EpilogueScheduleAuto
  >::CollectiveOp;

using CollectiveMainloop = typename cutlass::gemm::collective::CollectiveBuilder<
    cutlass::arch::Sm100, cutlass::arch::OpClassTensorOp,
    ElemA, cutlass::layout::RowMajor, 128 / cutlass::sizeof_bits<ElemA>::value,
    ElemB, cutlass::layout::ColumnMajor, 128 / cutlass::sizeof_bits<ElemB>::value,
    Acc,
    TileShape, ClusterShape,
    cutlass::gemm::collective::StageCountAutoCarveout<static_cast<int>(sizeof(typename CollectiveEpilogue::SharedStorage))>,
    cutlass::gemm::collective::KernelScheduleAuto
  >::CollectiveOp;

using GemmKernel = cutlass::gemm::kernel::GemmUniversal<
    cute::Shape<int,int,int,int>,
    CollectiveMainloop,
    CollectiveEpilogue
>;
using Gemm = cutlass::gemm::device::GemmUniversalAdapter<GemmKernel>;

// Force the device kernel symbol into the cubin without needing a host main.
auto* _anchor = &cutlass::device_kernel<GemmKernel>;


// ===== COMPILED SASS (sm_100a) =====

	.target	sm_100a

	.elftype	@"ET_EXEC"


//--------------------- .note.nv.tkinfo           --------------------------
	.section	.note.nv.tkinfo,"",@"SHT_NOTE"
	.sectionflags	@"SHF_NOTE_NV_TKINFO"
	.tkinfo
        /*0018*/ 	.word	0x00000002
        /*0030*/ 	.string	""
        /*0030*/ 	.string	"ptxas"
        /*0030*/ 	.string	"Cuda compilation tools, release 13.0, V13.0.88"
        /*0030*/ 	.string	"Build cuda_13.0.r13.0/compiler.36424714_0"
        /*0030*/ 	.string	"-arch sm_100a -m 64 "



//--------------------- .note.nv.cuinfo           --------------------------
	.section	.note.nv.cuinfo,"",@"SHT_NOTE"
	.sectionflags	@"SHF_NOTE_NV_CUINFO"
        /*0018*/ 	.short	0x0002
        /*001a*/ 	.short	0x0064
        /*001c*/ 	.short	0x0082
	.zero		2


//--------------------- .nv.info                  --------------------------
	.section	.nv.info,"",@"SHT_CUDA_INFO"
	.align	4


	//----- nvinfo : EIATTR_REGCOUNT
	.align		4
        /*0000*/ 	.byte	0x04, 0x2f
        /*0002*/ 	.short	(.L_20 - .L_19)
	.align		4
.L_19:
        /*0004*/ 	.word	index@(_ZN7cutlass13device_kernelINS_4gemm6kernel13GemmUniversalIN4cute5tupleIJiiiiEEENS1_10collective13CollectiveMmaINS1_35MainloopSm100TmaUmmaWarpSpecializedILi11ELi2ELi2ENS5_IJNS4_1CILi4EEESB_NSA_ILi1EEEEEEEENS5_IJNSA_ILi256EEESF_NSA_ILi64EEEEEEaNS5_IJlSC_lEEEaSI_NS4_8TiledMMAINS4_8MMA_AtomIJNS4_21SM100_MMA_S8_2x1SM_SSIaaiLi256ELi256ELNS4_4UMMA5MajorE0ELSN_0ELNSM_8SaturateE0EEEEEENS4_6LayoutINS5_IJSC_SC_SC_EEENS5_IJNSA_ILi0EEEST_ST_EEEEENS5_IJNS4_10UnderscoreESW_SW_EEEEENS4_28SM100_TMA_2SM_LOAD_MULTICASTENS4_14ComposedLayoutINS4_7SwizzleILi2ELi4ELi3EEENS4_18smem_ptr_flag_bitsILi8EEENSR_INS5_IJNSA_ILi8EEESG_EEENS5_IJSG_SC_EEEEEEEvNS4_8identityESZ_S19_vS1A_EENS_8epilogue10collective18CollectiveEpilogueINS1C_23Sm100TmaWarpSpecializedILi4ELi2ELi64ELb0ELb0EEEJNS5_IJNSA_ILi128EEESF_SG_EEENS5_IJNSR_IS1H_SC_EENSR_ISG_SC_EEEEEaSI_aSI_NS1C_6fusion15FusionCallbacksIS1G_NS1M_17LinearCombinationIaiaiLNS_15FloatRoundStyleE2EEES1I_S1L_JEEENS4_5SM1004TMEM4LOAD26SM100_TMEM_LOAD_32dp32b64xENS4_13SM90_TMA_LOADES19_NS4_39AutoVectorizingCopyWithAssumedAlignmentILi128EEENS4_14SM90_TMA_STOREES19_S1Y_S1Y_EEEvvEEEEvNT_6ParamsE)
        /*0008*/ 	.word	0x000000a4


	//----- nvinfo : EIATTR_FRAME_SIZE
	.align		4
.L_20:
        /*000c*/ 	.byte	0x04, 0x11
        /*000e*/ 	.short	(.L_22 - .L_21)
	.align		4
.L_21:
        /*0010*/ 	.word	index@($__internal_2_$__cuda_sm10x_tcgen05_guardrail_trap_unallocated_columns_being_dealloced)
        /*0014*/ 	.word	0x00000000


	//----- nvinfo : EIATTR_FRAME_SIZE
	.align		4
.L_22:
        /*0018*/ 	.byte	0x04, 0x11
        /*001a*/ 	.short	(.L_24 - .L_23)
	.align		4
.L_23:
        /*001c*/ 	.word	index@($__internal_1_$__cuda_sm10x_tcgen05_guardrail_trap_phase_invalid_during_alloc)
        /*0020*/ 	.word	0x00000000


	//----- nvinfo : EIATTR_FRAME_SIZE
	.align		4
.L_24:
        /*0024*/ 	.byte	0x04, 0x11
        /*0026*/ 	.short	(.L_26 - .L_25)
	.align		4
.L_25:
        /*0028*/ 	.word	index@($__internal_0_$__cuda_sm10x_tcgen05_guardrail_trap_col_being_dealloced_not_returned_by_alloc)
        /*002c*/ 	.word	0x00000000


	//----- nvinfo : EIATTR_FRAME_SIZE
	.align		4
.L_26:
        /*0030*/ 	.byte	0x04, 0x11
        /*0032*/ 	.short	(.L_28 - .L_27)
	.align		4
.L_27:
        /*0034*/ 	.word	index@(_ZN7cutlass13device_kernelINS_4gemm6kernel13GemmUniversalIN4cute5tupleIJiiiiEEENS1_10collective13CollectiveMmaINS1_35MainloopSm100TmaUmmaWarpSpecializedILi11ELi2ELi2ENS5_IJNS4_1CILi4EEESB_NSA_ILi1EEEEEEEENS5_IJNSA_ILi256EEESF_NSA_ILi64EEEEEEaNS5_IJlSC_lEEEaSI_NS4_8TiledMMAINS4_8MMA_AtomIJNS4_21SM100_MMA_S8_2x1SM_SSIaaiLi256ELi256ELNS4_4UMMA5MajorE0ELSN_0ELNSM_8SaturateE0EEEEEENS4_6LayoutINS5_IJSC_SC_SC_EEENS5_IJNSA_ILi0EEEST_ST_EEEEENS5_IJNS4_10UnderscoreESW_SW_EEEEENS4_28SM100_TMA_2SM_LOAD_MULTICASTENS4_14ComposedLayoutINS4_7SwizzleILi2ELi4ELi3EEENS4_18smem_ptr_flag_bitsILi8EEENSR_INS5_IJNSA_ILi8EEESG_EEENS5_IJSG_SC_EEEEEEEvNS4_8identityESZ_S19_vS1A_EENS_8epilogue10collective18CollectiveEpilogueINS1C_23Sm100TmaWarpSpecializedILi4ELi2ELi64ELb0ELb0EEEJNS5_IJNSA_ILi128EEESF_SG_EEENS5_IJNSR_IS1H_SC_EENSR_ISG_SC_EEEEEaSI_aSI_NS1C_6fusion15FusionCallbacksIS1G_NS1M_17LinearCombinationIaiaiLNS_15FloatRoundStyleE2EEES1I_S1L_JEEENS4_5SM1004TMEM4LOAD26SM100_TMEM_LOAD_32dp32b64xENS4_13SM90_TMA_LOADES19_NS4_39AutoVectorizingCopyWithAssumedAlignmentILi128EEENS4_14SM90_TMA_STOREES19_S1Y_S1Y_EEEvvEEEEvNT_6ParamsE)
        /*0038*/ 	.word	0x00000000


	//----- nvinfo : EIATTR_MIN_STACK_SIZE
	.align		4
.L_28:
        /*003c*/ 	.byte	0x04, 0x12
        /*003e*/ 	.short	(.L_30 - .L_29)
	.align		4
.L_29:
        /*0040*/ 	.word	index@(_ZN7cutlass13device_kernelINS_4gemm6kernel13GemmUniversalIN4cute5tupleIJiiiiEEENS1_10collective13CollectiveMmaINS1_35MainloopSm100TmaUmmaWarpSpecializedILi11ELi2ELi2ENS5_IJNS4_1CILi4EEESB_NSA_ILi1EEEEEEEENS5_IJNSA_ILi256EEESF_NSA_ILi64EEEEEEaNS5_IJlSC_lEEEaSI_NS4_8TiledMMAINS4_8MMA_AtomIJNS4_21SM100_MMA_S8_2x1SM_SSIaaiLi256ELi256ELNS4_4UMMA5MajorE0ELSN_0ELNSM_8SaturateE0EEEEEENS4_6LayoutINS5_IJSC_SC_SC_EEENS5_IJNSA_ILi0EEEST_ST_EEEEENS5_IJNS4_10UnderscoreESW_SW_EEEEENS4_28SM100_TMA_2SM_LOAD_MULTICASTENS4_14ComposedLayoutINS4_7SwizzleILi2ELi4ELi3EEENS4_18smem_ptr_flag_bitsILi8EEENSR_INS5_IJNSA_ILi8EEESG_EEENS5_IJSG_SC_EEEEEEEvNS4_8identityESZ_S19_vS1A_EENS_8epilogue10collective18CollectiveEpilogueINS1C_23Sm100TmaWarpSpecializedILi4ELi2ELi64ELb0ELb0EEEJNS5_IJNSA_ILi128EEESF_SG_EEENS5_IJNSR_IS1H_SC_EENSR_ISG_SC_EEEEEaSI_aSI_NS1C_6fusion15FusionCallbacksIS1G_NS1M_17LinearCombinationIaiaiLNS_15FloatRoundStyleE2EEES1I_S1L_JEEENS4_5SM1004TMEM4LOAD26SM100_TMEM_LOAD_32dp32b64xENS4_13SM90_TMA_LOADES19_NS4_39AutoVectorizingCopyWithAssumedAlignmentILi128EEENS4_14SM90_TMA_STOREES19_S1Y_S1Y_EEEvvEEEEvNT_6ParamsE)
        /*0044*/ 	.word	0x00000000
.L_30:


//--------------------- .nv.compat                --------------------------
	.section	.nv.compat,"",@"SHT_CUDA_COMPAT_INFO"
	.align	4
        /*0000*/ 	.byte	0x02, 0x09, 0x01, 0x00, 0x02, 0x02, 0x03, 0x00, 0x02, 0x05, 0x06, 0x00, 0x03, 0x07, 0x01, 0x01
        /*0010*/ 	.byte	0x02, 0x03, 0x01, 0x00, 0x02, 0x06, 0x01, 0x00, 0x04, 0x0b, 0x08, 0x00, 0x01, 0x00, 0x00, 0x00
        /*0020*/ 	.byte	0x00, 0x00, 0x00, 0x00


//--------------------- .nv.info._ZN7cutlass13device_kernelINS_4gemm6kernel13GemmUniversalIN4cute5tupleIJiiiiEEENS1_10collective13CollectiveMmaINS1_35MainloopSm100TmaUmmaWarpSpecializedILi11ELi2ELi2ENS5_IJNS4_1CILi4EEESB_NSA_ILi1EEEEEEEENS5_IJNSA_ILi256EEESF_NSA_ILi64EEEEEEaNS5_IJlSC_lEEEaSI_NS4_8TiledMMAINS4_8MMA_AtomIJNS4_21SM100_MMA_S8_2x1SM_SSIaaiLi256ELi256ELNS4_4UMMA5MajorE0ELSN_0ELNSM_8SaturateE0EEEEEENS4_6LayoutINS5_IJSC_SC_SC_EEENS5_IJNSA_ILi0EEEST_ST_EEEEENS5_IJNS4_10UnderscoreESW_SW_EEEEENS4_28SM100_TMA_2SM_LOAD_MULTICASTENS4_14ComposedLayoutINS4_7SwizzleILi2ELi4ELi3EEENS4_18smem_ptr_flag_bitsILi8EEENSR_INS5_IJNSA_ILi8EEESG_EEENS5_IJSG_SC_EEEEEEEvNS4_8identityESZ_S19_vS1A_EENS_8epilogue10collective18CollectiveEpilogueINS1C_23Sm100TmaWarpSpecializedILi4ELi2ELi64ELb0ELb0EEEJNS5_IJNSA_ILi128EEESF_SG_EEENS5_IJNSR_IS1H_SC_EENSR_ISG_SC_EEEEEaSI_aSI_NS1C_6fusion15FusionCallbacksIS1G_NS1M_17LinearCombinationIaiaiLNS_15FloatRoundStyleE2EEES1I_S1L_JEEENS4_5SM1004TMEM4LOAD26SM100_TMEM_LOAD_32dp32b64xENS4_13SM90_TMA_LOADES19_NS4_39AutoVectorizingCopyWithAssumedAlignmentILi128EEENS4_14SM90_TMA_STOREES19_S1Y_S1Y_EEEvvEEEEvNT_6ParamsE --------------------------
	.section	.nv.info._ZN7cutlass13device_kernelINS_4gemm6kernel13GemmUniversalIN4cute5tupleIJiiiiEEENS1_10collective13CollectiveMmaINS1_35MainloopSm100TmaUmmaWarpSpecializedILi11ELi2ELi2ENS5_IJNS4_1CILi4EEESB_NSA_ILi1EEEEEEEENS5_IJNSA_ILi256EEESF_NSA_ILi64EEEEEEaNS5_IJlSC_lEEEaSI_NS4_8TiledMMAINS4_8MMA_AtomIJNS4_21SM100_MMA_S8_2x1SM_SSIaaiLi256ELi256ELNS4_4UMMA5MajorE0ELSN_0ELNSM_8SaturateE0EEEEEENS4_6LayoutINS5_IJSC_SC_SC_EEENS5_IJNSA_ILi0EEEST_ST_EEEEENS5_IJNS4_10UnderscoreESW_SW_EEEEENS4_28SM100_TMA_2SM_LOAD_MULTICASTENS4_14ComposedLayoutINS4_7SwizzleILi2ELi4ELi3EEENS4_18smem_ptr_flag_bitsILi8EEENSR_INS5_IJNSA_ILi8EEESG_EEENS5_IJSG_SC_EEEEEEEvNS4_8identityESZ_S19_vS1A_EENS_8epilogue10collective18CollectiveEpilogueINS1C_23Sm100TmaWarpSpecializedILi4ELi2ELi64ELb0ELb0EEEJNS5_IJNSA_ILi128EEESF_SG_EEENS5_IJNSR_IS1H_SC_EENSR_ISG_SC_EEEEEaSI_aSI_NS1C_6fusion15FusionCallbacksIS1G_NS1M_17LinearCombinationIaiaiLNS_15FloatRoundStyleE2EEES1I_S1L_JEEENS4_5SM1004TMEM4LOAD26SM100_TMEM_LOAD_32dp32b64xENS4_13SM90_TMA_LOADES19_NS4_39AutoVectorizingCopyWithAssumedAlignmentILi128EEENS4_14SM90_TMA_STOREES19_S1Y_S1Y_EEEvvEEEEvNT_6ParamsE,"",@"SHT_CUDA_INFO"
	.sectionflags	@""
	.align	4


	//----- nvinfo : EIATTR_CUDA_API_VERSION
	.align		4
        /*0000*/ 	.byte	0x04, 0x37
        /*0002*/ 	.short	(.L_32 - .L_31)
.L_31:
        /*0004*/ 	.word	0x00000082


	//----- nvinfo : EIATTR_KPARAM_INFO
	.align		4
.L_32:
        /*0008*/ 	.byte	0x04, 0x17
        /*000a*/ 	.short	(.L_34 - .L_33)
.L_33:
        /*000c*/ 	.word	0x00000000
        /*0010*/ 	.short	0x0000
        /*0012*/ 	.short	0x0000
        /*0014*/ 	.byte	0x00, 0xf0, 0x01, 0x20


	//----- nvinfo : EIATTR_AT_ENTRY_FRAGMENTS
	.align		4
.L_34:
        /*0018*/ 	.byte	0x04, 0x4f
        /*001a*/ 	.short	(.L_36 - .L_35)


	//   ....[0]....
.L_35:
        /*001c*/ 	.word	0x00000007


	//----- nvinfo : EIATTR_RESERVED_SMEM_USED
	.align		4
.L_36:
        /*0020*/ 	.byte	0x01, 0x41
	.zero		2


	//----- nvinfo : EIATTR_SPARSE_MMA_MASK
	.align		4
        /*0024*/ 	.byte	0x03, 0x50
        /*0026*/ 	.short	0x0000


	//----- nvinfo : EIATTR_TCGEN05_2CTA_USED
	.align		4
        /*0028*/ 	.byte	0x01, 0x52
	.zero		2


	//----- nvinfo : EIATTR_MAXREG_COUNT
	.align		4
        /*002c*/ 	.byte	0x03, 0x1b
        /*002e*/ 	.short	0x00ff


	//----- nvinfo : EIATTR_NUM_BARRIERS
	.align		4
        /*0030*/ 	.byte	0x02, 0x4c
        /*0032*/ 	.byte	0x07
	.zero		1


	//----- nvinfo : EIATTR_EXTERNS
	.align		4
        /*0034*/ 	.byte	0x04, 0x0f
        /*0036*/ 	.short	(.L_38 - .L_37)


	//   ....[0]....
	.align		4
.L_37:
        /*0038*/ 	.word	index@(__assertfail)


	//----- nvinfo : EIATTR_MERCURY_ISA_VERSION
	.align		4
.L_38:
        /*003c*/ 	.byte	0x03, 0x5f
        /*003e*/ 	.short	0x0101


	//----- nvinfo : EIATTR_INT_WARP_WIDE_INSTR_OFFSETS
	.align		4
        /*0040*/ 	.byte	0x04, 0x31
        /*0042*/ 	.short	(.L_40 - .L_39)


	//   ....[0]....
.L_39:
        /*0044*/ 	.word	0x00000e30


	//   ....[1]....
        /*0048*/ 	.word	0x00000ed0


	//   ....[2]....
        /*004c*/ 	.word	0x00004860


	//   ....[3]....
        /*0050*/ 	.word	0x00004880


	//   ....[4]....
        /*0054*/ 	.word	0x000048b0


	//   ....[5]....
        /*0058*/ 	.word	0x000053f0


	//   ....[6]....
        /*005c*/ 	.word	0x00005460


	//   ....[7]....
        /*0060*/ 	.word	0x00005540


	//   ....[8]....
        /*0064*/ 	.word	0x000055c0


	//   ....[9]....
        /*0068*/ 	.word	0x000056c0


	//   ....[10]....
        /*006c*/ 	.word	0x00005740


	//   ....[11]....
        /*0070*/ 	.word	0x00005830


	//   ....[12]....
        /*0074*/ 	.word	0x000058e0


	//----- nvinfo : EIATTR_COOP_GROUP_MASK_REGIDS
	.align		4
.L_40:
        /*0078*/ 	.byte	0x04, 0x29
        /*007a*/ 	.short	(.L_42 - .L_41)


	//   ....[0]....
.L_41:
        /*007c*/ 	.word	0xffffffff


	//   ....[1]....
        /*0080*/ 	.word	0xffffffff


	//   ....[2]....
        /*0084*/ 	.word	0xffffffff


	//   ....[3]....
        /*0088*/ 	.word	0xffffffff


	//   ....[4]....
        /*008c*/ 	.word	0xffffffff


	//   ....[5]....
        /*0090*/ 	.word	0xffffffff


	//   ....[6]....
        /*0094*/ 	.word	0xffffffff


	//   ....[7]....
        /*0098*/ 	.word	0xffffffff


	//   ....[8]....
        /*009c*/ 	.word	0xffffffff


	//   ....[9]....
        /*00a0*/ 	.word	0xffffffff


	//   ....[10]....
        /*00a4*/ 	.word	0xffffffff


	//   ....[11]....
        /*00a8*/ 	.word	0xffffffff


	//   ....[12]....
        /*00ac*/ 	.word	0xffffffff


	//   ....[13]....
        /*00b0*/ 	.word	0xffffffff


	//----- nvinfo : EIATTR_COOP_GROUP_INSTR_OFFSETS
	.align		4
.L_42:
        /*00b4*/ 	.byte	0x04, 0x28
        /*00b6*/ 	.short	(.L_44 - .L_43)


	//   ....[0]....
.L_43:
        /*00b8*/ 	.word	0x000000b0


	//   ....[1]....
        /*00bc*/ 	.word	0x00000510


	//   ....[2]....
        /*00c0*/ 	.word	0x000007e0


	//   ....[3]....
        /*00c4*/ 	.word	0x00000970


	//   ....[4]....
        /*00c8*/ 	.word	0x00000a60


	//   ....[5]....
        /*00cc*/ 	.word	0x00000bc0


	//   ....[6]....
        /*00d0*/ 	.word	0x00000d10


	//   ....[7]....
        /*00d4*/ 	.word	0x00000f50


	//   ....[8]....
        /*00d8*/ 	.word	0x000025a0


	//   ....[9]....
        /*00dc*/ 	.word	0x00003840


	//   ....[10]....
        /*00e0*/ 	.word	0x00003d10


	//   ....[11]....
        /*00e4*/ 	.word	0x00003d40


	//   ....[12]....
        /*00e8*/ 	.word	0x00004760


	//   ....[13]....
        /*00ec*/ 	.word	0x00004970


	//----- nvinfo : EIATTR_VRC_CTA_INIT_COUNT
	.align		4
.L_44:
        /*00f0*/ 	.byte	0x02, 0x4a
        /*00f2*/ 	.byte	0x80
	.zero		1


	//----- nvinfo : EIATTR_SYSCALL_OFFSETS
	.align		4
        /*00f4*/ 	.byte	0x04, 0x46
        /*00f6*/ 	.short	(.L_46 - .L_45)


	//   ....[0]....
.L_45:
        /*00f8*/ 	.word	0x00006530


	//   ....[1]....
        /*00fc*/ 	.word	0x00006670


	//   ....[2]....
        /*0100*/ 	.word	0x00006ec0


	//   ....[3]....
        /*0104*/ 	.word	0x000084c0


	//   ....[4]....
        /*0108*/ 	.word	0x00009a60


	//   ....[5]....
        /*010c*/ 	.word	0x0000b030


	//----- nvinfo : EIATTR_MBARRIER_INSTR_OFFSETS
	.align		4
.L_46:
        /*0110*/ 	.byte	0x04, 0x39
        /*0112*/ 	.short	(.L_48 - .L_47)


	//   ....[0]....
.L_47:
        /*0114*/ 	.word	0x00000660
        /*0118*/ 	.word	0x000000ff
        /*011c*/ 	.word	0x00000000
        /*0120*/ 	.short	0x0100
        /*0122*/ 	.byte	0x04
	.zero		1


	//   ....[1]....
        /*0124*/ 	.word	0x00000670
        /*0128*/ 	.word	0x000000ff
        /*012c*/ 	.word	0x00000058
        /*0130*/ 	.short	0x0100
        /*0132*/ 	.byte	0x04
	.zero		1


	//   ....[2]....
        /*0134*/ 	.word	0x00000680
        /*0138*/ 	.word	0x000000ff
        /*013c*/ 	.word	0x00000008
        /*0140*/ 	.short	0x0100
        /*0142*/ 	.byte	0x04
	.zero		1


	//   ....[3]....
        /*0144*/ 	.word	0x00000690
        /*0148*/ 	.word	0x000000ff
        /*014c*/ 	.word	0x00000060
        /*0150*/ 	.short	0x0100
        /*0152*/ 	.byte	0x04
	.zero		1


	//   ....[4]....
        /*0154*/ 	.word	0x000006a0
        /*0158*/ 	.word	0x000000ff
        /*015c*/ 	.word	0x00000010
        /*0160*/ 	.short	0x0100
        /*0162*/ 	.byte	0x04
	.zero		1


	//   ....[5]....
        /*0164*/ 	.word	0x000006b0
        /*0168*/ 	.word	0x000000ff
        /*016c*/ 	.word	0x00000068
        /*0170*/ 	.short	0x0100
        /*0172*/ 	.byte	0x04
	.zero		1


	//   ....[6]....
        /*0174*/ 	.word	0x000006c0
        /*0178*/ 	.word	0x000000ff
        /*017c*/ 	.word	0x00000018
        /*0180*/ 	.short	0x0100
        /*0182*/ 	.byte	0x04
	.zero		1


	//   ....[7]....
        /*0184*/ 	.word	0x000006d0
        /*0188*/ 	.word	0x000000ff
        /*018c*/ 	.word	0x00000070
        /*0190*/ 	.short	0x0100
        /*0192*/ 	.byte	0x04
	.zero		1


	//   ....[8]....
        /*0194*/ 	.word	0x000006e0
        /*0198*/ 	.word	0x000000ff
        /*019c*/ 	.word	0x00000020
        /*01a0*/ 	.short	0x0100
        /*01a2*/ 	.byte	0x04
	.zero		1


	//   ....[9]....
        /*01a4*/ 	.word	0x000006f0
        /*01a8*/ 	.word	0x000000ff
        /*01ac*/ 	.word	0x00000078
        /*01b0*/ 	.short	0x0100
        /*01b2*/ 	.byte	0x04
	.zero		1


	//   ....[10]....
        /*01b4*/ 	.word	0x00000700
        /*01b8*/ 	.word	0x000000ff
        /*01bc*/ 	.word	0x00000028
        /*01c0*/ 	.short	0x0100
        /*01c2*/ 	.byte	0x04
	.zero		1


	//   ....[11]....
        /*01c4*/ 	.word	0x00000710
        /*01c8*/ 	.word	0x000000ff
        /*01cc*/ 	.word	0x00000080
        /*01d0*/ 	.short	0x0100
        /*01d2*/ 	.byte	0x04
	.zero		1


	//   ....[12]....
        /*01d4*/ 	.word	0x00000720
        /*01d8*/ 	.word	0x000000ff
        /*01dc*/ 	.word	0x00000030
        /*01e0*/ 	.short	0x0100
        /*01e2*/ 	.byte	0x04
	.zero		1


	//   ....[13]....
        /*01e4*/ 	.word	0x00000730
        /*01e8*/ 	.word	0x000000ff
        /*01ec*/ 	.word	0x00000088
        /*01f0*/ 	.short	0x0100
        /*01f2*/ 	.byte	0x04
	.zero		1


	//   ....[14]....
        /*01f4*/ 	.word	0x00000740
        /*01f8*/ 	.word	0x000000ff
        /*01fc*/ 	.word	0x00000038
        /*0200*/ 	.short	0x0100
        /*0202*/ 	.byte	0x04
	.zero		1


	//   ....[15]....
        /*0204*/ 	.word	0x00000750
        /*0208*/ 	.word	0x000000ff
        /*020c*/ 	.word	0x00000090
        /*0210*/ 	.short	0x0100
        /*0212*/ 	.byte	0x04
	.zero		1


	//   ....[16]....
        /*0214*/ 	.word	0x00000760
        /*0218*/ 	.word	0x000000ff
        /*021c*/ 	.word	0x00000040
        /*0220*/ 	.short	0x0100
        /*0222*/ 	.byte	0x04
	.zero		1


	//   ....[17]....
        /*0224*/ 	.word	0x00000770
        /*0228*/ 	.word	0x000000ff
        /*022c*/ 	.word	0x00000098
        /*0230*/ 	.short	0x0100
        /*0232*/ 	.byte	0x04
	.zero		1


	//   ....[18]....
        /*0234*/ 	.word	0x00000780
        /*0238*/ 	.word	0x000000ff
        /*023c*/ 	.word	0x00000048
        /*0240*/ 	.short	0x0100
        /*0242*/ 	.byte	0x04
	.zero		1


	//   ....[19]....
        /*0244*/ 	.word	0x00000790
        /*0248*/ 	.word	0x000000ff
        /*024c*/ 	.word	0x000000a0
        /*0250*/ 	.short	0x0100
        /*0252*/ 	.byte	0x04
	.zero		1


	//   ....[20]....
        /*0254*/ 	.word	0x000007a0
        /*0258*/ 	.word	0x000000ff
        /*025c*/ 	.word	0x00000050
        /*0260*/ 	.short	0x0100
        /*0262*/ 	.byte	0x04
	.zero		1


	//   ....[21]....
        /*0264*/ 	.word	0x000007b0
        /*0268*/ 	.word	0x000000ff
        /*026c*/ 	.word	0x000000a8
        /*0270*/ 	.short	0x0100
        /*0272*/ 	.byte	0x04
	.zero		1


	//   ....[22]....
        /*0274*/ 	.word	0x000008e0
        /*0278*/ 	.word	0x000000ff
        /*027c*/ 	.word	0x000000b0
        /*0280*/ 	.short	0x0100
        /*0282*/ 	.byte	0x04
	.zero		1


	//   ....[23]....
        /*0284*/ 	.word	0x000008f0
        /*0288*/ 	.word	0x000000ff
        /*028c*/ 	.word	0x000000d0
        /*0290*/ 	.short	0x0100
        /*0292*/ 	.byte	0x04
	.zero		1


	//   ....[24]....
        /*0294*/ 	.word	0x00000900
        /*0298*/ 	.word	0x000000ff
        /*029c*/ 	.word	0x000000b8
        /*02a0*/ 	.short	0x0100
        /*02a2*/ 	.byte	0x04
	.zero		1


	//   ....[25]....
        /*02a4*/ 	.word	0x00000910
        /*02a8*/ 	.word	0x000000ff
        /*02ac*/ 	.word	0x000000d8
        /*02b0*/ 	.short	0x0100
        /*02b2*/ 	.byte	0x04
	.zero		1


	//   ....[26]....
        /*02b4*/ 	.word	0x00000920
        /*02b8*/ 	.word	0x000000ff
        /*02bc*/ 	.word	0x000000c0
        /*02c0*/ 	.short	0x0100
        /*02c2*/ 	.byte	0x04
	.zero		1


	//   ....[27]....
        /*02c4*/ 	.word	0x00000930
        /*02c8*/ 	.word	0x000000ff
        /*02cc*/ 	.word	0x000000e0
        /*02d0*/ 	.short	0x0100
        /*02d2*/ 	.byte	0x04
	.zero		1


	//   ....[28]....
        /*02d4*/ 	.word	0x00000940
        /*02d8*/ 	.word	0x000000ff
        /*02dc*/ 	.word	0x000000c8
        /*02e0*/ 	.short	0x0100
        /*02e2*/ 	.byte	0x04
	.zero		1


	//   ....[29]....
        /*02e4*/ 	.word	0x00000950
        /*02e8*/ 	.word	0x000000ff
        /*02ec*/ 	.word	0x000000e8
        /*02f0*/ 	.short	0x0100
        /*02f2*/ 	.byte	0x04
	.zero		1


	//   ....[30]....
        /*02f4*/ 	.word	0x00000a30
        /*02f8*/ 	.word	0x000000ff
        /*02fc*/ 	.word	0x000000f0
        /*0300*/ 	.short	0x0100
        /*0302*/ 	.byte	0x06
	.zero		1


	//   ....[31]....
        /*0304*/ 	.word	0x00000a40
        /*0308*/ 	.word	0x000000ff
        /*030c*/ 	.word	0x000000f8
        /*0310*/ 	.short	0x0100
        /*0312*/ 	.byte	0x06
	.zero		1


	//   ....[32]....
        /*0314*/ 	.word	0x00000b70
        /*0318*/ 	.word	0x000000ff
        /*031c*/ 	.word	0x00000100
        /*0320*/ 	.short	0x0100
        /*0322*/ 	.byte	0x06
	.zero		1


	//   ....[33]....
        /*0324*/ 	.word	0x00000b80
        /*0328*/ 	.word	0x000000ff
        /*032c*/ 	.word	0x00000110
        /*0330*/ 	.short	0x0100
        /*0332*/ 	.byte	0x06
	.zero		1


	//   ....[34]....
        /*0334*/ 	.word	0x00000b90
        /*0338*/ 	.word	0x000000ff
        /*033c*/ 	.word	0x00000108
        /*0340*/ 	.short	0x0100
        /*0342*/ 	.byte	0x06
	.zero		1


	//   ....[35]....
        /*0344*/ 	.word	0x00000ba0
        /*0348*/ 	.word	0x000000ff
        /*034c*/ 	.word	0x00000118
        /*0350*/ 	.short	0x0100
        /*0352*/ 	.byte	0x06
	.zero		1


	//   ....[36]....
        /*0354*/ 	.word	0x00000cc0
        /*0358*/ 	.word	0x000000ff
        /*035c*/ 	.word	0x00000120
        /*0360*/ 	.short	0x0100
        /*0362*/ 	.byte	0x04
	.zero		1


	//   ....[37]....
        /*0364*/ 	.word	0x00000cd0
        /*0368*/ 	.word	0x000000ff
        /*036c*/ 	.word	0x00000130
        /*0370*/ 	.short	0x0100
        /*0372*/ 	.byte	0x04
	.zero		1


	//   ....[38]....
        /*0374*/ 	.word	0x00000ce0
        /*0378*/ 	.word	0x000000ff
        /*037c*/ 	.word	0x00000128
        /*0380*/ 	.short	0x0100
        /*0382*/ 	.byte	0x04
	.zero		1


	//   ....[39]....
        /*0384*/ 	.word	0x00000cf0
        /*0388*/ 	.word	0x000000ff
        /*038c*/ 	.word	0x00000138
        /*0390*/ 	.short	0x0100
        /*0392*/ 	.byte	0x04
	.zero		1


	//   ....[40]....
        /*0394*/ 	.word	0x00000de0
        /*0398*/ 	.word	0x000000ff
        /*039c*/ 	.word	0x00000140
        /*03a0*/ 	.short	0x0100
        /*03a2*/ 	.byte	0x04
	.zero		1


	//   ....[41]....
        /*03a4*/ 	.word	0x00000df0
        /*03a8*/ 	.word	0x000000ff
        /*03ac*/ 	.word	0x00000150
        /*03b0*/ 	.short	0x0100
        /*03b2*/ 	.byte	0x04
	.zero		1


	//   ....[42]....
        /*03b4*/ 	.word	0x00000e00
        /*03b8*/ 	.word	0x000000ff
        /*03bc*/ 	.word	0x00000148
        /*03c0*/ 	.short	0x0100
        /*03c2*/ 	.byte	0x04
	.zero		1


	//   ....[43]....
        /*03c4*/ 	.word	0x00000e10
        /*03c8*/ 	.word	0x000000ff
        /*03cc*/ 	.word	0x00000158
        /*03d0*/ 	.short	0x0100
        /*03d2*/ 	.byte	0x04
	.zero		1


	//   ....[44]....
        /*03d4*/ 	.word	0x00000f10
        /*03d8*/ 	.word	0x000000ff
        /*03dc*/ 	.word	0x00000160
        /*03e0*/ 	.short	0x0100
        /*03e2*/ 	.byte	0x06
	.zero		1


	//   ....[45]....
        /*03e4*/ 	.word	0x00001d80
        /*03e8*/ 	.word	0x00000003
        /*03ec*/ 	.word	0x00000150
        /*03f0*/ 	.short	0x010a
        /*03f2*/ 	.byte	0xff
	.zero		1


	//   ....[46]....
        /*03f4*/ 	.word	0x00001db0
        /*03f8*/ 	.word	0x00000003
        /*03fc*/ 	.word	0x00000140
        /*0400*/ 	.short	0x0101
        /*0402*/ 	.byte	0xff
	.zero		1


	//   ....[47]....
        /*0404*/ 	.word	0x00001e70
        /*0408*/ 	.word	0x000000ff
        /*040c*/ 	.word	0x00000058
        /*0410*/ 	.short	0x010a
        /*0412*/ 	.byte	0x04
	.zero		1


	//   ....[48]....
        /*0414*/ 	.word	0x00001f40
        /*0418*/ 	.word	0x000000ff
        /*041c*/ 	.word	0x00000058
        /*0420*/ 	.short	0x010a
        /*0422*/ 	.byte	0x21
	.zero		1


	//   ....[49]....
        /*0424*/ 	.word	0x000020f0
        /*0428*/ 	.word	0x000000ff
        /*042c*/ 	.word	0x00000058
        /*0430*/ 	.short	0x010a
        /*0432*/ 	.byte	0x05
	.zero		1


	//   ....[50]....
        /*0434*/ 	.word	0x00002220
        /*0438*/ 	.word	0x000000ff
        /*043c*/ 	.word	0x000000f8
        /*0440*/ 	.short	0x0101
        /*0442*/ 	.byte	0x06
	.zero		1


	//   ....[51]....
        /*0444*/ 	.word	0x00002240
        /*0448*/ 	.word	0x000000ff
        /*044c*/ 	.word	0x00000058
        /*0450*/ 	.short	0x010a
        /*0452*/ 	.byte	0x04
	.zero		1


	//   ....[52]....
        /*0454*/ 	.word	0x000022c0
        /*0458*/ 	.word	0x000000ff
        /*045c*/ 	.word	0x00000058
        /*0460*/ 	.short	0x010a
        /*0462*/ 	.byte	0x11
	.zero		1


	//   ....[53]....
        /*0464*/ 	.word	0x00002450
        /*0468*/ 	.word	0x000000ff
        /*046c*/ 	.word	0x00000058
        /*0470*/ 	.short	0x010a
        /*0472*/ 	.byte	0x05
	.zero		1


	//   ....[54]....
        /*0474*/ 	.word	0x000025d0
        /*0478*/ 	.word	0x00000003
        /*047c*/ 	.word	0x00000100
        /*0480*/ 	.short	0x010a
        /*0482*/ 	.byte	0xff
	.zero		1


	//   ....[55]....
        /*0484*/ 	.word	0x00002720
        /*0488*/ 	.word	0x00000000
        /*048c*/ 	.word	0x00000000
        /*0490*/ 	.short	0x0101
        /*0492*/ 	.byte	0xff
	.zero		1


	//   ....[56]....
        /*0494*/ 	.word	0x00002cd0
        /*0498*/ 	.word	0x000000ff
        /*049c*/ 	.word	0x00000000
        /*04a0*/ 	.short	0x010a
        /*04a2*/ 	.byte	0x04
	.zero		1


	//   ....[57]....
        /*04a4*/ 	.word	0x00002d60
        /*04a8*/ 	.word	0x000000ff
        /*04ac*/ 	.word	0x00000000
        /*04b0*/ 	.short	0x010a
        /*04b2*/ 	.byte	0x05
	.zero		1


	//   ....[58]....
        /*04b4*/ 	.word	0x00002df0
        /*04b8*/ 	.word	0x000000ff
        /*04bc*/ 	.word	0x00000000
        /*04c0*/ 	.short	0x010a
        /*04c2*/ 	.byte	0x05
	.zero		1


	//   ....[59]....
        /*04c4*/ 	.word	0x00002e80
        /*04c8*/ 	.word	0x000000ff
        /*04cc*/ 	.word	0x00000000
        /*04d0*/ 	.short	0x010a
        /*04d2*/ 	.byte	0x05
	.zero		1


	//   ....[60]....
        /*04d4*/ 	.word	0x00002f10
        /*04d8*/ 	.word	0x000000ff
        /*04dc*/ 	.word	0x00000000
        /*04e0*/ 	.short	0x010a
        /*04e2*/ 	.byte	0x05
	.zero		1


	//   ....[61]....
        /*04e4*/ 	.word	0x00002fa0
        /*04e8*/ 	.word	0x000000ff
        /*04ec*/ 	.word	0x00000000
        /*04f0*/ 	.short	0x010a
        /*04f2*/ 	.byte	0x05
	.zero		1


	//   ....[62]....
        /*04f4*/ 	.word	0x00003030
        /*04f8*/ 	.word	0x000000ff
        /*04fc*/ 	.word	0x00000000
        /*0500*/ 	.short	0x010a
        /*0502*/ 	.byte	0x05
	.zero		1


	//   ....[63]....
        /*0504*/ 	.word	0x000030c0
        /*0508*/ 	.word	0x000000ff
        /*050c*/ 	.word	0x00000000
        /*0510*/ 	.short	0x010a
        /*0512*/ 	.byte	0x05
	.zero		1


	//   ....[64]....
        /*0514*/ 	.word	0x00003150
        /*0518*/ 	.word	0x000000ff
        /*051c*/ 	.word	0x00000000
        /*0520*/ 	.short	0x010a
        /*0522*/ 	.byte	0x05
	.zero		1


	//   ....[65]....
        /*0524*/ 	.word	0x000031e0
        /*0528*/ 	.word	0x000000ff
        /*052c*/ 	.word	0x00000000
        /*0530*/ 	.short	0x010a
        /*0532*/ 	.byte	0x05
	.zero		1


	//   ....[66]....
        /*0534*/ 	.word	0x00003280
        /*0538*/ 	.word	0x00000000
        /*053c*/ 	.word	0x00000000
        /*0540*/ 	.short	0x010a
        /*0542*/ 	.byte	0xff
	.zero		1


	//   ....[67]....
        /*0544*/ 	.word	0x000033a0
        /*0548*/ 	.word	0x00000002
        /*054c*/ 	.word	0x00000140
        /*0550*/ 	.short	0x010a
        /*0552*/ 	.byte	0xff
	.zero		1


	//   ....[68]....
        /*0554*/ 	.word	0x00003400
        /*0558*/ 	.word	0x00000004
        /*055c*/ 	.word	0x00000000
        /*0560*/ 	.short	0x0101
        /*0562*/ 	.byte	0xff
	.zero		1


	//   ....[69]....
        /*0564*/ 	.word	0x00003420
        /*0568*/ 	.word	0x000000ff
        /*056c*/ 	.word	0x00000110
        /*0570*/ 	.short	0x010a
        /*0572*/ 	.byte	0x04
	.zero		1


	//   ....[70]....
        /*0574*/ 	.word	0x00003540
        /*0578*/ 	.word	0x00000002
        /*057c*/ 	.word	0x00000100
        /*0580*/ 	.short	0x010a
        /*0582*/ 	.byte	0xff
	.zero		1


	//   ....[71]....
        /*0584*/ 	.word	0x00003650
        /*0588*/ 	.word	0x00000002
        /*058c*/ 	.word	0x00000000
        /*0590*/ 	.short	0x0101
        /*0592*/ 	.byte	0xff
	.zero		1


	//   ....[72]....
        /*0594*/ 	.word	0x000036e0
        /*0598*/ 	.word	0x000000ff
        /*059c*/ 	.word	0x00000110
        /*05a0*/ 	.short	0x0106
        /*05a2*/ 	.byte	0x04
	.zero		1


	//   ....[73]....
        /*05a4*/ 	.word	0x00003700
        /*05a8*/ 	.word	0x000000ff
        /*05ac*/ 	.word	0x00000110
        /*05b0*/ 	.short	0x010a
        /*05b2*/ 	.byte	0x04
	.zero		1


	//   ....[74]....
        /*05b4*/ 	.word	0x00003790
        /*05b8*/ 	.word	0x000000ff
        /*05bc*/ 	.word	0x00000110
        /*05c0*/ 	.short	0x0106
        /*05c2*/ 	.byte	0x07
	.zero		1


	//   ....[75]....
        /*05c4*/ 	.word	0x000037d0
        /*05c8*/ 	.word	0x00000000
        /*05cc*/ 	.word	0x00000110
        /*05d0*/ 	.short	0x010a
        /*05d2*/ 	.byte	0xff
	.zero		1


	//   ....[76]....
        /*05d4*/ 	.word	0x00003a10
        /*05d8*/ 	.word	0x000000ff
        /*05dc*/ 	.word	0x00000008
        /*05e0*/ 	.short	0x010a
        /*05e2*/ 	.byte	0x05
	.zero		1


	//   ....[77]....
        /*05e4*/ 	.word	0x00003a30
        /*05e8*/ 	.word	0x000000ff
        /*05ec*/ 	.word	0x00000008
        /*05f0*/ 	.short	0x010a
        /*05f2*/ 	.byte	0x05
	.zero		1


	//   ....[78]....
        /*05f4*/ 	.word	0x00003bc0
        /*05f8*/ 	.word	0x000000ff
        /*05fc*/ 	.word	0x00000008
        /*0600*/ 	.short	0x010a
        /*0602*/ 	.byte	0x05
	.zero		1


	//   ....[79]....
        /*0604*/ 	.word	0x00003be0
        /*0608*/ 	.word	0x000000ff
        /*060c*/ 	.word	0x00000008
        /*0610*/ 	.short	0x010a
        /*0612*/ 	.byte	0x05
	.zero		1


	//   ....[80]....
        /*0614*/ 	.word	0x00003ca0
        /*0618*/ 	.word	0x000000ff
        /*061c*/ 	.word	0x00000000
        /*0620*/ 	.short	0x0101
        /*0622*/ 	.byte	0x04
	.zero		1


	//   ....[81]....
        /*0624*/ 	.word	0x00003fa0
        /*0628*/ 	.word	0x00000000
        /*062c*/ 	.word	0x00000100
        /*0630*/ 	.short	0x010a
        /*0632*/ 	.byte	0xff
	.zero		1


	//   ....[82]....
        /*0634*/ 	.word	0x00004060
        /*0638*/ 	.word	0x00000000
        /*063c*/ 	.word	0x00000000
        /*0640*/ 	.short	0x0101
        /*0642*/ 	.byte	0xff
	.zero		1


	//   ....[83]....
        /*0644*/ 	.word	0x00004120
        /*0648*/ 	.word	0x000000ff
        /*064c*/ 	.word	0x00000000
        /*0650*/ 	.short	0x010a
        /*0652*/ 	.byte	0x04
	.zero		1


	//   ....[84]....
        /*0654*/ 	.word	0x00004130
        /*0658*/ 	.word	0x000000ff
        /*065c*/ 	.word	0x00000130
        /*0660*/ 	.short	0x010a
        /*0662*/ 	.byte	0x17
	.zero		1


	//   ....[85]....
        /*0664*/ 	.word	0x000041e0
        /*0668*/ 	.word	0x000000ff
        /*066c*/ 	.word	0x00000000
        /*0670*/ 	.short	0x010a
        /*0672*/ 	.byte	0x05
	.zero		1


	//   ....[86]....
        /*0674*/ 	.word	0x00004320
        /*0678*/ 	.word	0x000000ff
        /*067c*/ 	.word	0x00000000
        /*0680*/ 	.short	0x010a
        /*0682*/ 	.byte	0x04
	.zero		1


	//   ....[87]....
        /*0684*/ 	.word	0x00004570
        /*0688*/ 	.word	0x000000ff
        /*068c*/ 	.word	0x00000000
        /*0690*/ 	.short	0x010a
        /*0692*/ 	.byte	0x04
	.zero		1


	//   ....[88]....
        /*0694*/ 	.word	0x00004610
        /*0698*/ 	.word	0x00000000
        /*069c*/ 	.word	0x00000000
        /*06a0*/ 	.short	0x010a
        /*06a2*/ 	.byte	0xff
	.zero		1


	//   ....[89]....
        /*06a4*/ 	.word	0x00004650
        /*06a8*/ 	.word	0x00000000
        /*06ac*/ 	.word	0x00000000
        /*06b0*/ 	.short	0x010a
        /*06b2*/ 	.byte	0xff
	.zero		1


	//   ....[90]....
        /*06b4*/ 	.word	0x000046c0
        /*06b8*/ 	.word	0x000000ff
        /*06bc*/ 	.word	0x00000000
        /*06c0*/ 	.short	0x0101
        /*06c2*/ 	.byte	0x04
	.zero		1


	//   ....[91]....
        /*06c4*/ 	.word	0x00004700
        /*06c8*/ 	.word	0x000000ff
        /*06cc*/ 	.word	0x00000160
        /*06d0*/ 	.short	0x010a
        /*06d2*/ 	.byte	0x11
	.zero		1


	//   ....[92]....
        /*06d4*/ 	.word	0x00004750
        /*06d8*/ 	.word	0x000000ff
        /*06dc*/ 	.word	0x00000000
        /*06e0*/ 	.short	0x0101
        /*06e2*/ 	.byte	0x04
	.zero		1


	//   ....[93]....
        /*06e4*/ 	.word	0x00004bf0
        /*06e8*/ 	.word	0x0000000c
        /*06ec*/ 	.word	0x00000100
        /*06f0*/ 	.short	0x010a
        /*06f2*/ 	.byte	0xff
	.zero		1


	//   ....[94]....
        /*06f4*/ 	.word	0x00004d60
        /*06f8*/ 	.word	0x00000000
        /*06fc*/ 	.word	0x00000000
        /*0700*/ 	.short	0x0101
        /*0702*/ 	.byte	0xff
	.zero		1


	//   ....[95]....
        /*0704*/ 	.word	0x000051f0
        /*0708*/ 	.word	0x000000ff
        /*070c*/ 	.word	0x000000f8
        /*0710*/ 	.short	0x010a
        /*0712*/ 	.byte	0x15
	.zero		1


	//   ....[96]....
        /*0714*/ 	.word	0x00005370
        /*0718*/ 	.word	0x000000ff
        /*071c*/ 	.word	0x000000d0
        /*0720*/ 	.short	0x010a
        /*0722*/ 	.byte	0x15
	.zero		1


	//   ....[97]....
        /*0724*/ 	.word	0x000054f0
        /*0728*/ 	.word	0x000000ff
        /*072c*/ 	.word	0x000000b0
        /*0730*/ 	.short	0x010b
        /*0732*/ 	.byte	0x15
	.zero		1


	//   ....[98]....
        /*0734*/ 	.word	0x00005500
        /*0738*/ 	.word	0x000000ff
        /*073c*/ 	.word	0x00000000
        /*0740*/ 	.short	0x0101
        /*0742*/ 	.byte	0x06
	.zero		1


	//   ....[99]....
        /*0744*/ 	.word	0x00005510
        /*0748*/ 	.word	0x000000ff
        /*074c*/ 	.word	0x000000d8
        /*0750*/ 	.short	0x010a
        /*0752*/ 	.byte	0x15
	.zero		1


	//   ....[100]....
        /*0754*/ 	.word	0x00005670
        /*0758*/ 	.word	0x000000ff
        /*075c*/ 	.word	0x000000b8
        /*0760*/ 	.short	0x010b
        /*0762*/ 	.byte	0x15
	.zero		1


	//   ....[101]....
        /*0764*/ 	.word	0x00005680
        /*0768*/ 	.word	0x000000ff
        /*076c*/ 	.word	0x00000000
        /*0770*/ 	.short	0x0101
        /*0772*/ 	.byte	0x06
	.zero		1


	//   ....[102]....
        /*0774*/ 	.word	0x00005690
        /*0778*/ 	.word	0x000000ff
        /*077c*/ 	.word	0x000000e0
        /*0780*/ 	.short	0x010a
        /*0782*/ 	.byte	0x15
	.zero		1


	//   ....[103]....
        /*0784*/ 	.word	0x000057e0
        /*0788*/ 	.word	0x000000ff
        /*078c*/ 	.word	0x000000c0
        /*0790*/ 	.short	0x010b
        /*0792*/ 	.byte	0x15
	.zero		1


	//   ....[104]....
        /*0794*/ 	.word	0x000057f0
        /*0798*/ 	.word	0x000000ff
        /*079c*/ 	.word	0x00000000
        /*07a0*/ 	.short	0x0101
        /*07a2*/ 	.byte	0x06
	.zero		1


	//   ....[105]....
        /*07a4*/ 	.word	0x00005800
        /*07a8*/ 	.word	0x000000ff
        /*07ac*/ 	.word	0x000000e8
        /*07b0*/ 	.short	0x010a
        /*07b2*/ 	.byte	0x15
	.zero		1


	//   ....[106]....
        /*07b4*/ 	.word	0x000059f0
        /*07b8*/ 	.word	0x000000ff
        /*07bc*/ 	.word	0x000000c8
        /*07c0*/ 	.short	0x010b
        /*07c2*/ 	.byte	0x15
	.zero		1


	//   ....[107]....
        /*07c4*/ 	.word	0x00005a00
        /*07c8*/ 	.word	0x000000ff
        /*07cc*/ 	.word	0x00000000
        /*07d0*/ 	.short	0x0101
        /*07d2*/ 	.byte	0x25
	.zero		1


	//   ....[108]....
        /*07d4*/ 	.word	0x00005a30
        /*07d8*/ 	.word	0x000000ff
        /*07dc*/ 	.word	0x000000d0
        /*07e0*/ 	.short	0x010a
        /*07e2*/ 	.byte	0x15
	.zero		1


	//   ....[109]....
        /*07e4*/ 	.word	0x00005a50
        /*07e8*/ 	.word	0x000000ff
        /*07ec*/ 	.word	0x000000d8
        /*07f0*/ 	.short	0x010a
        /*07f2*/ 	.byte	0x15
	.zero		1


	//   ....[110]....
        /*07f4*/ 	.word	0x00005a70
        /*07f8*/ 	.word	0x000000ff
        /*07fc*/ 	.word	0x000000e0
        /*0800*/ 	.short	0x010a
        /*0802*/ 	.byte	0x15
	.zero		1


	//   ....[111]....
        /*0804*/ 	.word	0x00005ab0
        /*0808*/ 	.word	0x00000000
        /*080c*/ 	.word	0x000000e8
        /*0810*/ 	.short	0x010a
        /*0812*/ 	.byte	0xff
	.zero		1


	//   ....[112]....
        /*0814*/ 	.word	0x00005dd0
        /*0818*/ 	.word	0x00000003
        /*081c*/ 	.word	0x00000100
        /*0820*/ 	.short	0x010a
        /*0822*/ 	.byte	0xff
	.zero		1


	//   ....[113]....
        /*0824*/ 	.word	0x00005f50
        /*0828*/ 	.word	0x00000000
        /*082c*/ 	.word	0x00000000
        /*0830*/ 	.short	0x0101
        /*0832*/ 	.byte	0xff
	.zero		1


	//   ....[114]....
        /*0834*/ 	.word	0x00006a80
        /*0838*/ 	.word	0x00000003
        /*083c*/ 	.word	0x000000b0
        /*0840*/ 	.short	0x010a
        /*0842*/ 	.byte	0xff
	.zero		1


	//   ....[115]....
        /*0844*/ 	.word	0x00006aa0
        /*0848*/ 	.word	0x00000093
        /*084c*/ 	.word	0x00000120
        /*0850*/ 	.short	0x010a
        /*0852*/ 	.byte	0xff
	.zero		1


	//   ....[116]....
        /*0854*/ 	.word	0x00006be0
        /*0858*/ 	.word	0x00000003
        /*085c*/ 	.word	0x000000b0
        /*0860*/ 	.short	0x010a
        /*0862*/ 	.byte	0xff
	.zero		1


	//   ....[117]....
        /*0864*/ 	.word	0x00006d20
        /*0868*/ 	.word	0x00000000
        /*086c*/ 	.word	0x00000000
        /*0870*/ 	.short	0x0101
        /*0872*/ 	.byte	0xff
	.zero		1


	//   ....[118]....
        /*0874*/ 	.word	0x00006da0
        /*0878*/ 	.word	0x00000093
        /*087c*/ 	.word	0x00000120
        /*0880*/ 	.short	0x010a
        /*0882*/ 	.byte	0xff
	.zero		1


	//   ....[119]....
        /*0884*/ 	.word	0x00008130
        /*0888*/ 	.word	0x0000006b
        /*088c*/ 	.word	0x000000b0
        /*0890*/ 	.short	0x010a
        /*0892*/ 	.byte	0xff
	.zero		1


	//   ....[120]....
        /*0894*/ 	.word	0x00008200
        /*0898*/ 	.word	0x0000006b
        /*089c*/ 	.word	0x000000b0
        /*08a0*/ 	.short	0x010a
        /*08a2*/ 	.byte	0xff
	.zero		1


	//   ....[121]....
        /*08a4*/ 	.word	0x00008340
        /*08a8*/ 	.word	0x00000000
        /*08ac*/ 	.word	0x00000000
        /*08b0*/ 	.short	0x0101
        /*08b2*/ 	.byte	0xff
	.zero		1


	//   ....[122]....
        /*08b4*/ 	.word	0x000096d0
        /*08b8*/ 	.word	0x00000000
        /*08bc*/ 	.word	0x000000b0
        /*08c0*/ 	.short	0x010a
        /*08c2*/ 	.byte	0xff
	.zero		1


	//   ....[123]....
        /*08c4*/ 	.word	0x000097a0
        /*08c8*/ 	.word	0x00000000
        /*08cc*/ 	.word	0x000000b0
        /*08d0*/ 	.short	0x010a
        /*08d2*/ 	.byte	0xff
	.zero		1


	//   ....[124]....
        /*08d4*/ 	.word	0x000098e0
        /*08d8*/ 	.word	0x00000000
        /*08dc*/ 	.word	0x00000000
        /*08e0*/ 	.short	0x0101
        /*08e2*/ 	.byte	0xff
	.zero		1


	//   ....[125]....
        /*08e4*/ 	.word	0x0000aca0
        /*08e8*/ 	.word	0x00000000
        /*08ec*/ 	.word	0x000000b0
        /*08f0*/ 	.short	0x010a
        /*08f2*/ 	.byte	0xff
	.zero		1


	//   ....[126]....
        /*08f4*/ 	.word	0x0000ad70
        /*08f8*/ 	.word	0x00000000
        /*08fc*/ 	.word	0x000000b0
        /*0900*/ 	.short	0x010a
        /*0902*/ 	.byte	0xff
	.zero		1


	//   ....[127]....
        /*0904*/ 	.word	0x0000aeb0
        /*0908*/ 	.word	0x00000000
        /*090c*/ 	.word	0x00000000
        /*0910*/ 	.short	0x0101
        /*0912*/ 	.byte	0xff
	.zero		1


	//   ....[128]....
        /*0914*/ 	.word	0x0000b190
        /*0918*/ 	.word	0x00000093
        /*091c*/ 	.word	0x00000000
        /*0920*/ 	.short	0x0101
        /*0922*/ 	.byte	0xff
	.zero		1


	//   ....[129]....
        /*0924*/ 	.word	0x0000c430
        /*0928*/ 	.word	0x00000003
        /*092c*/ 	.word	0x00000150
        /*0930*/ 	.short	0x010a
        /*0932*/ 	.byte	0xff
	.zero		1


	//   ....[130]....
        /*0934*/ 	.word	0x0000c490
        /*0938*/ 	.word	0x00000000
        /*093c*/ 	.word	0x00000058
        /*0940*/ 	.short	0x010a
        /*0942*/ 	.byte	0xff
	.zero		1


	//   ....[131]....
        /*0944*/ 	.word	0x0000c4f0
        /*0948*/ 	.word	0x00000000
        /*094c*/ 	.word	0x00000058
        /*0950*/ 	.short	0x010a
        /*0952*/ 	.byte	0xff
	.zero		1


	//   ....[132]....
        /*0954*/ 	.word	0x0000c540
        /*0958*/ 	.word	0x00000003
        /*095c*/ 	.word	0x00000100
        /*0960*/ 	.short	0x010a
        /*0962*/ 	.byte	0xff
	.zero		1


	//   ....[133]....
        /*0964*/ 	.word	0x0000c5a0
        /*0968*/ 	.word	0x00000000
        /*096c*/ 	.word	0x00000000
        /*0970*/ 	.short	0x010a
        /*0972*/ 	.byte	0xff
	.zero		1


	//   ....[134]....
        /*0974*/ 	.word	0x0000c600
        /*0978*/ 	.word	0x00000000
        /*097c*/ 	.word	0x00000000
        /*0980*/ 	.short	0x010a
        /*0982*/ 	.byte	0xff
	.zero		1


	//   ....[135]....
        /*0984*/ 	.word	0x0000c660
        /*0988*/ 	.word	0x00000000
        /*098c*/ 	.word	0x00000000
        /*0990*/ 	.short	0x010a
        /*0992*/ 	.byte	0xff
	.zero		1


	//   ....[136]....
        /*0994*/ 	.word	0x0000c6c0
        /*0998*/ 	.word	0x00000000
        /*099c*/ 	.word	0x00000000
        /*09a0*/ 	.short	0x010a
        /*09a2*/ 	.byte	0xff
	.zero		1


	//   ....[137]....
        /*09a4*/ 	.word	0x0000c720
        /*09a8*/ 	.word	0x00000000
        /*09ac*/ 	.word	0x00000000
        /*09b0*/ 	.short	0x010a
        /*09b2*/ 	.byte	0xff
	.zero		1


	//   ....[138]....
        /*09b4*/ 	.word	0x0000c780
        /*09b8*/ 	.word	0x00000000
        /*09bc*/ 	.word	0x00000000
        /*09c0*/ 	.short	0x010a
        /*09c2*/ 	.byte	0xff
	.zero		1


	//   ....[139]....
        /*09c4*/ 	.word	0x0000c7e0
        /*09c8*/ 	.word	0x00000000
        /*09cc*/ 	.word	0x00000000
        /*09d0*/ 	.short	0x010a
        /*09d2*/ 	.byte	0xff
	.zero		1


	//   ....[140]....
        /*09d4*/ 	.word	0x0000c840
        /*09d8*/ 	.word	0x00000000
        /*09dc*/ 	.word	0x00000000
        /*09e0*/ 	.short	0x010a
        /*09e2*/ 	.byte	0xff
	.zero		1


	//   ....[141]....
        /*09e4*/ 	.word	0x0000c8a0
        /*09e8*/ 	.word	0x00000000
        /*09ec*/ 	.word	0x00000000
        /*09f0*/ 	.short	0x010a
        /*09f2*/ 	.byte	0xff
	.zero		1


	//   ....[142]....
        /*09f4*/ 	.word	0x0000c900
        /*09f8*/ 	.word	0x00000000
        /*09fc*/ 	.word	0x00000000
        /*0a00*/ 	.short	0x010a
        /*0a02*/ 	.byte	0xff
	.zero		1


	//   ....[143]....
        /*0a04*/ 	.word	0x0000c950
        /*0a08*/ 	.word	0x00000002
        /*0a0c*/ 	.word	0x00000140
        /*0a10*/ 	.short	0x010a
        /*0a12*/ 	.byte	0xff
	.zero		1


	//   ....[144]....
        /*0a14*/ 	.word	0x0000c9b0
        /*0a18*/ 	.word	0x00000002
        /*0a1c*/ 	.word	0x00000110
        /*0a20*/ 	.short	0x010a
        /*0a22*/ 	.byte	0xff
	.zero		1


	//   ....[145]....
        /*0a24*/ 	.word	0x0000ca00
        /*0a28*/ 	.word	0x00000002
        /*0a2c*/ 	.word	0x00000100
        /*0a30*/ 	.short	0x010a
        /*0a32*/ 	.byte	0xff
	.zero		1


	//   ....[146]....
        /*0a34*/ 	.word	0x0000ca60
        /*0a38*/ 	.word	0x00000000
        /*0a3c*/ 	.word	0x00000110
        /*0a40*/ 	.short	0x010a
        /*0a42*/ 	.byte	0xff
	.zero		1


	//   ....[147]....
        /*0a44*/ 	.word	0x0000cac0
        /*0a48*/ 	.word	0x00000000
        /*0a4c*/ 	.word	0x00000008
        /*0a50*/ 	.short	0x010a
        /*0a52*/ 	.byte	0xff
	.zero		1


	//   ....[148]....
        /*0a54*/ 	.word	0x0000cbb0
        /*0a58*/ 	.word	0x00000000
        /*0a5c*/ 	.word	0x00000008
        /*0a60*/ 	.short	0x010a
        /*0a62*/ 	.byte	0xff
	.zero		1


	//   ....[149]....
        /*0a64*/ 	.word	0x0000cc00
        /*0a68*/ 	.word	0x00000000
        /*0a6c*/ 	.word	0x00000100
        /*0a70*/ 	.short	0x010a
        /*0a72*/ 	.byte	0xff
	.zero		1


	//   ....[150]....
        /*0a74*/ 	.word	0x0000cc60
        /*0a78*/ 	.word	0x00000000
        /*0a7c*/ 	.word	0x00000130
        /*0a80*/ 	.short	0x010a
        /*0a82*/ 	.byte	0xff
	.zero		1


	//   ....[151]....
        /*0a84*/ 	.word	0x0000ccc0
        /*0a88*/ 	.word	0x00000000
        /*0a8c*/ 	.word	0x00000000
        /*0a90*/ 	.short	0x010a
        /*0a92*/ 	.byte	0xff
	.zero		1


	//   ....[152]....
        /*0a94*/ 	.word	0x0000cd20
        /*0a98*/ 	.word	0x00000000
        /*0a9c*/ 	.word	0x00000000
        /*0aa0*/ 	.short	0x010a
        /*0aa2*/ 	.byte	0xff
	.zero		1


	//   ....[153]....
        /*0aa4*/ 	.word	0x0000cd80
        /*0aa8*/ 	.word	0x00000000
        /*0aac*/ 	.word	0x00000160
        /*0ab0*/ 	.short	0x010a
        /*0ab2*/ 	.byte	0xff
	.zero		1


	//   ....[154]....
        /*0ab4*/ 	.word	0x0000cdd0
        /*0ab8*/ 	.word	0x0000000c
        /*0abc*/ 	.word	0x00000100
        /*0ac0*/ 	.short	0x010a
        /*0ac2*/ 	.byte	0xff
	.zero		1


	//   ....[155]....
        /*0ac4*/ 	.word	0x0000ce30
        /*0ac8*/ 	.word	0x00000000
        /*0acc*/ 	.word	0x000000f8
        /*0ad0*/ 	.short	0x010a
        /*0ad2*/ 	.byte	0xff
	.zero		1


	//   ....[156]....
        /*0ad4*/ 	.word	0x0000ce90
        /*0ad8*/ 	.word	0x00000000
        /*0adc*/ 	.word	0x000000d0
        /*0ae0*/ 	.short	0x010a
        /*0ae2*/ 	.byte	0xff
	.zero		1


	//   ....[157]....
        /*0ae4*/ 	.word	0x0000cef0
        /*0ae8*/ 	.word	0x00000000
        /*0aec*/ 	.word	0x000000d8
        /*0af0*/ 	.short	0x010a
        /*0af2*/ 	.byte	0xff
	.zero		1


	//   ....[158]....
        /*0af4*/ 	.word	0x0000cf50
        /*0af8*/ 	.word	0x00000000
        /*0afc*/ 	.word	0x000000e0
        /*0b00*/ 	.short	0x010a
        /*0b02*/ 	.byte	0xff
	.zero		1


	//   ....[159]....
        /*0b04*/ 	.word	0x0000cfb0
        /*0b08*/ 	.word	0x00000000
        /*0b0c*/ 	.word	0x000000e8
        /*0b10*/ 	.short	0x010a
        /*0b12*/ 	.byte	0xff
	.zero		1


	//   ....[160]....
        /*0b14*/ 	.word	0x0000d010
        /*0b18*/ 	.word	0x00000000
        /*0b1c*/ 	.word	0x000000d0
        /*0b20*/ 	.short	0x010a
        /*0b22*/ 	.byte	0xff
	.zero		1


	//   ....[161]....
        /*0b24*/ 	.word	0x0000d070
        /*0b28*/ 	.word	0x00000000
        /*0b2c*/ 	.word	0x000000d8
        /*0b30*/ 	.short	0x010a
        /*0b32*/ 	.byte	0xff
	.zero		1


	//   ....[162]....
        /*0b34*/ 	.word	0x0000d0d0
        /*0b38*/ 	.word	0x00000000
        /*0b3c*/ 	.word	0x000000e0
        /*0b40*/ 	.short	0x010a
        /*0b42*/ 	.byte	0xff
	.zero		1


	//   ....[163]....
        /*0b44*/ 	.word	0x0000d120
        /*0b48*/ 	.word	0x00000003
        /*0b4c*/ 	.word	0x00000100
        /*0b50*/ 	.short	0x010a
        /*0b52*/ 	.byte	0xff
	.zero		1


	//   ....[164]....
        /*0b54*/ 	.word	0x0000d170
        /*0b58*/ 	.word	0x00000003
        /*0b5c*/ 	.word	0x000000b0
        /*0b60*/ 	.short	0x010a
        /*0b62*/ 	.byte	0xff
	.zero		1


	//   ....[165]....
        /*0b64*/ 	.word	0x0000d1c0
        /*0b68*/ 	.word	0x00000093
        /*0b6c*/ 	.word	0x00000120
        /*0b70*/ 	.short	0x010a
        /*0b72*/ 	.byte	0xff
	.zero		1


	//   ....[166]....
        /*0b74*/ 	.word	0x0000d210
        /*0b78*/ 	.word	0x0000006b
        /*0b7c*/ 	.word	0x000000b0
        /*0b80*/ 	.short	0x010a
        /*0b82*/ 	.byte	0xff
	.zero		1


	//   ....[167]....
        /*0b84*/ 	.word	0x0000d260
        /*0b88*/ 	.word	0x00000000
        /*0b8c*/ 	.word	0x000000b0
        /*0b90*/ 	.short	0x010a
        /*0b92*/ 	.byte	0xff
	.zero		1


	//   ....[168]....
        /*0b94*/ 	.word	0x0000d2b0
        /*0b98*/ 	.word	0x00000000
        /*0b9c*/ 	.word	0x000000b0
        /*0ba0*/ 	.short	0x010a
        /*0ba2*/ 	.byte	0xff
	.zero		1


	//----- nvinfo : EIATTR_NUM_MBARRIERS
	.align		4
.L_48:
        /*0ba4*/ 	.byte	0x03, 0x38
        /*0ba6*/ 	.short	0x002d


	//----- nvinfo : EIATTR_EXIT_INSTR_OFFSETS
	.align		4
        /*0ba8*/ 	.byte	0x04, 0x1c
        /*0baa*/ 	.short	(.L_50 - .L_49)


	//   ....[0]....
.L_49:
        /*0bac*/ 	.word	0x000032b0


	//   ....[1]....
        /*0bb0*/ 	.word	0x000037a0


	//   ....[2]....
        /*0bb4*/ 	.word	0x00003800


	//   ....[3]....
        /*0bb8*/ 	.word	0x00004980


	//   ....[4]....
        /*0bbc*/ 	.word	0x00005ae0


	//   ....[5]....
        /*0bc0*/ 	.word	0x00005b20


	//   ....[6]....
        /*0bc4*/ 	.word	0x0000c420


	//----- nvinfo : EIATTR_MAX_THREADS
	.align		4
.L_50:
        /*0bc8*/ 	.byte	0x04, 0x05
        /*0bca*/ 	.short	(.L_52 - .L_51)
.L_51:
        /*0bcc*/ 	.word	0x00000100
        /*0bd0*/ 	.word	0x00000001
        /*0bd4*/ 	.word	0x00000001


	//----- nvinfo : EIATTR_CRS_STACK_SIZE
	.align		4
.L_52:
        /*0bd8*/ 	.byte	0x04, 0x1e
        /*0bda*/ 	.short	(.L_54 - .L_53)
.L_53:
        /*0bdc*/ 	.word	0x00000000


	//----- nvinfo : EIATTR_CBANK_PARAM_SIZE
	.align		4
.L_54:
        /*0be0*/ 	.byte	0x03, 0x19
        /*0be2*/ 	.short	0x0800


	//----- nvinfo : EIATTR_PARAM_CBANK
	.align		4
        /*0be4*/ 	.byte	0x04, 0x0a
        /*0be6*/ 	.short	(.L_56 - .L_55)
	.align		4
.L_55:
        /*0be8*/ 	.word	index@(.nv.constant0._ZN7cutlass13device_kernelINS_4gemm6kernel13GemmUniversalIN4cute5tupleIJiiiiEEENS1_10collective13CollectiveMmaINS1_35MainloopSm100TmaUmmaWarpSpecializedILi11ELi2ELi2ENS5_IJNS4_1CILi4EEESB_NSA_ILi1EEEEEEEENS5_IJNSA_ILi256EEESF_NSA_ILi64EEEEEEaNS5_IJlSC_lEEEaSI_NS4_8TiledMMAINS4_8MMA_AtomIJNS4_21SM100_MMA_S8_2x1SM_SSIaaiLi256ELi256ELNS4_4UMMA5MajorE0ELSN_0ELNSM_8SaturateE0EEEEEENS4_6LayoutINS5_IJSC_SC_SC_EEENS5_IJNSA_ILi0EEEST_ST_EEEEENS5_IJNS4_10UnderscoreESW_SW_EEEEENS4_28SM100_TMA_2SM_LOAD_MULTICASTENS4_14ComposedLayoutINS4_7SwizzleILi2ELi4ELi3EEENS4_18smem_ptr_flag_bitsILi8EEENSR_INS5_IJNSA_ILi8EEESG_EEENS5_IJSG_SC_EEEEEEEvNS4_8identityESZ_S19_vS1A_EENS_8epilogue10collective18CollectiveEpilogueINS1C_23Sm100TmaWarpSpecializedILi4ELi2ELi64ELb0ELb0EEEJNS5_IJNSA_ILi128EEESF_SG_EEENS5_IJNSR_IS1H_SC_EENSR_ISG_SC_EEEEEaSI_aSI_NS1C_6fusion15FusionCallbacksIS1G_NS1M_17LinearCombinationIaiaiLNS_15FloatRoundStyleE2EEES1I_S1L_JEEENS4_5SM1004TMEM4LOAD26SM100_TMEM_LOAD_32dp32b64xENS4_13SM90_TMA_LOADES19_NS4_39AutoVectorizingCopyWithAssumedAlignmentILi128EEENS4_14SM90_TMA_STOREES19_S1Y_S1Y_EEEvvEEEEvNT_6ParamsE)
        /*0bec*/ 	.short	0x0380
        /*0bee*/ 	.short	0x0800


	//----- nvinfo : EIATTR_SW_WAR
	.align		4
.L_56:
        /*0bf0*/ 	.byte	0x04, 0x36
        /*0bf2*/ 	.short	(.L_58 - .L_57)
.L_57:
        /*0bf4*/ 	.word	0x00000008
.L_58:


//--------------------- .nv.callgraph             --------------------------
	.section	.nv.callgraph,"",@"SHT_CUDA_CALLGRAPH"
	.align	4
	.sectionentsize	8
	.align		4
        /*0000*/ 	.word	0x00000000
	.align		4
        /*0004*/ 	.word	0xffffffff
	.align		4
        /*0008*/ 	.word	index@(_ZN7cutlass13device_kernelINS_4gemm6kernel13GemmUniversalIN4cute5tupleIJiiiiEEENS1_10collective13CollectiveMmaINS1_35MainloopSm100TmaUmmaWarpSpecializedILi11ELi2ELi2ENS5_IJNS4_1CILi4EEESB_NSA_ILi1EEEEEEEENS5_IJNSA_ILi256EEESF_NSA_ILi64EEEEEEaNS5_IJlSC_lEEEaSI_NS4_8TiledMMAINS4_8MMA_AtomIJNS4_21SM100_MMA_S8_2x1SM_SSIaaiLi256ELi256ELNS4_4UMMA5MajorE0ELSN_0ELNSM_8SaturateE0EEEEEENS4_6LayoutINS5_IJSC_SC_SC_EEENS5_IJNSA_ILi0EEEST_ST_EEEEENS5_IJNS4_10UnderscoreESW_SW_EEEEENS4_28SM100_TMA_2SM_LOAD_MULTICASTENS4_14ComposedLayoutINS4_7SwizzleILi2ELi4ELi3EEENS4_18smem_ptr_flag_bitsILi8EEENSR_INS5_IJNSA_ILi8EEESG_EEENS5_IJSG_SC_EEEEEEEvNS4_8identityESZ_S19_vS1A_EENS_8epilogue10collective18CollectiveEpilogueINS1C_23Sm100TmaWarpSpecializedILi4ELi2ELi64ELb0ELb0EEEJNS5_IJNSA_ILi128EEESF_SG_EEENS5_IJNSR_IS1H_SC_EENSR_ISG_SC_EEEEEaSI_aSI_NS1C_6fusion15FusionCallbacksIS1G_NS1M_17LinearCombinationIaiaiLNS_15FloatRoundStyleE2EEES1I_S1L_JEEENS4_5SM1004TMEM4LOAD26SM100_TMEM_LOAD_32dp32b64xENS4_13SM90_TMA_LOADES19_NS4_39AutoVectorizingCopyWithAssumedAlignmentILi128EEENS4_14SM90_TMA_STOREES19_S1Y_S1Y_EEEvvEEEEvNT_6ParamsE)
	.align		4
        /*000c*/ 	.word	index@(__assertfail)
	.align		4
        /*0010*/ 	.word	0x00000000
	.align		4
        /*0014*/ 	.word	0xfffffffe
	.align		4
        /*0018*/ 	.word	0x00000000
	.align		4
        /*001c*/ 	.word	0xfffffffd
	.align		4
        /*0020*/ 	.word	0x00000000
	.align		4
        /*0024*/ 	.word	0xfffffffc


//--------------------- .nv.constant4             --------------------------
	.section	.nv.constant4,"a",@progbits
	.align	8
	.align		8
.nv.constant4:
        /*0000*/ 	.dword	__assertfail
	.align		8
        /*0008*/ 	.dword	__unnamed_1
	.align		8
        /*0010*/ 	.dword	__unnamed_2
	.align		8
        /*0018*/ 	.dword	__unnamed_3
	.align		8
        /*0020*/ 	.dword	_ZN40_INTERNAL_3b14731c_4_k_cu_fcf1fdb3_298664cuda3std3__45__cpo5beginE
	.align		8
        /*0028*/ 	.dword	_ZN40_INTERNAL_3b14731c_4_k_cu_fcf1fdb3_298664cuda3std3__45__cpo3endE
	.align		8
        /*0030*/ 	.dword	_ZN40_INTERNAL_3b14731c_4_k_cu_fcf1fdb3_298664cuda3std3__45__cpo6cbeginE
	.align		8
        /*0038*/ 	.dword	_ZN40_INTERNAL_3b14731c_4_k_cu_fcf1fdb3_298664cuda3std3__45__cpo4cendE
	.align		8
        /*0040*/ 	.dword	_ZN40_INTERNAL_3b14731c_4_k_cu_fcf1fdb3_298664cuda3std3__442_GLOBAL__N__3b14731c_4_k_cu_fcf1fdb3_298666ignoreE
	.align		8
        /*0048*/ 	.dword	_ZN40_INTERNAL_3b14731c_4_k_cu_fcf1fdb3_298664cuda3std3__419piecewise_constructE
	.align		8
        /*0050*/ 	.dword	_ZN40_INTERNAL_3b14731c_4_k_cu_fcf1fdb3_298664cuda3std3__48in_placeE
	.align		8
        /*0058*/ 	.dword	_ZN40_INTERNAL_3b14731c_4_k_cu_fcf1fdb3_298664cuda3std6ranges3__45__cpo4swapE
	.align		8
        /*0060*/ 	.dword	_ZN40_INTERNAL_3b14731c_4_k_cu_fcf1fdb3_298664cuda3std6ranges3__45__cpo9iter_moveE
	.align		8
        /*0068*/ 	.dword	_ZN40_INTERNAL_3b14731c_4_k_cu_fcf1fdb3_298664cute7productE
	.align		8
        /*0070*/ 	.dword	_ZN40_INTERNAL_3b14731c_4_k_cu_fcf1fdb3_298664cute1_E
	.align		8
        /*0078*/ 	.dword	$str$25
	.align		8
        /*0080*/ 	.dword	$str$26
	.align		8
        /*0088*/ 	.dword	$str$27
	.align		8
        /*0090*/ 	.dword	$str$28


//--------------------- .text._ZN7cutlass13device_kernelINS_4gemm6kernel13GemmUniversalIN4cute5tupleIJiiiiEEENS1_10collective13CollectiveMmaINS1_35MainloopSm100TmaUmmaWarpSpecializedILi11ELi2ELi2ENS5_IJNS4_1CILi4EEESB_NSA_ILi1EEEEEEEENS5_IJNSA_ILi256EEESF_NSA_ILi64EEEEEEaNS5_IJlSC_lEEEaSI_NS4_8TiledMMAINS4_8MMA_AtomIJNS4_21SM100_MMA_S8_2x1SM_SSIaaiLi256ELi256ELNS4_4UMMA5MajorE0ELSN_0ELNSM_8SaturateE0EEEEEENS4_6LayoutINS5_IJSC_SC_SC_EEENS5_IJNSA_ILi0EEEST_ST_EEEEENS5_IJNS4_10UnderscoreESW_SW_EEEEENS4_28SM100_TMA_2SM_LOAD_MULTICASTENS4_14ComposedLayoutINS4_7SwizzleILi2ELi4ELi3EEENS4_18smem_ptr_flag_bitsILi8EEENSR_INS5_IJNSA_ILi8EEESG_EEENS5_IJSG_SC_EEEEEEEvNS4_8identityESZ_S19_vS1A_EENS_8epilogue10collective18CollectiveEpilogueINS1C_23Sm100TmaWarpSpecializedILi4ELi2ELi64ELb0ELb0EEEJNS5_IJNSA_ILi128EEESF_SG_EEENS5_IJNSR_IS1H_SC_EENSR_ISG_SC_EEEEEaSI_aSI_NS1C_6fusion15FusionCallbacksIS1G_NS1M_17LinearCombinationIaiaiLNS_15FloatRoundStyleE2EEES1I_S1L_JEEENS4_5SM1004TMEM4LOAD26SM100_TMEM_LOAD_32dp32b64xENS4_13SM90_TMA_LOADES19_NS4_39AutoVectorizingCopyWithAssumedAlignmentILi128EEENS4_14SM90_TMA_STOREES19_S1Y_S1Y_EEEvvEEEEvNT_6ParamsE --------------------------
	.section	.text._ZN7cutlass13device_kernelINS_4gemm6kernel13GemmUniversalIN4cute5tupleIJiiiiEEENS1_10collective13CollectiveMmaINS1_35MainloopSm100TmaUmmaWarpSpecializedILi11ELi2ELi2ENS5_IJNS4_1CILi4EEESB_NSA_ILi1EEEEEEEENS5_IJNSA_ILi256EEESF_NSA_ILi64EEEEEEaNS5_IJlSC_lEEEaSI_NS4_8TiledMMAINS4_8MMA_AtomIJNS4_21SM100_MMA_S8_2x1SM_SSIaaiLi256ELi256ELNS4_4UMMA5MajorE0ELSN_0ELNSM_8SaturateE0EEEEEENS4_6LayoutINS5_IJSC_SC_SC_EEENS5_IJNSA_ILi0EEEST_ST_EEEEENS5_IJNS4_10UnderscoreESW_SW_EEEEENS4_28SM100_TMA_2SM_LOAD_MULTICASTENS4_14ComposedLayoutINS4_7SwizzleILi2ELi4ELi3EEENS4_18smem_ptr_flag_bitsILi8EEENSR_INS5_IJNSA_ILi8EEESG_EEENS5_IJSG_SC_EEEEEEEvNS4_8identityESZ_S19_vS1A_EENS_8epilogue10collective18CollectiveEpilogueINS1C_23Sm100TmaWarpSpecializedILi4ELi2ELi64ELb0ELb0EEEJNS5_IJNSA_ILi128EEESF_SG_EEENS5_IJNSR_IS1H_SC_EENSR_ISG_SC_EEEEEaSI_aSI_NS1C_6fusion15FusionCallbacksIS1G_NS1M_17LinearCombinationIaiaiLNS_15FloatRoundStyleE2EEES1I_S1L_JEEENS4_5SM1004TMEM4LOAD26SM100_TMEM_LOAD_32dp32b64xENS4_13SM90_TMA_LOADES19_NS4_39AutoVectorizingCopyWithAssumedAlignmentILi128EEENS4_14SM90_TMA_STOREES19_S1Y_S1Y_EEEvvEEEEvNT_6ParamsE,"ax",@progbits
	.align	128
.text._ZN7cutlass13device_kernelINS_4gemm6kernel13GemmUniversalIN4cute5tupleIJiiiiEEENS1_10collective13CollectiveMmaINS1_35MainloopSm100TmaUmmaWarpSpecializedILi11ELi2ELi2ENS5_IJNS4_1CILi4EEESB_NSA_ILi1EEEEEEEENS5_IJNSA_ILi256EEESF_NSA_ILi64EEEEEEaNS5_IJlSC_lEEEaSI_NS4_8TiledMMAINS4_8MMA_AtomIJNS4_21SM100_MMA_S8_2x1SM_SSIaaiLi256ELi256ELNS4_4UMMA5MajorE0ELSN_0ELNSM_8SaturateE0EEEEEENS4_6LayoutINS5_IJSC_SC_SC_EEENS5_IJNSA_ILi0EEEST_ST_EEEEENS5_IJNS4_10UnderscoreESW_SW_EEEEENS4_28SM100_TMA_2SM_LOAD_MULTICASTENS4_14ComposedLayoutINS4_7SwizzleILi2ELi4ELi3EEENS4_18smem_ptr_flag_bitsILi8EEENSR_INS5_IJNSA_ILi8EEESG_EEENS5_IJSG_SC_EEEEEEEvNS4_8identityESZ_S19_vS1A_EENS_8epilogue10collective18CollectiveEpilogueINS1C_23Sm100TmaWarpSpecializedILi4ELi2ELi64ELb0ELb0EEEJNS5_IJNSA_ILi128EEESF_SG_EEENS5_IJNSR_IS1H_SC_EENSR_ISG_SC_EEEEEaSI_aSI_NS1C_6fusion15FusionCallbacksIS1G_NS1M_17LinearCombinationIaiaiLNS_15FloatRoundStyleE2EEES1I_S1L_JEEENS4_5SM1004TMEM4LOAD26SM100_TMEM_LOAD_32dp32b64xENS4_13SM90_TMA_LOADES19_NS4_39AutoVectorizingCopyWithAssumedAlignmentILi128EEENS4_14SM90_TMA_STOREES19_S1Y_S1Y_EEEvvEEEEvNT_6ParamsE:
        .type           _ZN7cutlass13device_kernelINS_4gemm6kernel13GemmUniversalIN4cute5tupleIJiiiiEEENS1_10collective13CollectiveMmaINS1_35MainloopSm100TmaUmmaWarpSpecializedILi11ELi2ELi2ENS5_IJNS4_1CILi4EEESB_NSA_ILi1EEEEEEEENS5_IJNSA_ILi256EEESF_NSA_ILi64EEEEEEaNS5_IJlSC_lEEEaSI_NS4_8TiledMMAINS4_8MMA_AtomIJNS4_21SM100_MMA_S8_2x1SM_SSIaaiLi256ELi256ELNS4_4UMMA5MajorE0ELSN_0ELNSM_8SaturateE0EEEEEENS4_6LayoutINS5_IJSC_SC_SC_EEENS5_IJNSA_ILi0EEEST_ST_EEEEENS5_IJNS4_10UnderscoreESW_SW_EEEEENS4_28SM100_TMA_2SM_LOAD_MULTICASTENS4_14ComposedLayoutINS4_7SwizzleILi2ELi4ELi3EEENS4_18smem_ptr_flag_bitsILi8EEENSR_INS5_IJNSA_ILi8EEESG_EEENS5_IJSG_SC_EEEEEEEvNS4_8identityESZ_S19_vS1A_EENS_8epilogue10collective18CollectiveEpilogueINS1C_23Sm100TmaWarpSpecializedILi4ELi2ELi64ELb0ELb0EEEJNS5_IJNSA_ILi128EEESF_SG_EEENS5_IJNSR_IS1H_SC_EENSR_ISG_SC_EEEEEaSI_aSI_NS1C_6fusion15FusionCallbacksIS1G_NS1M_17LinearCombinationIaiaiLNS_15FloatRoundStyleE2EEES1I_S1L_JEEENS4_5SM1004TMEM4LOAD26SM100_TMEM_LOAD_32dp32b64xENS4_13SM90_TMA_LOADES19_NS4_39AutoVectorizingCopyWithAssumedAlignmentILi128EEENS4_14SM90_TMA_STOREES19_S1Y_S1Y_EEEvvEEEEvNT_6ParamsE,@function
        .size           _ZN7cutlass13device_kernelINS_4gemm6kernel13GemmUniversalIN4cute5tupleIJiiiiEEENS1_10collective13CollectiveMmaINS1_35MainloopSm100TmaUmmaWarpSpecializedILi11ELi2ELi2ENS5_IJNS4_1CILi4EEESB_NSA_ILi1EEEEEEEENS5_IJNSA_ILi256EEESF_NSA_ILi64EEEEEEaNS5_IJlSC_lEEEaSI_NS4_8TiledMMAINS4_8MMA_AtomIJNS4_21SM100_MMA_S8_2x1SM_SSIaaiLi256ELi256ELNS4_4UMMA5MajorE0ELSN_0ELNSM_8SaturateE0EEEEEENS4_6LayoutINS5_IJSC_SC_SC_EEENS5_IJNSA_ILi0EEEST_ST_EEEEENS5_IJNS4_10UnderscoreESW_SW_EEEEENS4_28SM100_TMA_2SM_LOAD_MULTICASTENS4_14ComposedLayoutINS4_7SwizzleILi2ELi4ELi3EEENS4_18smem_ptr_flag_bitsILi8EEENSR_INS5_IJNSA_ILi8EEESG_EEENS5_IJSG_SC_EEEEEEEvNS4_8identityESZ_S19_vS1A_EENS_8epilogue10collective18CollectiveEpilogueINS1C_23Sm100TmaWarpSpecializedILi4ELi2ELi64ELb0ELb0EEEJNS5_IJNSA_ILi128EEESF_SG_EEENS5_IJNSR_IS1H_SC_EENSR_ISG_SC_EEEEEaSI_aSI_NS1C_6fusion15FusionCallbacksIS1G_NS1M_17LinearCombinationIaiaiLNS_15FloatRoundStyleE2EEES1I_S1L_JEEENS4_5SM1004TMEM4LOAD26SM100_TMEM_LOAD_32dp32b64xENS4_13SM90_TMA_LOADES19_NS4_39AutoVectorizingCopyWithAssumedAlignmentILi128EEENS4_14SM90_TMA_STOREES19_S1Y_S1Y_EEEvvEEEEvNT_6ParamsE,(.L_x_207 - _ZN7cutlass13device_kernelINS_4gemm6kernel13GemmUniversalIN4cute5tupleIJiiiiEEENS1_10collective13CollectiveMmaINS1_35MainloopSm100TmaUmmaWarpSpecializedILi11ELi2ELi2ENS5_IJNS4_1CILi4EEESB_NSA_ILi1EEEEEEEENS5_IJNSA_ILi256EEESF_NSA_ILi64EEEEEEaNS5_IJlSC_lEEEaSI_NS4_8TiledMMAINS4_8MMA_AtomIJNS4_21SM100_MMA_S8_2x1SM_SSIaaiLi256ELi256ELNS4_4UMMA5MajorE0ELSN_0ELNSM_8SaturateE0EEEEEENS4_6LayoutINS5_IJSC_SC_SC_EEENS5_IJNSA_ILi0EEEST_ST_EEEEENS5_IJNS4_10UnderscoreESW_SW_EEEEENS4_28SM100_TMA_2SM_LOAD_MULTICASTENS4_14ComposedLayoutINS4_7SwizzleILi2ELi4ELi3EEENS4_18smem_ptr_flag_bitsILi8EEENSR_INS5_IJNSA_ILi8EEESG_EEENS5_IJSG_SC_EEEEEEEvNS4_8identityESZ_S19_vS1A_EENS_8epilogue10collective18CollectiveEpilogueINS1C_23Sm100TmaWarpSpecializedILi4ELi2ELi64ELb0ELb0EEEJNS5_IJNSA_ILi128EEESF_SG_EEENS5_IJNSR_IS1H_SC_EENSR_ISG_SC_EEEEEaSI_aSI_NS1C_6fusion15FusionCallbacksIS1G_NS1M_17LinearCombinationIaiaiLNS_15FloatRoundStyleE2EEES1I_S1L_JEEENS4_5SM1004TMEM4LOAD26SM100_TMEM_LOAD_32dp32b64xENS4_13SM90_TMA_LOADES19_NS4_39AutoVectorizingCopyWithAssumedAlignmentILi128EEENS4_14SM90_TMA_STOREES19_S1Y_S1Y_EEEvvEEEEvNT_6ParamsE)
        .other          _ZN7cutlass13device_kernelINS_4gemm6kernel13GemmUniversalIN4cute5tupleIJiiiiEEENS1_10collective13CollectiveMmaINS1_35MainloopSm100TmaUmmaWarpSpecializedILi11ELi2ELi2ENS5_IJNS4_1CILi4EEESB_NSA_ILi1EEEEEEEENS5_IJNSA_ILi256EEESF_NSA_ILi64EEEEEEaNS5_IJlSC_lEEEaSI_NS4_8TiledMMAINS4_8MMA_AtomIJNS4_21SM100_MMA_S8_2x1SM_SSIaaiLi256ELi256ELNS4_4UMMA5MajorE0ELSN_0ELNSM_8SaturateE0EEEEEENS4_6LayoutINS5_IJSC_SC_SC_EEENS5_IJNSA_ILi0EEEST_ST_EEEEENS5_IJNS4_10UnderscoreESW_SW_EEEEENS4_28SM100_TMA_2SM_LOAD_MULTICASTENS4_14ComposedLayoutINS4_7SwizzleILi2ELi4ELi3EEENS4_18smem_ptr_flag_bitsILi8EEENSR_INS5_IJNSA_ILi8EEESG_EEENS5_IJSG_SC_EEEEEEEvNS4_8identityESZ_S19_vS1A_EENS_8epilogue10collective18CollectiveEpilogueINS1C_23Sm100TmaWarpSpecializedILi4ELi2ELi64ELb0ELb0EEEJNS5_IJNSA_ILi128EEESF_SG_EEENS5_IJNSR_IS1H_SC_EENSR_ISG_SC_EEEEEaSI_aSI_NS1C_6fusion15FusionCallbacksIS1G_NS1M_17LinearCombinationIaiaiLNS_15FloatRoundStyleE2EEES1I_S1L_JEEENS4_5SM1004TMEM4LOAD26SM100_TMEM_LOAD_32dp32b64xENS4_13SM90_TMA_LOADES19_NS4_39AutoVectorizingCopyWithAssumedAlignmentILi128EEENS4_14SM90_TMA_STOREES19_S1Y_S1Y_EEEvvEEEEvNT_6ParamsE,@"STO_CUDA_ENTRY STV_DEFAULT"
_ZN7cutlass13device_kernelINS_4gemm6kernel13GemmUniversalIN4cute5tupleIJiiiiEEENS1_10collective13CollectiveMmaINS1_35MainloopSm100TmaUmmaWarpSpecializedILi11ELi2ELi2ENS5_IJNS4_1CILi4EEESB_NSA_ILi1EEEEEEEENS5_IJNSA_ILi256EEESF_NSA_ILi64EEEEEEaNS5_IJlSC_lEEEaSI_NS4_8TiledMMAINS4_8MMA_AtomIJNS4_21SM100_MMA_S8_2x1SM_SSIaaiLi256ELi256ELNS4_4UMMA5MajorE0ELSN_0ELNSM_8SaturateE0EEEEEENS4_6LayoutINS5_IJSC_SC_SC_EEENS5_IJNSA_ILi0EEEST_ST_EEEEENS5_IJNS4_10UnderscoreESW_SW_EEEEENS4_28SM100_TMA_2SM_LOAD_MULTICASTENS4_14ComposedLayoutINS4_7SwizzleILi2ELi4ELi3EEENS4_18smem_ptr_flag_bitsILi8EEENSR_INS5_IJNSA_ILi8EEESG_EEENS5_IJSG_SC_EEEEEEEvNS4_8identityESZ_S19_vS1A_EENS_8epilogue10collective18CollectiveEpilogueINS1C_23Sm100TmaWarpSpecializedILi4ELi2ELi64ELb0ELb0EEEJNS5_IJNSA_ILi128EEESF_SG_EEENS5_IJNSR_IS1H_SC_EENSR_ISG_SC_EEEEEaSI_aSI_NS1C_6fusion15FusionCallbacksIS1G_NS1M_17LinearCombinationIaiaiLNS_15FloatRoundStyleE2EEES1I_S1L_JEEENS4_5SM1004TMEM4LOAD26SM100_TMEM_LOAD_32dp32b64xENS4_13SM90_TMA_LOADES19_NS4_39AutoVectorizingCopyWithAssumedAlignmentILi128EEENS4_14SM90_TMA_STOREES19_S1Y_S1Y_EEEvvEEEEvNT_6ParamsE:
[----:B------:R-:W1:Y:S01]  /*0000*/  LDC R1, c[0x0][0x37c] ;  /* 0x0000df00ff017b82 */ /* 0x000e620000000800 */
[----:B------:R-:W2:Y:S01]  /*0010*/  S2R R157, SR_TID.X ;  /* 0x00000000009d7919 */ /* 0x000ea20000002100 */
[----:B------:R-:W3:Y:S06]  /*0020*/  LDCU.64 UR8, c[0x0][0x890] ;  /* 0x00011200ff0877ac */ /* 0x000eec0008000a00 */
[----:B------:R-:W4:Y:S01]  /*0030*/  S2UR UR45, SR_CgaCtaId ;  /* 0x00000000002d79c3 */ /* 0x000f220000008800 */
[----:B------:R-:W-:Y:S02]  /*0040*/  PRMT R144, RZ, 0x7610, R144 ;  /* 0x00007610ff907816 */ /* 0x000fe40000000090 */
[----:B------:R-:W-:-:S02]  /*0050*/  ELECT P0, URZ, PT ;  /* 0x0000000000ff782f */ /* 0x000fc40003800000 */
[----:B---3--:R-:W-:-:S04]  /*0060*/  ISETP.NE.U32.AND P1, PT, RZ, UR8, PT ;  /* 0x00000008ff007c0c */ /* 0x008fc8000bf25070 */
[----:B------:R-:W-:Y:S01]  /*0070*/  ISETP.NE.AND.EX P2, PT, RZ, UR9, PT, P1 ;  /* 0x00000009ff007c0c */ /* 0x000fe2000bf45310 */
[----:B----4-:R-:W-:Y:S02]  /*0080*/  ULOP3.LUT UR34, UR45, 0x1, URZ, 0xc0, !UPT ;  /* 0x000000012d227892 */ /* 0x010fe4000f8ec0ff */
[----:B------:R-:W-:Y:S01]  /*0090*/  ULOP3.LUT UR33, UR45, 0x1, URZ, 0x3c, !UPT ;  /* 0x000000012d217892 */ /* 0x000fe2000f8e3cff */
[----:B--2---:R-:W-:-:S05]  /*00a0*/  SHF.R.U32.HI R145, RZ, 0x5, R157 ;  /* 0x00000005ff917819 */ /* 0x004fca000001169d */
[----:B------:R-:W2:Y:S02]  /*00b0*/  SHFL.IDX PT, R0, R145, RZ, 0x1f ;  /* 0x00001fff91007589 */ /* 0x000ea400000e0000 */
[----:B--2---:R-:W-:Y:S02]  /*00c0*/  R2UR UR25, R0 ;  /* 0x00000000001972ca */ /* 0x004fe400000e0000 */
[----:B-1----:R-:W-:Y:S05]  /*00d0*/  @P2 BRA `(.L_x_0) ;  /* 0x0000000000302947 */ /* 0x002fea0003800000 */
[----:B------:R-:W1:Y:S02]  /*00e0*/  LDCU.64 UR4, c[0x0][0x888] ;  /* 0x00011100ff0477ac */ /* 0x000e640008000a00 */
[----:B-1----:R-:W-:-:S04]  /*00f0*/  UISETP.NE.U32.AND UP0, UPT, UR4, URZ, UPT ;  /* 0x000000ff0400728c */ /* 0x002fc8000bf05070 */
[----:B------:R-:W-:-:S09]  /*0100*/  UISETP.NE.AND.EX UP0, UPT, UR5, URZ, UPT, UP0 ;  /* 0x000000ff0500728c */ /* 0x000fd2000bf05300 */
[----:B------:R-:W-:Y:S05]  /*0110*/  BRA.U !UP0, `(.L_x_1) ;  /* 0x0000000108147547 */ /* 0x000fea000b800000 */
[----:B------:R-:W1:Y:S01]  /*0120*/  LDC.64 R72, c[0x0][0x888] ;  /* 0x00022200ff487b82 */ /* 0x000e620000000a00 */
[----:B------:R-:W1:Y:S02]  /*0130*/  LDCU.64 UR4, c[0x0][0x358] ;  /* 0x00006b00ff0477ac */ /* 0x000e640008000a00 */
[----:B-1----:R1:W5:Y:S01]  /*0140*/  LDG.E R72, desc[UR4][R72.64] ;  /* 0x0000000448487981 */ /* 0x002362000c1e1900 */
[----:B------:R-:W-:Y:S01]  /*0150*/  HFMA2 R144, -RZ, RZ, 0, 5.9604644775390625e-08 ;  /* 0x00000001ff907431 */ /* 0x000fe200000001ff */
[----:B------:R-:W-:Y:S05]  /*0160*/  BRA `(.L_x_0) ;  /* 0x00000000000c7947 */ /* 0x000fea0003800000 */
.L_x_1:
[----:B------:R-:W1:Y:S01]  /*0170*/  LDCU UR4, c[0x0][0x880] ;  /* 0x00011000ff0477ac */ /* 0x000e620008000800 */
[----:B------:R-:W-:Y:S01]  /*0180*/  HFMA2 R144, -RZ, RZ, 0, 5.9604644775390625e-08 ;  /* 0x00000001ff907431 */ /* 0x000fe200000001ff */
[----:B-1----:R-:W-:-:S07]  /*0190*/  MOV R72, UR4 ;  /* 0x0000000400487c02 */ /* 0x002fce0008000f00 */
.L_x_0:
[----:B------:R-:W2:Y:S02]  /*01a0*/  LDCU.64 UR4, c[0x0][0x8b0] ;  /* 0x00011600ff0477ac */ /* 0x000ea40008000a00 */
[----:B--2---:R-:W-:-:S04]  /*01b0*/  UISETP.NE.U32.AND UP0, UPT, UR4, URZ, UPT ;  /* 0x000000ff0400728c */ /* 0x004fc8000bf05070 */
[----:B------:R-:W-:-:S09]  /*01c0*/  UISETP.NE.AND.EX UP0, UPT, UR5, URZ, UPT, UP0 ;  /* 0x000000ff0500728c */ /* 0x000fd2000bf05300 */
[----:B------:R-:W-:Y:S05]  /*01d0*/  BRA.U UP0, `(.L_x_2) ;  /* 0x0000000100287547 */ /* 0x000fea000b800000 */
[----:B------:R-:W2:Y:S02]  /*01e0*/  LDCU.64 UR4, c[0x0][0x8a8] ;  /* 0x00011500ff0477ac */ /* 0x000ea40008000a00 */
[----:B--2---:R-:W-:-:S04]  /*01f0*/  UISETP.NE.U32.AND UP0, UPT, UR4, URZ, UPT ;  /* 0x000000ff0400728c */ /* 0x004fc8000bf05070 */
[----:B------:R-:W-:-:S09]  /*0200*/  UISETP.NE.AND.EX UP0, UPT, UR5, URZ, UPT, UP0 ;  /* 0x000000ff0500728c */ /* 0x000fd2000bf05300 */
[----:B------:R-:W-:Y:S05]  /*0210*/  BRA.U !UP0, `(.L_x_3) ;  /* 0x0000000108107547 */ /* 0x000fea000b800000 */
[----:B------:R-:W2:Y:S01]  /*0220*/  LDC.64 R70, c[0x0][0x8a8] ;  /* 0x00022a00ff467b82 */ /* 0x000ea20000000a00 */
[----:B------:R-:W2:Y:S02]  /*0230*/  LDCU.64 UR4, c[0x0][0x358] ;  /* 0x00006b00ff0477ac */ /* 0x000ea40008000a00 */
[----:B--2---:R2:W5:Y:S01]  /*0240*/  LDG.E R70, desc[UR4][R70.64] ;  /* 0x0000000446467981 */ /* 0x004562000c1e1900 */
[----:B------:R-:W-:Y:S05]  /*0250*/  BRA `(.L_x_2) ;  /* 0x0000000000087947 */ /* 0x000fea0003800000 */
.L_x_3:
[----:B------:R-:W2:Y:S02]  /*0260*/  LDCU UR4, c[0x0][0x8a0] ;  /* 0x00011400ff0477ac */ /* 0x000ea40008000800 */
[----:B--2---:R-:W-:Y:S02]  /*0270*/  MOV R70, UR4 ;  /* 0x0000000400467c02 */ /* 0x004fe40008000f00 */
.L_x_2:
[----:B------:R-:W-:Y:S01]  /*0280*/  IMAD.U32 R0, RZ, RZ, UR25 ;  /* 0x00000019ff007e24 */ /* 0x000fe2000f8e00ff */
[----:B------:R-:W-:Y:S04]  /*0290*/  BSSY.RECONVERGENT B0, `(.L_x_4) ;  /* 0x000000c000007945 */ /* 0x000fe80003800200 */
[C---:B------:R-:W-:Y:S02]  /*02a0*/  ISETP.NE.OR P3, PT, R0.reuse, 0x1, !P0 ;  /* 0x000000010000780c */ /* 0x040fe40004765670 */
[----:B------:R-:W-:-:S11]  /*02b0*/  ISETP.NE.OR P2, PT, R0, 0x3, !P0 ;  /* 0x000000030000780c */ /* 0x000fd60004745670 */
[----:B------:R-:W-:Y:S05]  /*02c0*/  @P3 BRA `(.L_x_5) ;  /* 0x0000000000203947 */ /* 0x000fea0003800000 */
[----:B------:R-:W3:Y:S02]  /*02d0*/  LDCU.64 UR4, c[0x0][0x348] ;  /* 0x00006900ff0477ac */ /* 0x000ee40008000a00 */
[----:B---3--:R-:W-:Y:S02]  /*02e0*/  UIADD3 UR6, UP1, UPT, UR4, 0x80, URZ ;  /* 0x0000008004067890 */ /* 0x008fe4000ff3e0ff */
[----:B------:R-:W-:Y:S02]  /*02f0*/  UIADD3 UR4, UP0, UPT, UR4, 0x180, URZ ;  /* 0x0000018004047890 */ /* 0x000fe4000ff1e0ff */
[----:B------:R-:W-:Y:S02]  /*0300*/  UIADD3.X UR7, UPT, UPT, URZ, UR5, URZ, UP1, !UPT ;  /* 0x00000005ff077290 */ /* 0x000fe40008ffe4ff */
[----:B------:R-:W-:-:S07]  /*0310*/  UIADD3.X UR5, UPT, UPT, URZ, UR5, URZ, UP0, !UPT ;  /* 0x00000005ff057290 */ /* 0x000fce00087fe4ff */
[----:B------:R3:W-:Y:S02]  /*0320*/  UTMACCTL.PF [UR6] ;  /* 0x00000000060079b9 */ /* 0x0007e40008040000 */
[----:B------:R3:W-:Y:S02]  /*0330*/  UTMACCTL.PF [UR4] ;  /* 0x00000000040079b9 */ /* 0x0007e40008040000 */
[----:B---3--:R-:W-:Y:S01]  /*0340*/  NOP ;  /* 0x0000000000007918 */ /* 0x008fe20000000000 */
.L_x_5:
[----:B------:R-:W-:Y:S05]  /*0350*/  BSYNC.RECONVERGENT B0 ;  /* 0x0000000000007941 */ /* 0x000fea0003800200 */
.L_x_4:
[----:B------:R-:W-:Y:S04]  /*0360*/  BSSY.RECONVERGENT B0, `(.L_x_6) ;  /* 0x000000a000007945 */ /* 0x000fe80003800200 */
        /* <DEDUP_REMOVED lines=9> */
.L_x_7:
[----:B------:R-:W-:Y:S05]  /*0400*/  BSYNC.RECONVERGENT B0 ;  /* 0x0000000000007941 */ /* 0x000fea0003800200 */
.L_x_6:
[----:B------:R-:W3:Y:S01]  /*0410*/  LDCU.64 UR4, c[0x0][0x888] ;  /* 0x00011100ff0477ac */ /* 0x000ee20008000a00 */
[----:B------:R-:W-:Y:S01]  /*0420*/  ISETP.NE.AND.EX P1, PT, RZ, UR9, PT, P1 ;  /* 0x00000009ff007c0c */ /* 0x000fe2000bf25310 */
[----:B------:R-:W-:Y:S01]  /*0430*/  UPLOP3.LUT UP3, UPT, UPT, UPT, UPT, 0x80, 0x8 ;  /* 0x000000000008789c */ /* 0x000fe20003f6f070 */
[----:B---3--:R-:W-:-:S04]  /*0440*/  ISETP.NE.U32.AND P2, PT, RZ, UR4, PT ;  /* 0x00000004ff007c0c */ /* 0x008fc8000bf45070 */
[----:B------:R-:W-:-:S13]  /*0450*/  ISETP.NE.AND.EX P2, PT, RZ, UR5, PT, P2 ;  /* 0x00000005ff007c0c */ /* 0x000fda000bf45320 */
[----:B------:R-:W-:Y:S05]  /*0460*/  @P2 BRA P1, `(.L_x_8) ;  /* 0x0000000000282947 */ /* 0x000fea0000800000 */
[----:B-----5:R-:W-:Y:S01]  /*0470*/  R2UR UR6, R72 ;  /* 0x00000000480672ca */ /* 0x020fe200000e0000 */
[----:B------:R-:W-:Y:S02]  /*0480*/  UISETP.NE.U32.AND UP0, UPT, UR8, URZ, UPT ;  /* 0x000000ff0800728c */ /* 0x000fe4000bf05070 */
[----:B------:R-:W-:Y:S02]  /*0490*/  UISETP.NE.U32.AND UP1, UPT, UR4, URZ, UPT ;  /* 0x000000ff0400728c */ /* 0x000fe4000bf25070 */
[----:B------:R-:W-:Y:S02]  /*04a0*/  UISETP.NE.AND.EX UP2, UPT, UR9, URZ, UPT, UP0 ;  /* 0x000000ff0900728c */ /* 0x000fe4000bf45300 */
[----:B------:R-:W-:-:S04]  /*04b0*/  UISETP.NE.AND.EX UP0, UPT, UR5, URZ, UPT, UP1 ;  /* 0x000000ff0500728c */ /* 0x000fc8000bf05310 */
[----:B------:R-:W-:Y:S02]  /*04c0*/  USEL UR4, URZ, 0xffffffff, UP0 ;  /* 0xffffffffff047887 */ /* 0x000fe40008000000 */
[----:B------:R-:W-:-:S04]  /*04d0*/  UISETP.NE.AND UP1, UPT, UR6, URZ, UPT ;  /* 0x000000ff0600728c */ /* 0x000fc8000bf25270 */
[----:B------:R-:W-:-:S04]  /*04e0*/  @!UP2 USEL UR4, URZ, 0xffffffff, UP1 ;  /* 0xffffffffff04a887 */ /* 0x000fc80008800000 */
[----:B------:R-:W-:-:S04]  /*04f0*/  ULOP3.LUT UR4, UR4, 0x1, URZ, 0xc0, !UPT ;  /* 0x0000000104047892 */ /* 0x000fc8000f8ec0ff */
[----:B------:R-:W-:-:S11]  /*0500*/  UISETP.NE.U32.AND UP3, UPT, UR4, 0x1, UPT ;  /* 0x000000010400788c */ /* 0x000fd6000bf65070 */
.L_x_8:
[----:B------:R-:W3:Y:S01]  /*0510*/  SHFL.IDX PT, R0, R145, RZ, 0x1f ;  /* 0x00001fff91007589 */ /* 0x000ee200000e0000 */
[----:B------:R-:W-:-:S04]  /*0520*/  UISETP.NE.AND UP0, UPT, UR25, 0x2, UPT ;  /* 0x000000021900788c */ /* 0x000fc8000bf05270 */
[----:B------:R-:W-:Y:S02]  /*0530*/  UISETP.EQ.AND UP1, UPT, UR34, URZ, !UP0 ;  /* 0x000000ff2200728c */ /* 0x000fe4000c722270 */
[----:B------:R-:W-:-:S04]  /*0540*/  USEL UR44, URZ, 0x1, UP0 ;  /* 0x00000001ff2c7887 */ /* 0x000fc80008000000 */
[----:B------:R-:W-:Y:S02]  /*0550*/  PLOP3.LUT P3, PT, P0, PT, UP1, 0x80, 0x8 ;  /* 0x000000000008781c */ /* 0x000fe4000076f018 */
[----:B---3--:R-:W-:-:S13]  /*0560*/  ISETP.NE.AND P1, PT, R0, RZ, PT ;  /* 0x000000ff0000720c */ /* 0x008fda0003f25270 */
[----:B------:R-:W-:Y:S05]  /*0570*/  @P1 BRA `(.L_x_9) ;  /* 0x0000000000981947 */ /* 0x000fea0003800000 */
[----:B------:R-:W-:Y:S01]  /*0580*/  ELECT P1, URZ, PT ;  /* 0x0000000000ff782f */ /* 0x000fe20003820000 */
[----:B------:R-:W-:-:S12]  /*0590*/  BSSY.RECONVERGENT B0, `(.L_x_9) ;  /* 0x0000024000007945 */ /* 0x000fd80003800200 */
[----:B------:R-:W-:Y:S05]  /*05a0*/  @!P1 BRA `(.L_x_10) ;  /* 0x0000000000889947 */ /* 0x000fea0003800000 */
[----:B------:R-:W-:Y:S01]  /*05b0*/  UMOV UR4, 0x400 ;  /* 0x0000040000047882 */ /* 0x000fe20000000000 */
[----:B------:R-:W-:Y:S01]  /*05c0*/  UMOV UR8, 0x1 ;  /* 0x0000000100087882 */ /* 0x000fe20000000000 */
[----:B------:R-:W-:Y:S01]  /*05d0*/  UMOV UR6, 0x5 ;  /* 0x0000000500067882 */ /* 0x000fe20000000000 */
[----:B------:R-:W-:Y:S02]  /*05e0*/  ULEA UR4, UR45, UR4, 0x18 ;  /* 0x000000042d047291 */ /* 0x000fe4000f8ec0ff */
[----:B------:R-:W-:-:S04]  /*05f0*/  UIADD3 UR8, UPT, UPT, -UR8, 0x100000, URZ ;  /* 0x0010000008087890 */ /* 0x000fc8000fffe1ff */
[----:B------:R-:W-:Y:S02]  /*0600*/  USHF.L.U32 UR9, UR8, 0xb, URZ ;  /* 0x0000000b08097899 */ /* 0x000fe400080006ff */
[----:B------:R-:W-:Y:S02]  /*0610*/  USHF.L.U32 UR8, UR8, 0x1, URZ ;  /* 0x0000000108087899 */ /* 0x000fe400080006ff */
[----:B------:R-:W-:-:S04]  /*0620*/  UIADD3 UR6, UPT, UPT, -UR6, 0x100000, URZ ;  /* 0x0010000006067890 */ /* 0x000fc8000fffe1ff */
[----:B------:R-:W-:Y:S02]  /*0630*/  USHF.L.U32 UR7, UR6, 0xb, URZ ;  /* 0x0000000b06077899 */ /* 0x000fe400080006ff */
[----:B------:R-:W-:Y:S01]  /*0640*/  USHF.L.U32 UR6, UR6, 0x1, URZ ;  /* 0x0000000106067899 */ /* 0x000fe200080006ff */
[----:B------:R-:W3:Y:S03]  /*0650*/  FENCE.VIEW.ASYNC.S ;  /* 0x00000000000073c6 */ /* 0x000ee60000000000 */
[----:B---3--:R3:W4:Y:S08]  /*0660*/  SYNCS.EXCH.64 URZ, [UR4], UR8 ;  /* 0x0000000804ff75b2 */ /* 0x0087300008000100 */
[----:B------:R3:W1:Y:S01]  /*0670*/  SYNCS.EXCH.64 URZ, [UR4+0x58], UR6 ;  /* 0x0000580604ff75b2 */ /* 0x0006620008000100 */
        /* <DEDUP_REMOVED lines=19> */
[----:B------:R3:W1:Y:S02]  /*07b0*/  SYNCS.EXCH.64 URZ, [UR4+0xa8], UR6 ;  /* 0x0000a80604ff75b2 */ /* 0x0006640008000100 */
[----:B---34-:R-:W-:Y:S01]  /*07c0*/  NOP ;  /* 0x0000000000007918 */ /* 0x018fe20000000000 */
.L_x_10:
[----:B------:R-:W-:Y:S05]  /*07d0*/  BSYNC.RECONVERGENT B0 ;  /* 0x0000000000007941 */ /* 0x000fea0003800200 */
.L_x_9:
[----:B------:R-:W3:Y:S01]  /*07e0*/  SHFL.IDX PT, R0, R145, RZ, 0x1f ;  /* 0x00001fff91007589 */ /* 0x000ee200000e0000 */
[----:B------:R-:W-:Y:S01]  /*07f0*/  NOP ;  /* 0x0000000000007918 */ /* 0x000fe20000000000 */
[----:B---3--:R-:W-:-:S13]  /*0800*/  ISETP.NE.AND P1, PT, R0, 0x1, PT ;  /* 0x000000010000780c */ /* 0x008fda0003f25270 */
[----:B------:R-:W-:Y:S05]  /*0810*/  @P1 BRA `(.L_x_11) ;  /* 0x0000000000541947 */ /* 0x000fea0003800000 */
        /* <DEDUP_REMOVED lines=10> */
[----:B------:R-:W-:Y:S01]  /*08c0*/  ELECT P1, URZ, PT ;  /* 0x0000000000ff782f */ /* 0x000fe20003820000 */
[----:B------:R-:W3:Y:S02]  /*08d0*/  FENCE.VIEW.ASYNC.S ;  /* 0x00000000000073c6 */ /* 0x000ee40000000000 */
[----:B---3--:R3:W4:Y:S08]  /*08e0*/  SYNCS.EXCH.64 URZ, [UR4+0xb0], UR8 ;  /* 0x0000b00804ff75b2 */ /* 0x0087300008000100 */
[----:B------:R3:W1:Y:S01]  /*08f0*/  SYNCS.EXCH.64 URZ, [UR4+0xd0], UR6 ;  /* 0x0000d00604ff75b2 */ /* 0x0006620008000100 */
[----:B------:R3:W1:Y:S01]  /*0900*/  SYNCS.EXCH.64 URZ, [UR4+0xb8], UR8 ;  /* 0x0000b80804ff75b2 */ /* 0x0006620008000100 */
[----:B------:R3:W1:Y:S01]  /*0910*/  SYNCS.EXCH.64 URZ, [UR4+0xd8], UR6 ;  /* 0x0000d80604ff75b2 */ /* 0x0006620008000100 */
[----:B------:R3:W1:Y:S01]  /*0920*/  SYNCS.EXCH.64 URZ, [UR4+0xc0], UR8 ;  /* 0x0000c00804ff75b2 */ /* 0x0006620008000100 */
[----:B------:R3:W1:Y:S01]  /*0930*/  SYNCS.EXCH.64 URZ, [UR4+0xe0], UR6 ;  /* 0x0000e00604ff75b2 */ /* 0x0006620008000100 */
[----:B------:R3:W1:Y:S01]  /*0940*/  SYNCS.EXCH.64 URZ, [UR4+0xc8], UR8 ;  /* 0x0000c80804ff75b2 */ /* 0x0006620008000100 */
[----:B------:R3:W1:Y:S01]  /*0950*/  SYNCS.EXCH.64 URZ, [UR4+0xe8], UR6 ;  /* 0x0000e80604ff75b2 */ /* 0x0006620008000100 */
[----:B------:R-:W-:Y:S01]  /*0960*/  NOP ;  /* 0x0000000000007918 */ /* 0x000fe20000000000 */
.L_x_11:
[----:B------:R-:W2:Y:S01]  /*0970*/  SHFL.IDX PT, R0, R145, RZ, 0x1f ;  /* 0x00001fff91007589 */ /* 0x000ea200000e0000 */
[----:B------:R-:W-:Y:S01]  /*0980*/  NOP ;  /* 0x0000000000007918 */ /* 0x000fe20000000000 */
[----:B--2---:R-:W-:-:S13]  /*0990*/  ISETP.NE.AND P1, PT, R0, 0x3, PT ;  /* 0x000000030000780c */ /* 0x004fda0003f25270 */
[----:B------:R-:W-:Y:S05]  /*09a0*/  @P1 BRA `(.L_x_12) ;  /* 0x00000000002c1947 */ /* 0x000fea0003800000 */
[----:B---3--:R-:W-:Y:S01]  /*09b0*/  UMOV UR6, 0x400 ;  /* 0x0000040000067882 */ /* 0x008fe20000000000 */
[----:B------:R-:W-:Y:S01]  /*09c0*/  UMOV UR4, 0x20 ;  /* 0x0000002000047882 */ /* 0x000fe20000000000 */
[----:B------:R-:W-:Y:S02]  /*09d0*/  ULEA UR6, UR45, UR6, 0x18 ;  /* 0x000000062d067291 */ /* 0x000fe4000f8ec0ff */
[----:B------:R-:W-:-:S04]  /*09e0*/  UIADD3 UR4, UPT, UPT, -UR4, 0x100000, URZ ;  /* 0x0010000004047890 */ /* 0x000fc8000fffe1ff */
[----:B------:R-:W-:Y:S02]  /*09f0*/  USHF.L.U32 UR5, UR4, 0xb, URZ ;  /* 0x0000000b04057899 */ /* 0x000fe400080006ff */
[----:B------:R-:W-:Y:S01]  /*0a00*/  USHF.L.U32 UR4, UR4, 0x1, URZ ;  /* 0x0000000104047899 */ /* 0x000fe200080006ff */
[----:B------:R-:W-:Y:S01]  /*0a10*/  ELECT P1, URZ, PT ;  /* 0x0000000000ff782f */ /* 0x000fe20003820000 */
[----:B------:R-:W2:Y:S10]  /*0a20*/  FENCE.VIEW.ASYNC.S ;  /* 0x00000000000073c6 */ /* 0x000eb40000000000 */
[----:B--2---:R2:W3:Y:S01]  /*0a30*/  SYNCS.EXCH.64 URZ, [UR6+0xf0], UR4 ;  /* 0x0000f00406ff75b2 */ /* 0x0044e20008000100 */
[----:B------:R2:W1:Y:S01]  /*0a40*/  SYNCS.EXCH.64 URZ, [UR6+0xf8], UR4 ;  /* 0x0000f80406ff75b2 */ /* 0x0004620008000100 */
[----:B------:R-:W-:Y:S01]  /*0a50*/  NOP ;  /* 0x0000000000007918 */ /* 0x000fe20000000000 */
.L_x_12:
[----:B------:R-:W4:Y:S01]  /*0a60*/  SHFL.IDX PT, R0, R145, RZ, 0x1f ;  /* 0x00001fff91007589 */ /* 0x000f2200000e0000 */
[----:B------:R-:W-:Y:S01]  /*0a70*/  NOP ;  /* 0x0000000000007918 */ /* 0x000fe20000000000 */
[----:B----4-:R-:W-:-:S13]  /*0a80*/  ISETP.NE.AND P1, PT, R0, 0x4, PT ;  /* 0x000000040000780c */ /* 0x010fda0003f25270 */
[----:B------:R-:W-:Y:S05]  /*0a90*/  @P1 BRA `(.L_x_13) ;  /* 0x0000000000481947 */ /* 0x000fea0003800000 */
[----:B--23--:R-:W-:Y:S01]  /*0aa0*/  UMOV UR4, 0xe20 ;  /* 0x00000e2000047882 */ /* 0x00cfe20000000000 */
[----:B------:R-:W-:Y:S01]  /*0ab0*/  UMOV UR6, 0x400 ;  /* 0x0000040000067882 */ /* 0x000fe20000000000 */
[----:B------:R-:W-:Y:S01]  /*0ac0*/  USEL UR4, UR4, 0xc20, UP3 ;  /* 0x00000c2004047887 */ /* 0x000fe20009800000 */
        /* <DEDUP_REMOVED lines=9> */
[----:B------:R-:W2:Y:S02]  /*0b60*/  FENCE.VIEW.ASYNC.S ;  /* 0x00000000000073c6 */ /* 0x000ea40000000000 */
[----:B--2---:R4:W2:Y:S08]  /*0b70*/  SYNCS.EXCH.64 URZ, [UR6+0x100], UR8 ;  /* 0x0001000806ff75b2 */ /* 0x0048b00008000100 */
[----:B------:R4:W3:Y:S01]  /*0b80*/  SYNCS.EXCH.64 URZ, [UR6+0x110], UR4 ;  /* 0x0001100406ff75b2 */ /* 0x0008e20008000100 */
[----:B------:R4:W1:Y:S01]  /*0b90*/  SYNCS.EXCH.64 URZ, [UR6+0x108], UR8 ;  /* 0x0001080806ff75b2 */ /* 0x0008620008000100 */
[----:B------:R4:W1:Y:S02]  /*0ba0*/  SYNCS.EXCH.64 URZ, [UR6+0x118], UR4 ;  /* 0x0001180406ff75b2 */ /* 0x0008640008000100 */
[----:B----4-:R-:W-:Y:S01]  /*0bb0*/  NOP ;  /* 0x0000000000007918 */ /* 0x010fe20000000000 */
.L_x_13:
[----:B------:R-:W4:Y:S01]  /*0bc0*/  SHFL.IDX PT, R0, R145, RZ, 0x1f ;  /* 0x00001fff91007589 */ /* 0x000f2200000e0000 */
[----:B------:R-:W-:Y:S01]  /*0bd0*/  NOP ;  /* 0x0000000000007918 */ /* 0x000fe20000000000 */
[----:B----4-:R-:W-:-:S13]  /*0be0*/  ISETP.NE.AND P1, PT, R0, 0x5, PT ;  /* 0x000000050000780c */ /* 0x010fda0003f25270 */
[----:B------:R-:W-:Y:S05]  /*0bf0*/  @P1 BRA `(.L_x_14) ;  /* 0x0000000000441947 */ /* 0x000fea0003800000 */
[----:B--23--:R-:W-:Y:S01]  /*0c00*/  UMOV UR4, 0x400 ;  /* 0x0000040000047882 */ /* 0x00cfe20000000000 */
        /* <DEDUP_REMOVED lines=16> */
.L_x_14:
[----:B------:R-:W4:Y:S01]  /*0d10*/  SHFL.IDX PT, R0, R145, RZ, 0x1f ;  /* 0x00001fff91007589 */ /* 0x000f2200000e0000 */
[----:B------:R-:W-:Y:S01]  /*0d20*/  ISETP.NE.OR P0, PT, RZ, UR25, !P0 ;  /* 0x00000019ff007c0c */ /* 0x000fe2000c705670 */
[----:B------:R-:W-:Y:S01]  /*0d30*/  NOP ;  /* 0x0000000000007918 */ /* 0x000fe20000000000 */
[----:B----4-:R-:W-:-:S13]  /*0d40*/  ISETP.NE.AND P1, PT, R0, 0x3, PT ;  /* 0x000000030000780c */ /* 0x010fda0003f25270 */
[----:B------:R-:W-:Y:S05]  /*0d50*/  @P1 BRA `(.L_x_15) ;  /* 0x0000000000341947 */ /* 0x000fea0003800000 */
[----:B--23--:R-:W-:Y:S01]  /*0d60*/  UMOV UR4, 0x400 ;  /* 0x0000040000047882 */ /* 0x00cfe20000000000 */
[----:B------:R-:W-:Y:S01]  /*0d70*/  UMOV UR6, 0x20 ;  /* 0x0000002000067882 */ /* 0x000fe20000000000 */
[----:B------:R-:W-:Y:S02]  /*0d80*/  ULEA UR4, UR45, UR4, 0x18 ;  /* 0x000000042d047291 */ /* 0x000fe4000f8ec0ff */
[----:B------:R-:W-:-:S04]  /*0d90*/  UIADD3 UR6, UPT, UPT, -UR6, 0x100000, URZ ;  /* 0x0010000006067890 */ /* 0x000fc8000fffe1ff */
[----:B------:R-:W-:Y:S02]  /*0da0*/  USHF.L.U32 UR7, UR6, 0xb, URZ ;  /* 0x0000000b06077899 */ /* 0x000fe400080006ff */
[----:B------:R-:W-:Y:S01]  /*0db0*/  USHF.L.U32 UR6, UR6, 0x1, URZ ;  /* 0x0000000106067899 */ /* 0x000fe200080006ff */
[----:B------:R-:W-:Y:S01]  /*0dc0*/  ELECT P1, URZ, PT ;  /* 0x0000000000ff782f */ /* 0x000fe20003820000 */
[----:B------:R-:W2:Y:S10]  /*0dd0*/  FENCE.VIEW.ASYNC.S ;  /* 0x00000000000073c6 */ /* 0x000eb40000000000 */
[----:B--2---:R4:W2:Y:S01]  /*0de0*/  SYNCS.EXCH.64 URZ, [UR4+0x140], UR6 ;  /* 0x0001400604ff75b2 */ /* 0x0048a20008000100 */
[----:B------:R4:W3:Y:S01]  /*0df0*/  SYNCS.EXCH.64 URZ, [UR4+0x150], UR6 ;  /* 0x0001500604ff75b2 */ /* 0x0008e20008000100 */
[----:B------:R4:W1:Y:S01]  /*0e00*/  SYNCS.EXCH.64 URZ, [UR4+0x148], UR6 ;  /* 0x0001480604ff75b2 */ /* 0x0008620008000100 */
[----:B------:R4:W1:Y:S02]  /*0e10*/  SYNCS.EXCH.64 URZ, [UR4+0x158], UR6 ;  /* 0x0001580604ff75b2 */ /* 0x0008640008000100 */
[----:B----4-:R-:W-:Y:S01]  /*0e20*/  NOP ;  /* 0x0000000000007918 */ /* 0x010fe20000000000 */
.L_x_15:
[----:B------:R-:W-:Y:S01]  /*0e30*/  VOTEU.ALL UP0, P0 ;  /* 0x0000000000ff7886 */ /* 0x000fe20000000000 */
[----:B--23--:R-:W-:Y:S01]  /*0e40*/  UMOV UR4, 0x20 ;  /* 0x0000002000047882 */ /* 0x00cfe20000000000 */
[----:B------:R-:W2:Y:S01]  /*0e50*/  LDCU UR32, c[0x0][0x36c] ;  /* 0x00006d80ff2077ac */ /* 0x000ea20008000800 */
[----:B------:R-:W-:Y:S01]  /*0e60*/  NOP ;  /* 0x0000000000007918 */ /* 0x000fe20000000000 */
[----:B------:R-:W-:Y:S01]  /*0e70*/  LOP3.LUT R0, R157, 0x1f, RZ, 0xc0, !PT ;  /* 0x0000001f9d007812 */ /* 0x000fe200078ec0ff */
[----:B------:R-:W-:Y:S01]  /*0e80*/  @!UP0 UMOV UR6, 0x400 ;  /* 0x0000040000068882 */ /* 0x000fe20000000000 */
[----:B------:R-:W-:-:S04]  /*0e90*/  @!UP0 UIADD3 UR4, UPT, UPT, -UR4, 0x100000, URZ ;  /* 0x0010000004048890 */ /* 0x000fc8000fffe1ff */
[----:B------:R-:W-:Y:S02]  /*0ea0*/  @!UP0 USHF.L.U32 UR5, UR4, 0xb, URZ ;  /* 0x0000000b04058899 */ /* 0x000fe400080006ff */
[----:B------:R-:W-:Y:S02]  /*0eb0*/  @!UP0 USHF.L.U32 UR4, UR4, 0x1, URZ ;  /* 0x0000000104048899 */ /* 0x000fe400080006ff */
[----:B------:R-:W-:Y:S01]  /*0ec0*/  @!UP0 ULEA UR6, UR45, UR6, 0x18 ;  /* 0x000000062d068291 */ /* 0x000fe2000f8ec0ff */
[----:B------:R-:W-:Y:S01]  /*0ed0*/  VOTEU.ALL UP0, P0 ;  /* 0x0000000000ff7886 */ /* 0x000fe20000000000 */
[----:B------:R-:W-:Y:S02]  /*0ee0*/  UISETP.NE.AND UP4, UPT, UR25, URZ, UPT ;  /* 0x000000ff1900728c */ /* 0x000fe4000bf85270 */
[----:B--2---:R-:W-:Y:S01]  /*0ef0*/  UISETP.EQ.U32.AND UP1, UPT, UR32, 0x1, UPT ;  /* 0x000000012000788c */ /* 0x004fe2000bf22070 */
[----:B------:R-:W2:Y:S07]  /*0f00*/  FENCE.VIEW.ASYNC.S ;  /* 0x00000000000073c6 */ /* 0x000eae0000000000 */
[----:B--2---:R2:W3:Y:S01]  /*0f10*/  @!UP0 SYNCS.EXCH.64 URZ, [UR6+0x160], UR4 ;  /* 0x0001600406ff85b2 */ /* 0x0044e20008000100 */
[----:B------:R-:W-:Y:S05]  /*0f20*/  BRA.U !UP1, `(.L_x_16) ;  /* 0x0000000109087547 */ /* 0x000fea000b800000 */
[----:B-1-3--:R-:W-:Y:S01]  /*0f30*/  UCGABAR_ARV ;  /* 0x00000000000079c7 */ /* 0x00afe20008000000 */
[----:B------:R-:W-:Y:S05]  /*0f40*/  BRA `(.L_x_17) ;  /* 0x0000000000047947 */ /* 0x000fea0003800000 */
.L_x_16:
[----:B-1-3--:R-:W-:Y:S01]  /*0f50*/  NOP ;  /* 0x0000000000007918 */ /* 0x00afe20000000000 */
.L_x_17:
[----:B------:R-:W1:Y:S01]  /*0f60*/  S2UR UR8, SR_CTAID.Y ;  /* 0x00000000000879c3 */ /* 0x000e620000002600 */
[----:B------:R-:W-:-:S05]  /*0f70*/  CS2R.32 R146, SR_CgaSize ;  /* 0x0000000000927805 */ /* 0x000fca0000008a00 */
[----:B------:R-:W-:-:S05]  /*0f80*/  IMAD R146, R146, -0xa0, RZ ;  /* 0xffffff6092927824 */ /* 0x000fca00078e02ff */
[----:B------:R-:W-:-:S14]  /*0f90*/  R2UR UR9, R146 ;  /* 0x00000000920972ca */ /* 0x000fdc00000e0000 */
[----:B------:R-:W3:Y:S01]  /*0fa0*/  LDCU UR9, c[0x0][UR9+0x2b4] ;  /* 0x00005680090977ac */ /* 0x000ee20008000800 */
[----:B------:R-:W-:-:S05]  /*0fb0*/  CS2R.32 R146, SR_CgaSize ;  /* 0x0000000000927805 */ /* 0x000fca0000008a00 */
[----:B------:R-:W-:-:S05]  /*0fc0*/  IMAD R146, R146, -0xa0, RZ ;  /* 0xffffff6092927824 */ /* 0x000fca00078e02ff */
[----:B------:R-:W-:-:S14]  /*0fd0*/  R2UR UR10, R146 ;  /* 0x00000000920a72ca */ /* 0x000fdc00000e0000 */
[----:B------:R-:W4:Y:S01]  /*0fe0*/  LDCU UR10, c[0x0][UR10+0x2b0] ;  /* 0x000056000a0a77ac */ /* 0x000f220008000800 */
[----:B------:R-:W4:Y:S01]  /*0ff0*/  S2UR UR30, SR_CTAID.X ;  /* 0x00000000001e79c3 */ /* 0x000f220000002500 */
[----:B--2---:R-:W-:Y:S02]  /*1000*/  USHF.R.U32.HI UR4, URZ, 0x2, UR45 ;  /* 0x00000002ff047899 */ /* 0x004fe4000801162d */
[----:B------:R-:W-:Y:S02]  /*1010*/  USHF.R.U32.HI UR7, URZ, 0x1, UR45 ;  /* 0x00000001ff077899 */ /* 0x000fe4000801162d */
[----:B------:R-:W-:Y:S02]  /*1020*/  ULOP3.LUT UR46, UR4, 0x3, URZ, 0xc0, !UPT ;  /* 0x00000003042e7892 */ /* 0x000fe4000f8ec0ff */
[----:B------:R-:W-:Y:S01]  /*1030*/  ULOP3.LUT UR5, UR34, 0xc, UR45, 0xf8, !UPT ;  /* 0x0000000c22057892 */ /* 0x000fe2000f8ef82d */
[----:B------:R-:W2:Y:S01]  /*1040*/  S2UR UR36, SR_CTAID.Z ;  /* 0x00000000002479c3 */ /* 0x000ea20000002700 */
[----:B------:R-:W-:-:S05]  /*1050*/  CS2R.32 R146, SR_CgaSize ;  /* 0x0000000000927805 */ /* 0x000fca0000008a00 */
[----:B------:R-:W-:-:S05]  /*1060*/  IMAD R146, R146, -0xa0, RZ ;  /* 0xffffff6092927824 */ /* 0x000fca00078e02ff */
[----:B------:R-:W-:-:S14]  /*1070*/  R2UR UR61, R146 ;  /* 0x00000000923d72ca */ /* 0x000fdc00000e0000 */
[----:B------:R-:W2:Y:S01]  /*1080*/  LDCU UR61, c[0x0][UR61+0x2a0] ;  /* 0x000054003d3d77ac */ /* 0x000ea20008000800 */
[----:B------:R-:W2:Y:S01]  /*1090*/  LDCU UR28, c[0x0][0xb24] ;  /* 0x00016480ff1c77ac */ /* 0x000ea20008000800 */
[----:B-1----:R-:W-:Y:S01]  /*10a0*/  I2FP.F32.U32 R2, UR8 ;  /* 0x0000000800027c45 */ /* 0x002fe20008201000 */
[----:B------:R-:W-:Y:S02]  /*10b0*/  ULOP3.LUT UR48, UR7, 0x1, URZ, 0xc0, !UPT ;  /* 0x0000000107307892 */ /* 0x000fe4000f8ec0ff */
[----:B------:R-:W-:Y:S02]  /*10c0*/  UISETP.GT.U32.AND UP0, UPT, UR5, 0xffff, UPT ;  /* 0x0000ffff0500788c */ /* 0x000fe4000bf04070 */
[----:B---3--:R-:W-:Y:S01]  /*10d0*/  FMUL R2, R2, UR9 ;  /* 0x0000000902027c20 */ /* 0x008fe20008400000 */
[----:B------:R-:W-:Y:S01]  /*10e0*/  ULOP3.LUT UR6, UR45, 0x3, URZ, 0xc0, !UPT ;  /* 0x000000032d067892 */ /* 0x000fe2000f8ec0ff */
[----:B----4-:R-:W-:Y:S01]  /*10f0*/  I2FP.F32.U32 R3, UR30 ;  /* 0x0000001e00037c45 */ /* 0x010fe20008201000 */
[----:B------:R-:W-:-:S03]  /*1100*/  USEL UR5, UR5, 0xffff, !UP0 ;  /* 0x0000ffff05057887 */ /* 0x000fc6000c000000 */
[----:B------:R-:W1:Y:S01]  /*1110*/  F2I.U32.TRUNC.NTZ R2, R2 ;  /* 0x0000000200027305 */ /* 0x000e62000020f000 */
[----:B------:R-:W-:Y:S01]  /*1120*/  UISETP.GT.U32.AND UP1, UPT, UR6, 0xffff, UPT ;  /* 0x0000ffff0600788c */ /* 0x000fe2000bf24070 */
[----:B------:R-:W-:Y:S01]  /*1130*/  FMUL R3, R3, UR10 ;  /* 0x0000000a03037c20 */ /* 0x000fe20008400000 */
[----:B------:R-:W-:-:S05]  /*1140*/  CS2R.32 R146, SR_CgaSize ;  /* 0x0000000000927805 */ /* 0x000fca0000008a00 */
[----:B------:R-:W-:-:S05]  /*1150*/  IMAD R146, R146, -0xa0, RZ ;  /* 0xffffff6092927824 */ /* 0x000fca00078e02ff */
[----:B------:R-:W-:-:S14]  /*1160*/  R2UR UR10, R146 ;  /* 0x00000000920a72ca */ /* 0x000fdc00000e0000 */
[----:B------:R-:W3:Y:S01]  /*1170*/  LDCU UR10, c[0x0][UR10+0x2a4] ;  /* 0x000054800a0a77ac */ /* 0x000ee20008000800 */
[----:B------:R-:W-:Y:S01]  /*1180*/  ULOP3.LUT UR5, UR5, 0xffff, URZ, 0xc0, !UPT ;  /* 0x0000ffff05057892 */ /* 0x000fe2000f8ec0ff */
[----:B------:R-:W4:Y:S01]  /*1190*/  F2I.U32.TRUNC.NTZ R3, R3 ;  /* 0x0000000300037305 */ /* 0x000f22000020f000 */
[----:B------:R-:W-:Y:S01]  /*11a0*/  USEL UR6, UR6, 0xffff, !UP1 ;  /* 0x0000ffff06067887 */ /* 0x000fe2000c800000 */
[----:B------:R-:W-:Y:S01]  /*11b0*/  UMOV UR21, 0x5 ;  /* 0x0000000500157882 */ /* 0x000fe20000000000 */
[----:B------:R-:W-:Y:S02]  /*11c0*/  USHF.L.U32 UR27, UR45, 0x9, URZ ;  /* 0x000000092d1b7899 */ /* 0x000fe400080006ff */
[----:B------:R-:W-:Y:S01]  /*11d0*/  USHF.L.U32 UR21, UR21, UR5, URZ ;  /* 0x0000000515157299 */ /* 0x000fe200080006ff */
[----:B-1----:R-:W-:Y:S01]  /*11e0*/  R2UR UR4, R2 ;  /* 0x00000000020472ca */ /* 0x002fe200000e0000 */
[----:B------:R-:W-:Y:S01]  /*11f0*/  USHF.L.U32 UR26, UR45, 0xb, URZ ;  /* 0x0000000b2d1a7899 */ /* 0x000fe200080006ff */
[----:B------:R-:W-:Y:S01]  /*1200*/  PRMT R2, RZ, 0x7610, R2 ;  /* 0x00007610ff027816 */ /* 0x000fe20000000002 */
[----:B------:R-:W-:Y:S01]  /*1210*/  ULOP3.LUT UR6, UR6, 0xffff, URZ, 0xc0, !UPT ;  /* 0x0000ffff06067892 */ /* 0x000fe2000f8ec0ff */
[----:B------:R-:W-:Y:S01]  /*1220*/  UMOV UR24, 0x1111 ;  /* 0x0000111100187882 */ /* 0x000fe20000000000 */
[----:B------:R-:W1:Y:S01]  /*1230*/  LDCU UR42, c[0x0][0xb24] ;  /* 0x00016480ff2a77ac */ /* 0x000e620008000800 */
[----:B----4-:R-:W-:-:S02]  /*1240*/  R2UR UR7, R3 ;  /* 0x00000000030772ca */ /* 0x010fc400000e0000 */
[----:B------:R-:W-:Y:S01]  /*1250*/  PRMT R3, RZ, 0x7610, R3 ;  /* 0x00007610ff037816 */ /* 0x000fe20000000003 */
[----:B------:R-:W4:Y:S04]  /*1260*/  LDCU UR31, c[0x0][0xb30] ;  /* 0x00016600ff1f77ac */ /* 0x000f280008000800 */
[----:B------:R-:W-:Y:S02]  /*1270*/  UIADD3 UR4, UPT, UPT, -UR4, URZ, URZ ;  /* 0x000000ff04047290 */ /* 0x000fe4000fffe1ff */
[----:B------:R-:W-:Y:S02]  /*1280*/  UISETP.NE.AND UP5, UPT, UR25, 0x2, UPT ;  /* 0x000000021900788c */ /* 0x000fe4000bfa5270 */
[----:B---3--:R-:W-:Y:S02]  /*1290*/  UIMAD UR4, UR10, UR4, UR8 ;  /* 0x000000040a0472a4 */ /* 0x008fe4000f8e0208 */
[----:B------:R-:W-:-:S02]  /*12a0*/  UIADD3 UR5, UPT, UPT, -UR7, URZ, URZ ;  /* 0x000000ff07057290 */ /* 0x000fc4000fffe1ff */
[----:B------:R-:W-:Y:S02]  /*12b0*/  ULOP3.LUT UR27, UR27, 0x1800, URZ, 0xc0, !UPT ;  /* 0x000018001b1b7892 */ /* 0x000fe4000f8ec0ff */
[----:B------:R-:W-:Y:S01]  /*12c0*/  IMAD.U32 R146, RZ, RZ, UR4 ;  /* 0x00000004ff927e24 */ /* 0x000fe2000f8e00ff */
[----:B------:R-:W-:Y:S02]  /*12d0*/  ULOP3.LUT UR26, UR26, 0x1000, URZ, 0xc0, !UPT ;  /* 0x000010001a1a7892 */ /* 0x000fe4000f8ec0ff */
[----:B--2---:R-:W-:Y:S01]  /*12e0*/  UISETP.GE.AND UP6, UPT, UR28, 0x1, UPT ;  /* 0x000000011c00788c */ /* 0x004fe2000bfc6270 */
[----:B------:R-:W-:Y:S01]  /*12f0*/  UMOV UR20, UR8 ;  /* 0x0000000800147c82 */ /* 0x000fe20008000000 */
[----:B------:R-:W-:Y:S01]  /*1300*/  UMOV UR16, UR30 ;  /* 0x0000001e00107c82 */ /* 0x000fe20008000000 */
[----:B------:R-:W-:Y:S02]  /*1310*/  USHF.L.U32 UR24, UR24, UR6, URZ ;  /* 0x0000000618187299 */ /* 0x000fe400080006ff */
[----:B------:R-:W-:Y:S01]  /*1320*/  UIMAD UR61, UR61, UR5, UR30 ;  /* 0x000000053d3d72a4 */ /* 0x000fe2000f8e021e */
[----:B-1--4-:R-:W-:Y:S11]  /*1330*/  BRA.U UP4, `(.L_x_18) ;  /* 0x0000000104b07547 */ /* 0x012ff6000b800000 */
[----:B------:R-:W-:Y:S01]  /*1340*/  R2UR UR18, R146 ;  /* 0x00000000921272ca */ /* 0x000fe200000e0000 */
[----:B------:R-:W-:-:S12]  /*1350*/  ULOP3.LUT UR4, UR61, 0x2, URZ, 0x3c, !UPT ;  /* 0x000000023d047892 */ /* 0x000fd8000f8e3cff */
[----:B------:R-:W-:Y:S02]  /*1360*/  UISETP.NE.AND UP0, UPT, UR18, URZ, UPT ;  /* 0x000000ff1200728c */ /* 0x000fe4000bf05270 */
[----:B------:R-:W-:Y:S02]  /*1370*/  UISETP.NE.AND UP2, UPT, UR18, 0x1, UPT ;  /* 0x000000011200788c */ /* 0x000fe4000bf45270 */
[----:B------:R-:W-:Y:S02]  /*1380*/  UISETP.GT.U32.AND UP1, UPT, UR61, 0x1, UP0 ;  /* 0x000000013d00788c */ /* 0x000fe40008724070 */
[----:B------:R-:W-:Y:S02]  /*1390*/  UISETP.GT.U32.AND UP0, UPT, UR4, 0x1, UP0 ;  /* 0x000000010400788c */ /* 0x000fe40008704070 */
[----:B------:R-:W-:Y:S02]  /*13a0*/  USEL UR7, URZ, 0x1, UP1 ;  /* 0x00000001ff077887 */ /* 0x000fe40008800000 */
[----:B------:R-:W-:-:S02]  /*13b0*/  USEL UR8, URZ, 0x2, UP1 ;  /* 0x00000002ff087887 */ /* 0x000fc40008800000 */
[----:B------:R-:W-:Y:S02]  /*13c0*/  UISETP.GT.U32.AND UP1, UPT, UR61, 0x1, UP2 ;  /* 0x000000013d00788c */ /* 0x000fe40009724070 */
[----:B------:R-:W-:Y:S02]  /*13d0*/  USEL UR12, URZ, 0x4, UP0 ;  /* 0x00000004ff0c7887 */ /* 0x000fe40008000000 */
[----:B------:R-:W-:Y:S02]  /*13e0*/  USEL UR15, URZ, 0x8, UP0 ;  /* 0x00000008ff0f7887 */ /* 0x000fe40008000000 */
[----:B------:R-:W-:Y:S02]  /*13f0*/  UISETP.GT.U32.AND UP0, UPT, UR4, 0x1, UP2 ;  /* 0x000000010400788c */ /* 0x000fe40009704070 */
[----:B------:R-:W-:Y:S02]  /*1400*/  USEL UR6, URZ, 0x10, UP1 ;  /* 0x00000010ff067887 */ /* 0x000fe40008800000 */
[----:B------:R-:W-:-:S02]  /*1410*/  USEL UR11, URZ, 0x20, UP1 ;  /* 0x00000020ff0b7887 */ /* 0x000fc40008800000 */
[----:B------:R-:W-:Y:S02]  /*1420*/  UISETP.NE.AND UP1, UPT, UR18, 0x2, UPT ;  /* 0x000000021200788c */ /* 0x000fe4000bf25270 */
[----:B------:R-:W-:Y:S02]  /*1430*/  USEL UR14, URZ, 0x40, UP0 ;  /* 0x00000040ff0e7887 */ /* 0x000fe40008000000 */
[----:B------:R-:W-:Y:S02]  /*1440*/  USEL UR17, URZ, 0x80, UP0 ;  /* 0x00000080ff117887 */ /* 0x000fe40008000000 */
[----:B------:R-:W-:Y:S02]  /*1450*/  UISETP.GT.U32.AND UP0, UPT, UR61, 0x1, UP1 ;  /* 0x000000013d00788c */ /* 0x000fe40008f04070 */
[----:B------:R-:W-:Y:S02]  /*1460*/  UISETP.NE.AND UP2, UPT, UR18, 0x3, UPT ;  /* 0x000000031200788c */ /* 0x000fe4000bf45270 */
[----:B------:R-:W-:-:S02]  /*1470*/  USEL UR5, URZ, 0x100, UP0 ;  /* 0x00000100ff057887 */ /* 0x000fc40008000000 */
[----:B------:R-:W-:Y:S02]  /*1480*/  USEL UR10, URZ, 0x200, UP0 ;  /* 0x00000200ff0a7887 */ /* 0x000fe40008000000 */
[----:B------:R-:W-:Y:S02]  /*1490*/  UISETP.GT.U32.AND UP0, UPT, UR61, 0x1, UP2 ;  /* 0x000000013d00788c */ /* 0x000fe40009704070 */
[----:B------:R-:W-:Y:S02]  /*14a0*/  UIADD3 UR5, UPT, UPT, UR5, UR6, UR7 ;  /* 0x0000000605057290 */ /* 0x000fe4000fffe007 */
[----:B------:R-:W-:Y:S02]  /*14b0*/  USEL UR9, URZ, 0x1000, UP0 ;  /* 0x00001000ff097887 */ /* 0x000fe40008000000 */
[----:B------:R-:W-:Y:S02]  /*14c0*/  USEL UR13, URZ, 0x2000, UP0 ;  /* 0x00002000ff0d7887 */ /* 0x000fe40008000000 */
[----:B------:R-:W-:-:S02]  /*14d0*/  UIADD3 UR5, UPT, UPT, UR8, UR9, UR5 ;  /* 0x0000000908057290 */ /* 0x000fc4000fffe005 */
[----:B------:R-:W-:Y:S02]  /*14e0*/  UISETP.GT.U32.AND UP1, UPT, UR4, 0x1, UP1 ;  /* 0x000000010400788c */ /* 0x000fe40008f24070 */
[----:B------:R-:W-:Y:S02]  /*14f0*/  UIADD3 UR5, UPT, UPT, UR10, UR11, UR5 ;  /* 0x0000000b0a057290 */ /* 0x000fe4000fffe005 */
[----:B------:R-:W-:Y:S02]  /*1500*/  UISETP.GT.U32.AND UP0, UPT, UR4, 0x1, UP2 ;  /* 0x000000010400788c */ /* 0x000fe40009704070 */
[----:B------:R-:W-:Y:S02]  /*1510*/  USEL UR4, URZ, 0x400, UP1 ;  /* 0x00000400ff047887 */ /* 0x000fe40008800000 */
[----:B------:R-:W-:Y:S02]  /*1520*/  UIADD3 UR5, UPT, UPT, UR12, UR13, UR5 ;  /* 0x0000000d0c057290 */ /* 0x000fe4000fffe005 */
[----:B------:R-:W-:-:S02]  /*1530*/  USEL UR6, URZ, 0x4000, UP0 ;  /* 0x00004000ff067887 */ /* 0x000fc40008000000 */
[----:B------:R-:W-:Y:S02]  /*1540*/  UIADD3 UR5, UPT, UPT, UR4, UR14, UR5 ;  /* 0x0000000e04057290 */ /* 0x000fe4000fffe005 */
[----:B------:R-:W-:Y:S02]  /*1550*/  USEL UR7, URZ, 0x800, UP1 ;  /* 0x00000800ff077887 */ /* 0x000fe40008800000 */
[----:B------:R-:W-:Y:S02]  /*1560*/  ULOP3.LUT UR4, UR61, 0xfffffffe, URZ, 0xc0, !UPT ;  /* 0xfffffffe3d047892 */ /* 0x000fe4000f8ec0ff */
[----:B------:R-:W-:Y:S02]  /*1570*/  UIADD3 UR5, UPT, UPT, UR15, UR6, UR5 ;  /* 0x000000060f057290 */ /* 0x000fe4000fffe005 */
[----:B------:R-:W-:Y:S02]  /*1580*/  ULEA UR4, UR18, UR4, 0x2 ;  /* 0x0000000412047291 */ /* 0x000fe4000f8e10ff */
[----:B------:R-:W-:-:S02]  /*1590*/  USEL UR6, URZ, 0x8000, UP0 ;  /* 0x00008000ff067887 */ /* 0x000fc40008000000 */
[----:B------:R-:W-:-:S03]  /*15a0*/  UIADD3 UR5, UPT, UPT, UR7, UR17, UR5 ;  /* 0x0000001107057290 */ /* 0x000fc6000fffe005 */
[----:B------:R-:W-:Y:S01]  /*15b0*/  UMOV UR7, 0x3 ;  /* 0x0000000300077882 */ /* 0x000fe20000000000 */
[----:B------:R-:W-:Y:S02]  /*15c0*/  UIADD3 UR5, UPT, UPT, UR5, UR6, URZ ;  /* 0x0000000605057290 */ /* 0x000fe4000fffe0ff */
[----:B------:R-:W-:-:S04]  /*15d0*/  USHF.L.U32 UR4, UR7, UR4, URZ ;  /* 0x0000000407047299 */ /* 0x000fc800080006ff */
[----:B------:R-:W-:Y:S02]  /*15e0*/  MOV R3, UR5 ;  /* 0x0000000500037c02 */ /* 0x000fe40008000f00 */
[----:B------:R-:W-:Y:S02]  /*15f0*/  IMAD.U32 R2, RZ, RZ, UR4 ;  /* 0x00000004ff027e24 */ /* 0x000fe4000f8e00ff */
.L_x_18:
[----:B------:R-:W-:Y:S05]  /*1600*/  BRA.U !UP6, `(.L_x_19) ;  /* 0x000000010ed47547 */ /* 0x000fea000b800000 */
[----:B------:R-:W1:Y:S01]  /*1610*/  LDCU.128 UR12, c[0x0][0xb10] ;  /* 0x00016200ff0c77ac */ /* 0x000e620008000c00 */
[----:B------:R-:W2:Y:S01]  /*1620*/  LDCU UR6, c[0x0][0x370] ;  /* 0x00006e00ff0677ac */ /* 0x000ea20008000800 */
[----:B------:R-:W3:Y:S01]  /*1630*/  LDCU UR5, c[0x0][0x374] ;  /* 0x00006e80ff0577ac */ /* 0x000ee20008000800 */
[----:B------:R-:W4:Y:S01]  /*1640*/  LDCU UR29, c[0x0][0xb0c] ;  /* 0x00016180ff1d77ac */ /* 0x000f220008000800 */
[----:B------:R-:W4:Y:S01]  /*1650*/  LDCU UR4, c[0x0][0xb20] ;  /* 0x00016400ff0477ac */ /* 0x000f220008000800 */
[----:B------:R-:W4:Y:S01]  /*1660*/  LDCU.64 UR8, c[0x0][0xb28] ;  /* 0x00016500ff0877ac */ /* 0x000f220008000a00 */
[----:B-1----:R-:W-:Y:S02]  /*1670*/  UISETP.NE.AND UP0, UPT, UR14, 0x1, UPT ;  /* 0x000000010e00788c */ /* 0x002fe4000bf05270 */
[----:B---3--:R-:W-:Y:S02]  /*1680*/  UIMAD.WIDE.U32 UR10, UR5, UR15, URZ ;  /* 0x0000000f050a72a5 */ /* 0x008fe4000f8e00ff */
[----:B--2---:R-:W-:-:S02]  /*1690*/  UIMAD.WIDE.U32 UR18, UR6, UR12, URZ ;  /* 0x0000000c061272a5 */ /* 0x004fc4000f8e00ff */
[----:B----4-:R-:W-:Y:S02]  /*16a0*/  UISETP.NE.AND UP1, UPT, UR29, 0x1, UPT ;  /* 0x000000011d00788c */ /* 0x010fe4000bf25270 */
[----:B------:R-:W-:Y:S01]  /*16b0*/  UISETP.NE.AND UP2, UPT, UR28, 0x1, UPT ;  /* 0x000000011c00788c */ /* 0x000fe2000bf45270 */
[----:B------:R-:W-:Y:S02]  /*16c0*/  UMOV UR10, UR11 ;  /* 0x0000000b000a7c82 */ /* 0x000fe40008000000 */
[----:B------:R-:W-:Y:S01]  /*16d0*/  UMOV UR18, UR19 ;  /* 0x0000001300127c82 */ /* 0x000fe20008000000 */
[----:B------:R-:W-:Y:S02]  /*16e0*/  @UP0 USHF.R.U32.HI UR5, URZ, UR4, UR10 ;  /* 0x00000004ff050299 */ /* 0x000fe4000801160a */
[----:B------:R-:W-:Y:S02]  /*16f0*/  UIMAD.WIDE.U32 UR22, UR20, UR15, URZ ;  /* 0x0000000f141672a5 */ /* 0x000fe4000f8e00ff */
[----:B------:R-:W-:-:S02]  /*1700*/  UIMAD.WIDE.U32 UR10, UR5, UR8, URZ ;  /* 0x00000008050a72a5 */ /* 0x000fc4000f8e00ff */
[----:B------:R-:W-:Y:S02]  /*1710*/  @UP1 USHF.R.U32.HI UR6, URZ, UR13, UR18 ;  /* 0x0000000dff061299 */ /* 0x000fe40008011612 */
[----:B------:R-:W-:Y:S02]  /*1720*/  UIMAD.WIDE.U32 UR16, UR30, UR12, URZ ;  /* 0x0000000c1e1072a5 */ /* 0x000fe4000f8e00ff */
[----:B------:R-:W-:Y:S01]  /*1730*/  UIMAD.WIDE.U32 UR18, UR6, UR8, URZ ;  /* 0x00000008061272a5 */ /* 0x000fe2000f8e00ff */
[----:B------:R-:W-:Y:S01]  /*1740*/  UMOV UR22, UR23 ;  /* 0x0000001700167c82 */ /* 0x000fe20008000000 */
[----:B------:R-:W-:Y:S01]  /*1750*/  UMOV UR10, UR11 ;  /* 0x0000000b000a7c82 */ /* 0x000fe20008000000 */
[----:B------:R-:W-:Y:S02]  /*1760*/  USHF.R.U32.HI UR22, URZ, UR4, UR22 ;  /* 0x00000004ff167299 */ /* 0x000fe40008011616 */
[----:B------:R-:W-:Y:S02]  /*1770*/  @UP2 USHF.R.U32.HI UR5, URZ, UR9, UR10 ;  /* 0x00000009ff052299 */ /* 0x000fe4000801160a */
[----:B------:R-:W-:Y:S01]  /*1780*/  UMOV UR7, UR19 ;  /* 0x0000001300077c82 */ /* 0x000fe20008000000 */
[----:B------:R-:W-:Y:S01]  /*1790*/  UMOV UR16, UR17 ;  /* 0x0000001100107c82 */ /* 0x000fe20008000000 */
[----:B------:R-:W-:-:S02]  /*17a0*/  @UP2 USHF.R.U32.HI UR6, URZ, UR9, UR7 ;  /* 0x00000009ff062299 */ /* 0x000fc40008011607 */
[----:B------:R-:W-:Y:S02]  /*17b0*/  USHF.R.U32.HI UR16, URZ, UR13, UR16 ;  /* 0x0000000dff107299 */ /* 0x000fe40008011610 */
[----:B------:R-:W-:Y:S02]  /*17c0*/  USEL UR4, UR20, UR22, !UP0 ;  /* 0x0000001614047287 */ /* 0x000fe4000c000000 */
[----:B------:R-:W-:Y:S02]  /*17d0*/  UIMAD UR7, UR5, UR28, URZ ;  /* 0x0000001c050772a4 */ /* 0x000fe4000f8e02ff */
[----:B------:R-:W-:Y:S02]  /*17e0*/  USEL UR5, UR30, UR16, !UP1 ;  /* 0x000000101e057287 */ /* 0x000fe4000c800000 */
[----:B------:R-:W-:Y:S02]  /*17f0*/  UIMAD UR12, UR6, UR28, URZ ;  /* 0x0000001c060c72a4 */ /* 0x000fe4000f8e02ff */
[----:B------:R-:W-:-:S02]  /*1800*/  UISETP.GE.AND UP0, UPT, UR4, UR7, UPT ;  /* 0x000000070400728c */ /* 0x000fc4000bf06270 */
[----:B------:R-:W-:Y:S02]  /*1810*/  UIMAD.WIDE.U32 UR10, UR4, UR8, URZ ;  /* 0x00000008040a72a5 */ /* 0x000fe4000f8e00ff */
[----:B------:R-:W-:Y:S02]  /*1820*/  UISETP.GE.OR UP0, UPT, UR5, UR12, UP0 ;  /* 0x0000000c0500728c */ /* 0x000fe40008706670 */
[----:B------:R-:W-:Y:S02]  /*1830*/  UIMAD.WIDE.U32 UR12, UR5, UR8, URZ ;  /* 0x00000008050c72a5 */ /* 0x000fe4000f8e00ff */
[----:B------:R-:W-:Y:S01]  /*1840*/  UIADD3 UR10, UPT, UPT, -UR4, URZ, URZ ;  /* 0x000000ff040a7290 */ /* 0x000fe2000fffe1ff */
[----:B------:R-:W-:Y:S01]  /*1850*/  UMOV UR8, UR11 ;  /* 0x0000000b00087c82 */ /* 0x000fe20008000000 */
[----:B------:R-:W-:Y:S02]  /*1860*/  UIADD3 UR16, UPT, UPT, -UR5, URZ, URZ ;  /* 0x000000ff05107290 */ /* 0x000fe4000fffe1ff */
[----:B------:R-:W-:-:S03]  /*1870*/  USHF.R.U32.HI UR8, URZ, UR9, UR8 ;  /* 0x00000009ff087299 */ /* 0x000fc60008011608 */
[----:B------:R-:W-:Y:S01]  /*1880*/  @!UP0 UMOV UR7, UR13 ;  /* 0x0000000d00078c82 */ /* 0x000fe20008000000 */
[----:B------:R-:W-:Y:S02]  /*1890*/  UIMAD UR20, UR14, UR10, UR20 ;  /* 0x0000000a0e1472a4 */ /* 0x000fe4000f8e0214 */
[----:B------:R-:W-:Y:S02]  /*18a0*/  USEL UR8, UR4, UR8, !UP2 ;  /* 0x0000000804087287 */ /* 0x000fe4000d000000 */
[----:B------:R-:W-:Y:S02]  /*18b0*/  @!UP0 USHF.R.U32.HI UR7, URZ, UR9, UR7 ;  /* 0x00000009ff078299 */ /* 0x000fe40008011607 */
[----:B------:R-:W-:Y:S02]  /*18c0*/  UIADD3 UR9, UPT, UPT, -UR8, URZ, URZ ;  /* 0x000000ff08097290 */ /* 0x000fe4000fffe1ff */
[----:B------:R-:W-:Y:S02]  /*18d0*/  @!UP0 USEL UR7, UR5, UR7, !UP2 ;  /* 0x0000000705078287 */ /* 0x000fe4000d000000 */
[----:B------:R-:W-:-:S02]  /*18e0*/  UIMAD UR9, UR28, UR9, UR4 ;  /* 0x000000091c0972a4 */ /* 0x000fc4000f8e0204 */
[----:B------:R-:W-:Y:S02]  /*18f0*/  @!UP0 UIADD3 UR8, UPT, UPT, UR8, -UR7, URZ ;  /* 0x8000000708088290 */ /* 0x000fe4000fffe0ff */
[----:B------:R-:W-:Y:S02]  /*1900*/  @!UP0 UIMAD UR6, UR9, UR6, UR7 ;  /* 0x00000006090682a4 */ /* 0x000fe4000f8e0207 */
[----:B------:R-:W-:Y:S02]  /*1910*/  @!UP0 UIMAD UR4, UR8, UR28, UR5 ;  /* 0x0000001c080482a4 */ /* 0x000fe4000f8e0205 */
[----:B------:R-:W-:Y:S02]  /*1920*/  UIMAD UR16, UR29, UR16, UR30 ;  /* 0x000000101d1072a4 */ /* 0x000fe4000f8e021e */
[----:B------:R-:W-:Y:S01]  /*1930*/  UIMAD UR20, UR4, UR14, UR20 ;  /* 0x0000000e041472a4 */ /* 0x000fe2000f8e0214 */
[----:B------:R-:W-:Y:S02]  /*1940*/  @!UP0 UMOV UR5, UR6 ;  /* 0x0000000600058c82 */ /* 0x000fe40008000000 */
[----:B------:R-:W-:-:S12]  /*1950*/  UIMAD UR16, UR5, UR29, UR16 ;  /* 0x0000001d051072a4 */ /* 0x000fd8000f8e0210 */
.L_x_19:
[----:B------:R-:W-:-:S09]  /*1960*/  UISETP.NE.AND UP0, UPT, UR31, 0x1, UPT ;  /* 0x000000011f00788c */ /* 0x000fd2000bf05270 */
[----:B------:R-:W-:Y:S05]  /*1970*/  BRA.U UP0, `(.L_x_20) ;  /* 0x0000000100447547 */ /* 0x000fea000b800000 */
[----:B------:R-:W1:Y:S01]  /*1980*/  LDCU.128 UR8, c[0x0][0xb10] ;  /* 0x00016200ff0877ac */ /* 0x000e620008000c00 */
[----:B------:R-:W2:Y:S01]  /*1990*/  LDCU UR12, c[0x0][0xb0c] ;  /* 0x00016180ff0c77ac */ /* 0x000ea20008000800 */
[----:B------:R-:W3:Y:S01]  /*19a0*/  LDCU UR13, c[0x0][0xb20] ;  /* 0x00016400ff0d77ac */ /* 0x000ee20008000800 */
[----:B-1----:R-:W-:Y:S02]  /*19b0*/  UIMAD.WIDE.U32 UR6, UR16, UR8, URZ ;  /* 0x00000008100672a5 */ /* 0x002fe4000f8e00ff */
[----:B------:R-:W-:Y:S02]  /*19c0*/  UIMAD.WIDE.U32 UR4, UR20, UR11, URZ ;  /* 0x0000000b140472a5 */ /* 0x000fe4000f8e00ff */
[----:B--2---:R-:W-:Y:S02]  /*19d0*/  UISETP.NE.AND UP1, UPT, UR12, 0x1, UPT ;  /* 0x000000010c00788c */ /* 0x004fe4000bf25270 */
[----:B------:R-:W-:Y:S01]  /*19e0*/  UISETP.NE.AND UP0, UPT, UR10, 0x1, UPT ;  /* 0x000000010a00788c */ /* 0x000fe2000bf05270 */
[----:B------:R-:W-:-:S02]  /*19f0*/  UMOV UR6, UR7 ;  /* 0x0000000700067c82 */ /* 0x000fc40008000000 */
[----:B------:R-:W-:Y:S01]  /*1a00*/  UMOV UR4, UR5 ;  /* 0x0000000500047c82 */ /* 0x000fe20008000000 */
[----:B------:R-:W-:Y:S02]  /*1a10*/  USHF.R.U32.HI UR9, URZ, UR9, UR6 ;  /* 0x00000009ff097299 */ /* 0x000fe40008011606 */
[----:B---3--:R-:W-:Y:S02]  /*1a20*/  USHF.R.U32.HI UR4, URZ, UR13, UR4 ;  /* 0x0000000dff047299 */ /* 0x008fe40008011604 */
[----:B------:R-:W-:Y:S02]  /*1a30*/  USEL UR5, UR16, UR9, !UP1 ;  /* 0x0000000910057287 */ /* 0x000fe4000c800000 */
[----:B------:R-:W-:-:S04]  /*1a40*/  USEL UR4, UR20, UR4, !UP0 ;  /* 0x0000000414047287 */ /* 0x000fc8000c000000 */
[----:B------:R-:W-:Y:S02]  /*1a50*/  UIADD3 UR6, UPT, UPT, -UR4, UR5, URZ ;  /* 0x0000000504067290 */ /* 0x000fe4000fffe1ff */
[----:B------:R-:W-:Y:S02]  /*1a60*/  UIADD3 UR4, UPT, UPT, UR4, -UR5, URZ ;  /* 0x8000000504047290 */ /* 0x000fe4000fffe0ff */
[----:B------:R-:W-:Y:S02]  /*1a70*/  UIMAD UR20, UR6, UR10, UR20 ;  /* 0x0000000a061472a4 */ /* 0x000fe4000f8e0214 */
[----:B------:R-:W-:-:S12]  /*1a80*/  UIMAD UR16, UR4, UR12, UR16 ;  /* 0x0000000c041072a4 */ /* 0x000fd8000f8e0210 */
.L_x_20:
[----:B------:R-:W-:-:S09]  /*1a90*/  UISETP.EQ.U32.AND UP0, UPT, UR32, 0x1, UPT ;  /* 0x000000012000788c */ /* 0x000fd2000bf02070 */
[----:B------:R-:W-:Y:S05]  /*1aa0*/  BRA.U !UP0, `(.L_x_21) ;  /* 0x00000001080c7547 */ /* 0x000fea000b800000 */
[----:B------:R-:W-:Y:S01]  /*1ab0*/  UCGABAR_WAIT ;  /* 0x0000000000007dc7 */ /* 0x000fe20008000000 */
[----:B------:R-:W-:Y:S01]  /*1ac0*/  CCTL.IVALL ;  /* 0x00000000ff00798f */ /* 0x000fe20002000000 */
[----:B------:R-:W-:Y:S05]  /*1ad0*/  BRA `(.L_x_22) ;  /* 0x0000000000047947 */ /* 0x000fea0003800000 */
.L_x_21:
[----:B------:R-:W-:Y:S06]  /*1ae0*/  BAR.SYNC.DEFER_BLOCKING 0x0 ;  /* 0x0000000000007b1d */ /* 0x000fec0000010000 */
.L_x_22:
[----:B------:R-:W-:Y:S05]  /*1af0*/  BRA.U UP5, `(.L_x_23) ;  /* 0x0000001505f47547 */ /* 0x000fea000b800000 */
[----:B------:R-:W1:Y:S01]  /*1b00*/  LDCU UR6, c[0x0][0x38c] ;  /* 0x00007180ff0677ac */ /* 0x000e620008000800 */
[----:B------:R-:W-:Y:S01]  /*1b10*/  PLOP3.LUT P1, PT, PT, PT, UP3, 0x80, 0x8 ;  /* 0x000000000008781c */ /* 0x000fe20003f2f038 */
[----:B------:R-:W-:Y:S01]  /*1b20*/  IMAD.MOV.U32 R12, RZ, RZ, 0x1 ;  /* 0x00000001ff0c7424 */ /* 0x000fe200078e00ff */
[----:B------:R-:W-:Y:S01]  /*1b30*/  ISETP.NE.AND P2, PT, R0, RZ, P3 ;  /* 0x000000ff0000720c */ /* 0x000fe20001f45270 */
[----:B------:R-:W-:Y:S01]  /*1b40*/  USHF.L.U32 UR7, UR30, 0x7, URZ ;  /* 0x000000071e077899 */ /* 0x000fe200080006ff */
[----:B------:R-:W-:Y:S01]  /*1b50*/  PLOP3.LUT P1, PT, P1, PT, PT, 0x8, 0x80 ;  /* 0x000000000080781c */ /* 0x000fe20000f2e170 */
[----:B------:R-:W-:Y:S01]  /*1b60*/  UISETP.NE.AND UP1, UPT, UR25, URZ, UPT ;  /* 0x000000ff1900728c */ /* 0x000fe2000bf25270 */
[----:B------:R-:W-:Y:S01]  /*1b70*/  CS2R R10, SRZ ;  /* 0x00000000000a7805 */ /* 0x000fe2000001ff00 */
[----:B------:R-:W-:Y:S01]  /*1b80*/  IMAD.MOV.U32 R9, RZ, RZ, RZ ;  /* 0x000000ffff097224 */ /* 0x000fe200078e00ff */
[----:B------:R-:W2:Y:S01]  /*1b90*/  LDCU UR40, c[0x0][0x370] ;  /* 0x00006e00ff2877ac */ /* 0x000ea20008000800 */
[----:B------:R-:W-:Y:S01]  /*1ba0*/  IMAD.MOV.U32 R8, RZ, RZ, 0x1 ;  /* 0x00000001ff087424 */ /* 0x000fe200078e00ff */
[----:B------:R-:W-:Y:S01]  /*1bb0*/  USEL UR25, UR44, 0x2, UP1 ;  /* 0x000000022c197887 */ /* 0x000fe20008800000 */
[----:B------:R-:W3:Y:S01]  /*1bc0*/  LDCU.64 UR30, c[0x0][0x348] ;  /* 0x00006900ff1e77ac */ /* 0x000ee20008000a00 */
[----:B-1----:R-:W-:-:S02]  /*1bd0*/  UIADD3 UR5, UPT, UPT, UR6, 0x3f, URZ ;  /* 0x0000003f06057890 */ /* 0x002fc4000fffe0ff */
[----:B------:R-:W-:Y:S02]  /*1be0*/  UIADD3 UR49, UPT, UPT, UR6, 0x7e, URZ ;  /* 0x0000007e06317890 */ /* 0x000fe4000fffe0ff */
[----:B------:R-:W-:Y:S01]  /*1bf0*/  USHF.R.S32.HI UR4, URZ, 0x1f, UR5 ;  /* 0x0000001fff047899 */ /* 0x000fe20008011405 */
[----:B------:R-:W1:Y:S03]  /*1c00*/  LDCU UR39, c[0x0][0x374] ;  /* 0x00006e80ff2777ac */ /* 0x000e660008000800 */
[----:B------:R-:W-:Y:S02]  /*1c10*/  ULEA.HI UR4, UR4, UR5, URZ, 0x6 ;  /* 0x0000000504047291 */ /* 0x000fe4000f8f30ff */
[----:B------:R-:W-:Y:S02]  /*1c20*/  ULOP3.LUT UR5, UR7, 0x80, URZ, 0xc0, !UPT ;  /* 0x0000008007057892 */ /* 0x000fe4000f8ec0ff */
[----:B------:R-:W-:-:S02]  /*1c30*/  USHF.R.S32.HI UR43, URZ, 0x6, UR4 ;  /* 0x00000006ff2b7899 */ /* 0x000fc40008011404 */
[----:B------:R-:W-:Y:S02]  /*1c40*/  UIADD3 UR4, UPT, UPT, UR6, -0x1, URZ ;  /* 0xffffffff06047890 */ /* 0x000fe4000fffe0ff */
[----:B------:R-:W-:Y:S02]  /*1c50*/  UISETP.LT.U32.AND UP0, UPT, UR43, 0xb, UPT ;  /* 0x0000000b2b00788c */ /* 0x000fe4000bf01070 */
[----:B------:R-:W-:Y:S02]  /*1c60*/  UISETP.GE.U32.AND UP2, UPT, UR4, -0x7f, UPT ;  /* 0xffffff810400788c */ /* 0x000fe4000bf46070 */
[----:B------:R-:W-:Y:S02]  /*1c70*/  USEL UR41, UR43, 0xb, UP0 ;  /* 0x0000000b2b297887 */ /* 0x000fe40008000000 */
[----:B------:R-:W-:Y:S02]  /*1c80*/  ULEA UR48, UR48, UR5, 0x6 ;  /* 0x0000000530307291 */ /* 0x000fe4000f8e30ff */
[----:B------:R-:W-:-:S02]  /*1c90*/  UIADD3 UR4, UPT, UPT, UR41, -0x1, URZ ;  /* 0xffffffff29047890 */ /* 0x000fc4000fffe0ff */
[----:B------:R-:W-:Y:S02]  /*1ca0*/  ULEA UR46, UR46, UR5, 0x5 ;  /* 0x000000052e2e7291 */ /* 0x000fe4000f8e28ff */
[----:B------:R-:W-:Y:S02]  /*1cb0*/  UIADD3 UR47, UPT, UPT, UR43, -UR41, URZ ;  /* 0x800000292b2f7290 */ /* 0x000fe4000fffe0ff */
[----:B------:R-:W-:Y:S01]  /*1cc0*/  @UP2 UIADD3 UR4, UPT, UPT, UR41, URZ, URZ ;  /* 0x000000ff29042290 */ /* 0x000fe2000fffe0ff */
[----:B------:R-:W-:-:S03]  /*1cd0*/  UMOV UR7, URZ ;  /* 0x000000ff00077c82 */ /* 0x000fc60008000000 */
[----:B------:R-:W-:Y:S02]  /*1ce0*/  UIADD3 UR29, UPT, UPT, UR4, 0x1, URZ ;  /* 0x00000001041d7890 */ /* 0x000fe4000fffe0ff */
[----:B-123--:R-:W-:-:S12]  /*1cf0*/  UIADD3 UR44, UPT, UPT, -UR4, URZ, URZ ;  /* 0x000000ff042c7290 */ /* 0x00efd8000fffe1ff */
.L_x_43:
[----:B------:R-:W-:Y:S01]  /*1d00*/  UISETP.NE.AND UP0, UPT, UR45, URZ, UPT ;  /* 0x000000ff2d00728c */ /* 0x000fe2000bf05270 */
[----:B-1----:R-:W1:Y:S08]  /*1d10*/  S2UR UR45, SR_CgaCtaId ;  /* 0x00000000002d79c3 */ /* 0x002e700000008800 */
[----:B------:R-:W-:Y:S05]  /*1d20*/  BRA.U UP0, `(.L_x_24) ;  /* 0x0000000100347547 */ /* 0x000fea000b800000 */
[----:B------:R-:W2:Y:S01]  /*1d30*/  S2R R0, SR_CgaCtaId ;  /* 0x0000000000007919 */ /* 0x000ea20000008800 */
[----:B------:R-:W-:Y:S02]  /*1d40*/  MOV R3, 0x400 ;  /* 0x0000040000037802 */ /* 0x000fe40000000f00 */
[----:B------:R-:W-:Y:S02]  /*1d50*/  SHF.L.U32 R2, R8, 0x1f, RZ ;  /* 0x0000001f08027819 */ /* 0x000fe400000006ff */
[----:B--2---:R-:W-:-:S05]  /*1d60*/  LEA R0, R0, R3, 0x18 ;  /* 0x0000000300007211 */ /* 0x004fca00078ec0ff */
[----:B------:R-:W-:-:S04]  /*1d70*/  IMAD R3, R9, 0x8, R0 ;  /* 0x0000000809037824 */ /* 0x000fc800078e0200 */
[----:B------:R-:W2:Y:S02]  /*1d80*/  SYNCS.PHASECHK.TRANS64.TRYWAIT P0, [R3+URZ+0x150], R2 ;  /* 0x00015002030075a7 */ /* 0x000ea400080011ff */
[----:B--2---:R-:W-:Y:S05]  /*1d90*/  @!P0 BRA `(.L_x_25) ;  /* 0x000000a400a48947 */ /* 0x004fea0003800000 */
.L_x_149:
[----:B------:R-:W-:Y:S01]  /*1da0*/  VIADD R9, R9, 0x1 ;  /* 0x0000000109097836 */ /* 0x000fe20000000000 */
[----:B------:R2:W-:Y:S04]  /*1db0*/  SYNCS.ARRIVE.TRANS64.A1T0 RZ, [R3+URZ+0x140], RZ ;  /* 0x000140ff03ff79a7 */ /* 0x0005e800081000ff */
[----:B------:R-:W-:-:S04]  /*1dc0*/  ISETP.NE.AND P0, PT, R9, 0x2, PT ;  /* 0x000000020900780c */ /* 0x000fc80003f05270 */
[----:B------:R-:W-:Y:S02]  /*1dd0*/  SEL R9, R9, RZ, P0 ;  /* 0x000000ff09097207 */ /* 0x000fe40000000000 */
[----:B--2---:R-:W-:-:S04]  /*1de0*/  SEL R3, RZ, 0x1, P0 ;  /* 0x00000001ff037807 */ /* 0x004fc80000000000 */
[----:B------:R-:W-:-:S07]  /*1df0*/  LOP3.LUT R8, R8, R3, RZ, 0x3c, !PT ;  /* 0x0000000308087212 */ /* 0x000fce00078e3cff */
.L_x_24:
[----:B------:R-:W-:Y:S01]  /*1e00*/  UMOV UR6, 0x400 ;  /* 0x0000040000067882 */ /* 0x000fe20000000000 */
[----:B------:R-:W-:Y:S01]  /*1e10*/  SHF.L.U32 R0, R12, 0x1f, RZ ;  /* 0x0000001f0c007819 */ /* 0x000fe200000006ff */
[----:B-1----:R-:W-:Y:S02]  /*1e20*/  ULEA UR6, UR45, UR6, 0x18 ;  /* 0x000000062d067291 */ /* 0x002fe4000f8ec0ff */
[----:B------:R-:W-:Y:S02]  /*1e30*/  UISETP.GE.U32.AND UP0, UPT, UR49, 0x7f, UPT ;  /* 0x0000007f3100788c */ /* 0x000fe4000bf06070 */
[----:B------:R-:W-:Y:S02]  /*1e40*/  ULEA UR4, UR7, UR6, 0x3 ;  /* 0x0000000607047291 */ /* 0x000fe4000f8e18ff */
[----:B------:R-:W-:Y:S01]  /*1e50*/  ULEA UR11, UR20, UR48, 0x8 ;  /* 0x00000030140b7291 */ /* 0x000fe2000f8e40ff */
[----:B------:R-:W-:-:S06]  /*1e60*/  UMOV UR13, URZ ;  /* 0x000000ff000d7c82 */ /* 0x000fcc0008000000 */
[----:B------:R1:W2:Y:S01]  /*1e70*/  SYNCS.PHASECHK.TRANS64.TRYWAIT P0, [UR4+0x58], R0 ;  /* 0x00005800ff0075a7 */ /* 0x0002a20008001104 */
[----:B------:R-:W-:-:S04]  /*1e80*/  ULEA.HI UR4, UR16, UR16, URZ, 0x1 ;  /* 0x0000001010047291 */ /* 0x000fc8000f8f08ff */
[----:B------:R-:W-:-:S04]  /*1e90*/  USHF.L.U32 UR4, UR4, 0x7, URZ ;  /* 0x0000000704047899 */ /* 0x000fc800080006ff */
[----:B------:R-:W-:-:S04]  /*1ea0*/  ULOP3.LUT UR35, UR4, 0xffffff00, URZ, 0xc0, !UPT ;  /* 0xffffff0004237892 */ /* 0x000fc8000f8ec0ff */
[----:B------:R-:W-:Y:S01]  /*1eb0*/  UIADD3 UR35, UPT, UPT, UR46, UR35, URZ ;  /* 0x000000232e237290 */ /* 0x000fe2000fffe0ff */
[----:B------:R-:W-:Y:S11]  /*1ec0*/  BRA.U !UP0, `(.L_x_26) ;  /* 0x0000000108cc7547 */ /* 0x000ff6000b800000 */
[----:B------:R-:W-:Y:S01]  /*1ed0*/  UMOV UR18, UR44 ;  /* 0x0000002c00127c82 */ /* 0x000fe20008000000 */
[----:B------:R-:W-:Y:S01]  /*1ee0*/  UMOV UR4, UR7 ;  /* 0x0000000700047c82 */ /* 0x000fe20008000000 */
[----:B------:R-:W-:-:S05]  /*1ef0*/  UMOV UR34, URZ ;  /* 0x000000ff00227c82 */ /* 0x000fca0008000000 */
.L_x_32:
[----:B------:R-:W-:Y:S01]  /*1f00*/  ULEA UR33, UR4, UR6, 0x3 ;  /* 0x0000000604217291 */ /* 0x000fe2000f8e18ff */
[----:B------:R-:W-:Y:S01]  /*1f10*/  @P3 MOV R2, 0x8000 ;  /* 0x0000800000023802 */ /* 0x000fe20000000f00 */
[----:B--234-:R-:W-:Y:S10]  /*1f20*/  @P0 BRA `(.L_x_27) ;  /* 0x00000000000c0947 */ /* 0x01cff40003800000 */
[----:B------:R-:W-:-:S04]  /*1f30*/  SHF.L.U32 R3, R12, 0x1f, RZ ;  /* 0x0000001f0c037819 */ /* 0x000fc800000006ff */
[----:B------:R-:W2:Y:S02]  /*1f40*/  SYNCS.PHASECHK.TRANS64.TRYWAIT P0, [UR33+0x58], R3 ;  /* 0x00005803ff0075a7 */ /* 0x000ea40008001121 */
[----:B--2---:R-:W-:Y:S05]  /*1f50*/  @!P0 BRA `(.L_x_28) ;  /* 0x000000a400488947 */ /* 0x004fea0003800000 */
.L_x_27:
[----:B------:R2:W-:Y:S01]  /*1f60*/  @P3 SYNCS.ARRIVE.TRANS64 RZ, [UR33], R2 ;  /* 0x00000002ffff39a7 */ /* 0x0005e20008000021 */
[----:B------:R-:W-:Y:S02]  /*1f70*/  ULOP3.LUT UR5, UR25, 0x2, URZ, 0xfc, !UPT ;  /* 0x0000000219057892 */ /* 0x000fe4000f8efcff */
[----:B------:R-:W-:Y:S02]  /*1f80*/  UIADD3 UR18, UPT, UPT, UR18, 0x1, URZ ;  /* 0x0000000112127890 */ /* 0x000fe4000fffe0ff */
[----:B------:R-:W-:Y:S02]  /*1f90*/  UISETP.NE.AND UP0, UPT, UR5, 0x2, UPT ;  /* 0x000000020500788c */ /* 0x000fe4000bf05270 */
[----:B------:R-:W-:-:S07]  /*1fa0*/  UISETP.NE.AND UP2, UPT, UR18, 0x1, UPT ;  /* 0x000000011200788c */ /* 0x000fce000bf45270 */
[----:B------:R-:W-:Y:S05]  /*1fb0*/  BRA.U UP0, `(.L_x_29) ;  /* 0x0000000100047547 */ /* 0x000fea000b800000 */
[----:B------:R-:W-:Y:S05]  /*1fc0*/  BPT.TRAP 0x1 ;  /* 0x000000040000795c */ /* 0x000fea0000300000 */
.L_x_29:
[----:B------:R-:W-:Y:S04]  /*1fd0*/  BSSY.RECONVERGENT B0, `(.L_x_30) ;  /* 0x0000003000007945 */ /* 0x000fe80003800200 */
[----:B------:R-:W-:Y:S05]  /*1fe0*/  @!P2 BRA `(.L_x_31) ;  /* 0x000000000004a947 */ /* 0x000fea0003800000 */
[----:B------:R-:W-:Y:S05]  /*1ff0*/  BPT.TRAP 0x1 ;  /* 0x000000040000795c */ /* 0x000fea0000300000 */
.L_x_31:
[----:B------:R-:W-:Y:S05]  /*2000*/  BSYNC.RECONVERGENT B0 ;  /* 0x0000000000007941 */ /* 0x000fea0003800200 */
.L_x_30:
[----:B------:R-:W-:Y:S02]  /*2010*/  UIADD3 UR5, UPT, UPT, UR4, 0x1, URZ ;  /* 0x0000000104057890 */ /* 0x000fe4000fffe0ff */
[----:B------:R-:W-:Y:S02]  /*2020*/  USHF.L.U32 UR4, UR4, 0xd, URZ ;  /* 0x0000000d04047899 */ /* 0x000fe400080006ff */
[----:B------:R-:W-:Y:S02]  /*2030*/  UISETP.NE.AND UP0, UPT, UR5, 0xb, UPT ;  /* 0x0000000b0500788c */ /* 0x000fe4000bf05270 */
[----:B------:R-:W-:Y:S02]  /*2040*/  UIADD3 UR16, UP1, UPT, UR30, 0x80, URZ ;  /* 0x000000801e107890 */ /* 0x000fe4000ff3e0ff */
[----:B------:R-:W-:Y:S02]  /*2050*/  USEL UR8, URZ, 0x1, UP0 ;  /* 0x00000001ff087887 */ /* 0x000fe40008000000 */
[----:B------:R-:W-:-:S02]  /*2060*/  USEL UR7, UR5, URZ, UP0 ;  /* 0x000000ff05077287 */ /* 0x000fc40008000000 */
[----:B------:R-:W-:Y:S02]  /*2070*/  ULOP3.LUT UR32, UR27, UR4, URZ, 0xfc, !UPT ;  /* 0x000000041b207292 */ /* 0x000fe4000f8efcff */
[----:B------:R-:W-:Y:S01]  /*2080*/  ULEA UR5, UR7, UR6, 0x3 ;  /* 0x0000000607057291 */ /* 0x000fe2000f8e18ff */
[----:B------:R-:W-:Y:S01]  /*2090*/  LOP3.LUT R12, R12, UR8, RZ, 0x3c, !PT ;  /* 0x000000080c0c7c12 */ /* 0x000fe2000f8e3cff */
[----:B------:R-:W-:Y:S02]  /*20a0*/  UIADD3 UR14, UP0, UPT, UR30, 0x180, URZ ;  /* 0x000001801e0e7890 */ /* 0x000fe4000ff1e0ff */
[----:B------:R-:W-:Y:S01]  /*20b0*/  ULOP3.LUT UR8, UR26, UR4, URZ, 0xfc, !UPT ;  /* 0x000000041a087292 */ /* 0x000fe2000f8efcff */
[----:B-1----:R-:W-:Y:S01]  /*20c0*/  SHF.L.U32 R0, R12, 0x1f, RZ ;  /* 0x0000001f0c007819 */ /* 0x002fe200000006ff */
[----:B------:R-:W-:Y:S02]  /*20d0*/  ULOP3.LUT UR33, UR33, 0xfefffff8, URZ, 0xc0, !UPT ;  /* 0xfefffff821217892 */ /* 0x000fe4000f8ec0ff */
[----:B------:R-:W-:Y:S01]  /*20e0*/  UIADD3.X UR17, UPT, UPT, URZ, UR31, URZ, UP1, !UPT ;  /* 0x0000001fff117290 */ /* 0x000fe20008ffe4ff */
[----:B------:R3:W4:Y:S01]  /*20f0*/  SYNCS.PHASECHK.TRANS64.TRYWAIT P0, [UR5+0x58], R0 ;  /* 0x00005800ff0075a7 */ /* 0x0007220008001105 */
[----:B------:R-:W-:-:S02]  /*2100*/  UIADD3 UR32, UPT, UPT, UR6, 0xc400, UR32 ;  /* 0x0000c40006207890 */ /* 0x000fc4000fffe020 */
[----:B------:R-:W-:Y:S02]  /*2110*/  UPRMT UR5, URZ, 0x5410, UR24 ;  /* 0x00005410ff057896 */ /* 0x000fe40008000018 */
[----:B------:R-:W-:Y:S02]  /*2120*/  UIADD3 UR8, UPT, UPT, UR6, 0x22400, UR8 ;  /* 0x0002240006087890 */ /* 0x000fe4000fffe008 */
[----:B------:R-:W-:Y:S02]  /*2130*/  UIADD3.X UR15, UPT, UPT, URZ, UR31, URZ, UP0, !UPT ;  /* 0x0000001fff0f7290 */ /* 0x000fe400087fe4ff */
[----:B------:R-:W-:Y:S01]  /*2140*/  UPRMT UR4, URZ, 0x5410, UR21 ;  /* 0x00005410ff047896 */ /* 0x000fe20008000015 */
[----:B------:R-:W-:Y:S01]  /*2150*/  UMOV UR22, 0x0 ;  /* 0x0000000000167882 */ /* 0x000fe20000000000 */
[----:B------:R-:W-:Y:S01]  /*2160*/  UMOV UR23, 0x10000000 ;  /* 0x1000000000177882 */ /* 0x000fe20000000000 */
[----:B------:R-:W-:Y:S01]  /*2170*/  UMOV UR10, UR34 ;  /* 0x00000022000a7c82 */ /* 0x000fe20008000000 */
[----:B------:R-:W-:Y:S01]  /*2180*/  UMOV UR12, UR36 ;  /* 0x00000024000c7c82 */ /* 0x000fe20008000000 */
[----:B------:R-:W-:Y:S01]  /*2190*/  UMOV UR9, UR33 ;  /* 0x0000002100097c82 */ /* 0x000fe20008000000 */
[----:B------:R1:W-:Y:S01]  /*21a0*/  UTMALDG.3D.MULTICAST.2CTA [UR32], [UR16], UR5, desc[UR22] ;  /* 0x00001620100073b4 */ /* 0x0003e20008211805 */
[----:B------:R-:W-:-:S02]  /*21b0*/  UMOV UR13, UR29 ;  /* 0x0000001d000d7c82 */ /* 0x000fc40008000000 */
[----:B------:R2:W-:Y:S01]  /*21c0*/  UTMALDG.3D.MULTICAST.2CTA [UR8], [UR14], UR4, desc[UR22] ;  /* 0x000016080e0073b4 */ /* 0x0005e20008211804 */
[----:B-1----:R-:W-:Y:S01]  /*21d0*/  UIADD3 UR34, UPT, UPT, UR34, 0x40, URZ ;  /* 0x0000004022227890 */ /* 0x002fe2000fffe0ff */
[----:B--2---:R-:W-:Y:S01]  /*21e0*/  UMOV UR4, UR7 ;  /* 0x0000000700047c82 */ /* 0x004fe20008000000 */
[----:B------:R-:W-:Y:S10]  /*21f0*/  BRA.U UP2, `(.L_x_32) ;  /* 0xfffffffd02407547 */ /* 0x000ff4000b83ffff */
.L_x_26:
[----:B------:R-:W-:Y:S01]  /*2200*/  ULEA UR4, UR7, UR6, 0x3 ;  /* 0x0000000607047291 */ /* 0x000fe2000f8e18ff */
[----:B-1-3--:R-:W-:Y:S01]  /*2210*/  SHF.L.U32 R0, R12, 0x1f, RZ ;  /* 0x0000001f0c007819 */ /* 0x00afe200000006ff */
[----:B------:R-:W-:Y:S01]  /*2220*/  @!P1 SYNCS.ARRIVE.TRANS64.A1T0 RZ, [UR6+0xf8], RZ ;  /* 0x0000f8ffffff99a7 */ /* 0x000fe20008100006 */
[----:B------:R-:W-:-:S06]  /*2230*/  UISETP.GT.AND UP0, UPT, UR43, UR41, UPT ;  /* 0x000000292b00728c */ /* 0x000fcc000bf04270 */
[----:B--2-4-:R1:W2:Y:S03]  /*2240*/  SYNCS.PHASECHK.TRANS64.TRYWAIT P0, [UR4+0x58], R0 ;  /* 0x00005800ff0075a7 */ /* 0x0142a60008001104 */
[----:B------:R-:W-:Y:S05]  /*2250*/  BRA.U !UP0, `(.L_x_33) ;  /* 0x0000000108cc7547 */ /* 0x000fea000b800000 */
[----:B------:R-:W-:Y:S01]  /*2260*/  UIADD3 UR28, UPT, UPT, UR47, UR13, URZ ;  /* 0x0000000d2f1c7290 */ /* 0x000fe2000fffe0ff */
[----:B------:R-:W-:-:S11]  /*2270*/  UMOV UR4, UR7 ;  /* 0x0000000700047c82 */ /* 0x000fd60008000000 */
.L_x_39:
[----:B------:R-:W-:Y:S01]  /*2280*/  ULEA UR17, UR4, UR6, 0x3 ;  /* 0x0000000604117291 */ /* 0x000fe2000f8e18ff */
[----:B--2---:R-:W-:Y:S01]  /*2290*/  @P3 MOV R2, 0x8000 ;  /* 0x0000800000023802 */ /* 0x004fe20000000f00 */
[----:B--2-4-:R-:W-:Y:S10]  /*22a0*/  @P0 BRA `(.L_x_34) ;  /* 0x00000000000c0947 */ /* 0x014ff40003800000 */
[----:B------:R-:W-:-:S04]  /*22b0*/  SHF.L.U32 R3, R12, 0x1f, RZ ;  /* 0x0000001f0c037819 */ /* 0x000fc800000006ff */
[----:B------:R-:W2:Y:S02]  /*22c0*/  SYNCS.PHASECHK.TRANS64.TRYWAIT P0, [UR17+0x58], R3 ;  /* 0x00005803ff0075a7 */ /* 0x000ea40008001111 */
[----:B--2---:R-:W-:Y:S05]  /*22d0*/  @!P0 BRA `(.L_x_35) ;  /* 0x000000a000808947 */ /* 0x004fea0003800000 */
.L_x_34:
[----:B------:R2:W-:Y:S01]  /*22e0*/  @P3 SYNCS.ARRIVE.TRANS64 RZ, [UR17], R2 ;  /* 0x00000002ffff39a7 */ /* 0x0005e20008000011 */
[----:B------:R-:W-:-:S04]  /*22f0*/  ULOP3.LUT UR5, UR25, 0x2, URZ, 0xfc, !UPT ;  /* 0x0000000219057892 */ /* 0x000fc8000f8efcff */
[----:B------:R-:W-:-:S09]  /*2300*/  UISETP.NE.AND UP0, UPT, UR5, 0x2, UPT ;  /* 0x000000020500788c */ /* 0x000fd2000bf05270 */
[----:B------:R-:W-:Y:S05]  /*2310*/  BRA.U UP0, `(.L_x_36) ;  /* 0x0000000100047547 */ /* 0x000fea000b800000 */
[----:B------:R-:W-:Y:S05]  /*2320*/  BPT.TRAP 0x1 ;  /* 0x000000040000795c */ /* 0x000fea0000300000 */
.L_x_36:
[----:B------:R-:W-:Y:S04]  /*2330*/  BSSY.RECONVERGENT B0, `(.L_x_37) ;  /* 0x0000003000007945 */ /* 0x000fe80003800200 */
[----:B------:R-:W-:Y:S05]  /*2340*/  @!P2 BRA `(.L_x_38) ;  /* 0x000000000004a947 */ /* 0x000fea0003800000 */
[----:B------:R-:W-:Y:S05]  /*2350*/  BPT.TRAP 0x1 ;  /* 0x000000040000795c */ /* 0x000fea0000300000 */
.L_x_38:
[----:B------:R-:W-:Y:S05]  /*2360*/  BSYNC.RECONVERGENT B0 ;  /* 0x0000000000007941 */ /* 0x000fea0003800200 */
.L_x_37:
[----:B------:R-:W-:Y:S02]  /*2370*/  UIADD3 UR5, UPT, UPT, UR4, 0x1, URZ ;  /* 0x0000000104057890 */ /* 0x000fe4000fffe0ff */
[----:B------:R-:W-:Y:S02]  /*2380*/  USHF.L.U32 UR4, UR4, 0xd, URZ ;  /* 0x0000000d04047899 */ /* 0x000fe400080006ff */
[----:B------:R-:W-:Y:S02]  /*2390*/  UISETP.NE.AND UP0, UPT, UR5, 0xb, UPT ;  /* 0x0000000b0500788c */ /* 0x000fe4000bf05270 */
[----:B------:R-:W-:Y:S02]  /*23a0*/  USHF.L.U32 UR18, UR13, 0x6, URZ ;  /* 0x000000060d127899 */ /* 0x000fe400080006ff */
[----:B------:R-:W-:Y:S02]  /*23b0*/  USEL UR8, URZ, 0x1, UP0 ;  /* 0x00000001ff087887 */ /* 0x000fe40008000000 */
[----:B------:R-:W-:-:S02]  /*23c0*/  USEL UR7, UR5, URZ, UP0 ;  /* 0x000000ff05077287 */ /* 0x000fc40008000000 */
[----:B------:R-:W-:Y:S02]  /*23d0*/  UIADD3 UR22, UP0, UPT, UR30, 0x180, URZ ;  /* 0x000001801e167890 */ /* 0x000fe4000ff1e0ff */
[----:B------:R-:W-:Y:S01]  /*23e0*/  ULEA UR5, UR7, UR6, 0x3 ;  /* 0x0000000607057291 */ /* 0x000fe2000f8e18ff */
[----:B------:R-:W-:Y:S01]  /*23f0*/  LOP3.LUT R12, R12, UR8, RZ, 0x3c, !PT ;  /* 0x000000080c0c7c12 */ /* 0x000fe2000f8e3cff */
[----:B------:R-:W-:Y:S02]  /*2400*/  UIADD3 UR13, UPT, UPT, UR13, 0x1, URZ ;  /* 0x000000010d0d7890 */ /* 0x000fe4000fffe0ff */
[----:B------:R-:W-:Y:S01]  /*2410*/  UIADD3 UR14, UP1, UPT, UR30, 0x80, URZ ;  /* 0x000000801e0e7890 */ /* 0x000fe2000ff3e0ff */
[----:B-1----:R-:W-:Y:S01]  /*2420*/  SHF.L.U32 R0, R12, 0x1f, RZ ;  /* 0x0000001f0c007819 */ /* 0x002fe200000006ff */
[----:B------:R-:W-:Y:S02]  /*2430*/  ULOP3.LUT UR16, UR27, UR4, URZ, 0xfc, !UPT ;  /* 0x000000041b107292 */ /* 0x000fe4000f8efcff */
[----:B------:R-:W-:Y:S01]  /*2440*/  UIADD3.X UR23, UPT, UPT, URZ, UR31, URZ, UP0, !UPT ;  /* 0x0000001fff177290 */ /* 0x000fe200087fe4ff */
[----:B------:R3:W4:Y:S01]  /*2450*/  SYNCS.PHASECHK.TRANS64.TRYWAIT P0, [UR5+0x58], R0 ;  /* 0x00005800ff0075a7 */ /* 0x0007220008001105 */
[----:B------:R-:W-:-:S02]  /*2460*/  ULOP3.LUT UR8, UR26, UR4, URZ, 0xfc, !UPT ;  /* 0x000000041a087292 */ /* 0x000fc4000f8efcff */
[----:B------:R-:W-:Y:S02]  /*2470*/  UISETP.NE.AND UP0, UPT, UR13, UR28, UPT ;  /* 0x0000001c0d00728c */ /* 0x000fe4000bf05270 */
[----:B------:R-:W-:Y:S02]  /*2480*/  ULOP3.LUT UR17, UR17, 0xfefffff8, URZ, 0xc0, !UPT ;  /* 0xfefffff811117892 */ /* 0x000fe4000f8ec0ff */
[----:B------:R-:W-:Y:S02]  /*2490*/  UIADD3 UR16, UPT, UPT, UR6, 0xc400, UR16 ;  /* 0x0000c40006107890 */ /* 0x000fe4000fffe010 */
[----:B------:R-:W-:Y:S02]  /*24a0*/  UIADD3.X UR15, UPT, UPT, URZ, UR31, URZ, UP1, !UPT ;  /* 0x0000001fff0f7290 */ /* 0x000fe40008ffe4ff */
[----:B------:R-:W-:Y:S02]  /*24b0*/  UPRMT UR5, URZ, 0x5410, UR24 ;  /* 0x00005410ff057896 */ /* 0x000fe40008000018 */
[----:B------:R-:W-:-:S02]  /*24c0*/  UIADD3 UR8, UPT, UPT, UR6, 0x22400, UR8 ;  /* 0x0002240006087890 */ /* 0x000fc4000fffe008 */
[----:B------:R-:W-:Y:S01]  /*24d0*/  UPRMT UR4, URZ, 0x5410, UR21 ;  /* 0x00005410ff047896 */ /* 0x000fe20008000015 */
[----:B------:R-:W-:Y:S01]  /*24e0*/  UMOV UR32, 0x0 ;  /* 0x0000000000207882 */ /* 0x000fe20000000000 */
[----:B------:R-:W-:Y:S01]  /*24f0*/  UMOV UR33, 0x10000000 ;  /* 0x1000000000217882 */ /* 0x000fe20000000000 */
[----:B------:R-:W-:Y:S01]  /*2500*/  UMOV UR19, UR35 ;  /* 0x0000002300137c82 */ /* 0x000fe20008000000 */
[----:B------:R-:W-:Y:S01]  /*2510*/  UMOV UR20, UR36 ;  /* 0x0000002400147c82 */ /* 0x000fe20008000000 */
[----:B------:R-:W-:Y:S01]  /*2520*/  UMOV UR12, UR36 ;  /* 0x00000024000c7c82 */ /* 0x000fe20008000000 */
[----:B------:R-:W-:Y:S01]  /*2530*/  UMOV UR9, UR17 ;  /* 0x0000001100097c82 */ /* 0x000fe20008000000 */
[----:B------:R-:W-:Y:S01]  /*2540*/  UMOV UR10, UR18 ;  /* 0x00000012000a7c82 */ /* 0x000fe20008000000 */
[----:B------:R-:W-:Y:S01]  /*2550*/  UTMALDG.3D.MULTICAST.2CTA [UR16], [UR14], UR5, desc[UR32] ;  /* 0x000020100e0073b4 */ /* 0x000fe20008211805 */
[----:B------:R1:W-:Y:S02]  /*2560*/  UTMALDG.3D.MULTICAST.2CTA [UR8], [UR22], UR4, desc[UR32] ;  /* 0x00002008160073b4 */ /* 0x0003e40008211804 */
[----:B-1----:R-:W-:Y:S01]  /*2570*/  UMOV UR4, UR7 ;  /* 0x0000000700047c82 */ /* 0x002fe20008000000 */
[----:B---3--:R-:W-:Y:S05]  /*2580*/  BRA.U UP0, `(.L_x_39) ;  /* 0xfffffffd003c7547 */ /* 0x008fea000b83ffff */
.L_x_33:
[C---:B------:R-:W-:Y:S01]  /*2590*/  LEA R3, R11.reuse, UR6, 0x3 ;  /* 0x000000060b037c11 */ /* 0x040fe2000f8e18ff */
[----:B------:R-:W-:Y:S01]  /*25a0*/  NOP ;  /* 0x0000000000007918 */ /* 0x000fe20000000000 */
[----:B-1----:R-:W-:Y:S02]  /*25b0*/  SHF.L.U32 R0, R10, 0x1f, RZ ;  /* 0x0000001f0a007819 */ /* 0x002fe400000006ff */
[----:B------:R-:W-:Y:S02]  /*25c0*/  LEA R5, R11, UR6, 0x4 ;  /* 0x000000060b057c11 */ /* 0x000fe4000f8e20ff */
[----:B--2-4-:R-:W1:Y:S02]  /*25d0*/  SYNCS.PHASECHK.TRANS64.TRYWAIT P0, [R3+URZ+0x100], R0 ;  /* 0x00010000030075a7 */ /* 0x014e6400080011ff */
[----:B-1----:R-:W-:Y:S05]  /*25e0*/  @!P0 BRA `(.L_x_40) ;  /* 0x0000009c00d48947 */ /* 0x002fea0003800000 */
.L_x_152:
[----:B------:R-:W2:Y:S01]  /*25f0*/  LDS.128 R4, [R5+0x170] ;  /* 0x0001700005047984 */ /* 0x000ea20000000c00 */
[----:B------:R-:W-:Y:S01]  /*2600*/  UISETP.GE.AND UP0, UPT, UR42, 0x1, UPT ;  /* 0x000000012a00788c */ /* 0x000fe2000bf06270 */
[----:B------:R-:W-:Y:S01]  /*2610*/  @!PT LDS RZ, [RZ] ;  /* 0x00000000fffff984 */ /* 0x000fe20000000800 */
[----:B------:R-:W-:Y:S01]  /*2620*/  @!PT LDS RZ, [RZ] ;  /* 0x00000000fffff984 */ /* 0x000fe20000000800 */
[----:B------:R-:W-:Y:S01]  /*2630*/  @!PT LDS RZ, [RZ] ;  /* 0x00000000fffff984 */ /* 0x000fe20000000800 */
[----:B------:R-:W-:Y:S01]  /*2640*/  @!PT LDS RZ, [RZ] ;  /* 0x00000000fffff984 */ /* 0x000fe20000000800 */
[----:B------:R3:W-:Y:S06]  /*2650*/  MEMBAR.ALL.CTA ;  /* 0x0000000000007992 */ /* 0x0007ec0000008000 */
[----:B---3--:R-:W3:Y:S01]  /*2660*/  FENCE.VIEW.ASYNC.S ;  /* 0x00000000000073c6 */ /* 0x008ee20000000000 */
[----:B--2---:R-:W-:-:S13]  /*2670*/  LOP3.LUT P0, RZ, R6, 0x1, RZ, 0xc0, !PT ;  /* 0x0000000106ff7812 */ /* 0x004fda000780c0ff */
[----:B---3--:R-:W-:Y:S01]  /*2680*/  VOTEU.ANY UP1, P0 ;  /* 0x0000000000ff7886 */ /* 0x008fe20000020100 */
[----:B------:R-:W-:-:S13]  /*2690*/  PLOP3.LUT P0, PT, PT, PT, UP1, 0x80, 0x8 ;  /* 0x000000000008781c */ /* 0x000fda0003f0f018 */
[----:B-1----:R-:W-:Y:S02]  /*26a0*/  @P0 LOP3.LUT R0, R5, 0xffff, RZ, 0xc0, !PT ;  /* 0x0000ffff05000812 */ /* 0x002fe400078ec0ff */
[----:B------:R-:W-:Y:S02]  /*26b0*/  @P0 MOV R2, R4 ;  /* 0x0000000400020202 */ /* 0x000fe40000000f00 */
[----:B------:R-:W-:Y:S01]  /*26c0*/  @P0 R2UR UR5, R0 ;  /* 0x00000000000502ca */ /* 0x000fe200000e0000 */
[----:B------:R-:W-:Y:S01]  /*26d0*/  VIADD R0, R3, 0x110 ;  /* 0x0000011003007836 */ /* 0x000fe20000000000 */
[----:B------:R-:W-:Y:S02]  /*26e0*/  @P0 SHF.R.U32.HI R4, RZ, 0x10, R5 ;  /* 0x00000010ff040819 */ /* 0x000fe40000011605 */
[----:B------:R-:W-:Y:S02]  /*26f0*/  @P0 R2UR UR8, R2 ;  /* 0x00000000020802ca */ /* 0x000fe400000e0000 */
[----:B------:R-:W-:-:S02]  /*2700*/  PRMT R0, RZ, 0x654, R0 ;  /* 0x00000654ff007816 */ /* 0x000fc40000000000 */
[----:B------:R-:W-:Y:S02]  /*2710*/  @P0 R2UR UR4, R4 ;  /* 0x00000000040402ca */ /* 0x000fe400000e0000 */
[----:B------:R1:W-:Y:S03]  /*2720*/  SYNCS.ARRIVE.TRANS64.RED.A1T0 RZ, [R0+URZ], RZ ;  /* 0x000000ff00ff79a7 */ /* 0x0003e600081004ff */
[----:B------:R-:W-:-:S04]  /*2730*/  @UP1 UMOV UR37, UR5 ;  /* 0x0000000500251c82 */ /* 0x000fc80008000000 */
[----:B------:R-:W-:-:S04]  /*2740*/  @UP1 UMOV UR38, UR8 ;  /* 0x0000000800261c82 */ /* 0x000fc80008000000 */
[----:B------:R-:W-:Y:S01]  /*2750*/  @UP1 UMOV UR36, UR4 ;  /* 0x0000000400241c82 */ /* 0x000fe20008000000 */
[----:B------:R-:W-:Y:S05]  /*2760*/  BRA.U !UP0, `(.L_x_41) ;  /* 0x0000000108d47547 */ /* 0x000fea000b800000 */
[----:B------:R-:W2:Y:S01]  /*2770*/  LDCU.128 UR12, c[0x0][0xb10] ;  /* 0x00016200ff0c77ac */ /* 0x000ea20008000c00 */
[----:B------:R-:W3:Y:S01]  /*2780*/  LDCU UR28, c[0x0][0xb20] ;  /* 0x00016400ff1c77ac */ /* 0x000ee20008000800 */
[----:B------:R-:W4:Y:S01]  /*2790*/  LDCU UR20, c[0x0][0xb0c] ;  /* 0x00016180ff1477ac */ /* 0x000f220008000800 */
[----:B------:R-:W1:Y:S01]  /*27a0*/  LDCU.64 UR10, c[0x0][0xb28] ;  /* 0x00016500ff0a77ac */ /* 0x000e620008000a00 */
[----:B------:R-:W-:Y:S02]  /*27b0*/  UISETP.NE.AND UP3, UPT, UR42, 0x1, UPT ;  /* 0x000000012a00788c */ /* 0x000fe4000bf65270 */
[----:B--2---:R-:W-:Y:S02]  /*27c0*/  UIMAD.WIDE.U32 UR8, UR39, UR15, URZ ;  /* 0x0000000f270872a5 */ /* 0x004fe4000f8e00ff */
[----:B------:R-:W-:Y:S02]  /*27d0*/  UIMAD.WIDE.U32 UR4, UR40, UR12, URZ ;  /* 0x0000000c280472a5 */ /* 0x000fe4000f8e00ff */
[----:B------:R-:W-:-:S02]  /*27e0*/  UISETP.NE.AND UP0, UPT, UR14, 0x1, UPT ;  /* 0x000000010e00788c */ /* 0x000fc4000bf05270 */
[----:B------:R-:W-:Y:S01]  /*27f0*/  UIMAD.WIDE.U32 UR22, UR37, UR15, URZ ;  /* 0x0000000f251672a5 */ /* 0x000fe2000f8e00ff */
[----:B------:R-:W-:Y:S02]  /*2800*/  UMOV UR8, UR9 ;  /* 0x0000000900087c82 */ /* 0x000fe40008000000 */
[----:B------:R-:W-:Y:S01]  /*2810*/  UMOV UR4, UR5 ;  /* 0x0000000500047c82 */ /* 0x000fe20008000000 */
[----:B---3--:R-:W-:Y:S02]  /*2820*/  USHF.R.U32.HI UR8, URZ, UR28, UR8 ;  /* 0x0000001cff087299 */ /* 0x008fe40008011608 */
[----:B----4-:R-:W-:Y:S02]  /*2830*/  UISETP.NE.AND UP2, UPT, UR20, 0x1, UPT ;  /* 0x000000011400788c */ /* 0x010fe4000bf45270 */
[----:B------:R-:W-:Y:S02]  /*2840*/  USHF.R.U32.HI UR4, URZ, UR13, UR4 ;  /* 0x0000000dff047299 */ /* 0x000fe40008011604 */
[----:B------:R-:W-:-:S02]  /*2850*/  USEL UR5, UR39, UR8, !UP0 ;  /* 0x0000000827057287 */ /* 0x000fc4000c000000 */
[----:B------:R-:W-:Y:S02]  /*2860*/  USEL UR8, UR40, UR4, !UP2 ;  /* 0x0000000428087287 */ /* 0x000fe4000d000000 */
[----:B-1----:R-:W-:Y:S01]  /*2870*/  UIMAD.WIDE.U32 UR16, UR5, UR10, URZ ;  /* 0x0000000a051072a5 */ /* 0x002fe2000f8e00ff */
[----:B------:R-:W-:Y:S01]  /*2880*/  UMOV UR4, UR23 ;  /* 0x0000001700047c82 */ /* 0x000fe20008000000 */
[----:B------:R-:W-:Y:S02]  /*2890*/  UIMAD.WIDE.U32 UR18, UR38, UR12, URZ ;  /* 0x0000000c261272a5 */ /* 0x000fe4000f8e00ff */
[----:B------:R-:W-:-:S03]  /*28a0*/  UIMAD.WIDE.U32 UR22, UR8, UR10, URZ ;  /* 0x0000000a081672a5 */ /* 0x000fc6000f8e00ff */
[----:B------:R-:W-:Y:S01]  /*28b0*/  UMOV UR16, UR17 ;  /* 0x0000001100107c82 */ /* 0x000fe20008000000 */
[----:B------:R-:W-:Y:S02]  /*28c0*/  USHF.R.U32.HI UR4, URZ, UR28, UR4 ;  /* 0x0000001cff047299 */ /* 0x000fe40008011604 */
[----:B------:R-:W-:Y:S01]  /*28d0*/  @UP3 USHF.R.U32.HI UR5, URZ, UR11, UR16 ;  /* 0x0000000bff053299 */ /* 0x000fe20008011610 */
[----:B------:R-:W-:Y:S01]  /*28e0*/  UMOV UR18, UR19 ;  /* 0x0000001300127c82 */ /* 0x000fe20008000000 */
[----:B------:R-:W-:Y:S01]  /*28f0*/  UMOV UR22, UR23 ;  /* 0x0000001700167c82 */ /* 0x000fe20008000000 */
[----:B------:R-:W-:Y:S02]  /*2900*/  USHF.R.U32.HI UR13, URZ, UR13, UR18 ;  /* 0x0000000dff0d7299 */ /* 0x000fe40008011612 */
[----:B------:R-:W-:Y:S02]  /*2910*/  USEL UR4, UR37, UR4, !UP0 ;  /* 0x0000000425047287 */ /* 0x000fe4000c000000 */
[----:B------:R-:W-:-:S02]  /*2920*/  @UP3 USHF.R.U32.HI UR8, URZ, UR11, UR22 ;  /* 0x0000000bff083299 */ /* 0x000fc40008011616 */
[----:B------:R-:W-:Y:S02]  /*2930*/  UIMAD UR9, UR42, UR5, URZ ;  /* 0x000000052a0972a4 */ /* 0x000fe4000f8e02ff */
[----:B------:R-:W-:Y:S02]  /*2940*/  USEL UR5, UR38, UR13, !UP2 ;  /* 0x0000000d26057287 */ /* 0x000fe4000d000000 */
[----:B------:R-:W-:Y:S02]  /*2950*/  UIMAD UR12, UR42, UR8, URZ ;  /* 0x000000082a0c72a4 */ /* 0x000fe4000f8e02ff */
[----:B------:R-:W-:Y:S02]  /*2960*/  UISETP.GE.AND UP0, UPT, UR4, UR9, UPT ;  /* 0x000000090400728c */ /* 0x000fe4000bf06270 */
[----:B------:R-:W-:Y:S02]  /*2970*/  UIMAD.WIDE.U32 UR16, UR4, UR10, URZ ;  /* 0x0000000a041072a5 */ /* 0x000fe4000f8e00ff */
[----:B------:R-:W-:-:S02]  /*2980*/  UISETP.GE.OR UP0, UPT, UR5, UR12, UP0 ;  /* 0x0000000c0500728c */ /* 0x000fc40008706670 */
        /* <DEDUP_REMOVED lines=19> */
.L_x_41:
[----:B------:R-:W2:Y:S02]  /*2ac0*/  LDCU UR4, c[0x0][0xb30] ;  /* 0x00016600ff0477ac */ /* 0x000ea40008000800 */
[----:B--2---:R-:W-:-:S09]  /*2ad0*/  UISETP.NE.AND UP0, UPT, UR4, 0x1, UPT ;  /* 0x000000010400788c */ /* 0x004fd2000bf05270 */
[----:B------:R-:W-:Y:S05]  /*2ae0*/  BRA.U UP0, `(.L_x_42) ;  /* 0x0000000100447547 */ /* 0x000fea000b800000 */
[----:B------:R-:W2:Y:S01]  /*2af0*/  LDCU.128 UR12, c[0x0][0xb10] ;  /* 0x00016200ff0c77ac */ /* 0x000ea20008000c00 */
[----:B------:R-:W3:Y:S01]  /*2b00*/  LDCU UR10, c[0x0][0xb0c] ;  /* 0x00016180ff0a77ac */ /* 0x000ee20008000800 */
[----:B------:R-:W4:Y:S01]  /*2b10*/  LDCU UR11, c[0x0][0xb20] ;  /* 0x00016400ff0b77ac */ /* 0x000f220008000800 */
[----:B--2---:R-:W-:Y:S02]  /*2b20*/  UIMAD.WIDE.U32 UR8, UR38, UR12, URZ ;  /* 0x0000000c260872a5 */ /* 0x004fe4000f8e00ff */
[----:B------:R-:W-:Y:S02]  /*2b30*/  UIMAD.WIDE.U32 UR4, UR37, UR15, URZ ;  /* 0x0000000f250472a5 */ /* 0x000fe4000f8e00ff */
[----:B---3--:R-:W-:Y:S02]  /*2b40*/  UISETP.NE.AND UP2, UPT, UR10, 0x1, UPT ;  /* 0x000000010a00788c */ /* 0x008fe4000bf45270 */
[----:B------:R-:W-:Y:S01]  /*2b50*/  UISETP.NE.AND UP0, UPT, UR14, 0x1, UPT ;  /* 0x000000010e00788c */ /* 0x000fe2000bf05270 */
[----:B------:R-:W-:-:S02]  /*2b60*/  UMOV UR8, UR9 ;  /* 0x0000000900087c82 */ /* 0x000fc40008000000 */
[----:B------:R-:W-:Y:S01]  /*2b70*/  UMOV UR4, UR5 ;  /* 0x0000000500047c82 */ /* 0x000fe20008000000 */
[----:B------:R-:W-:Y:S02]  /*2b80*/  USHF.R.U32.HI UR13, URZ, UR13, UR8 ;  /* 0x0000000dff0d7299 */ /* 0x000fe40008011608 */
[----:B----4-:R-:W-:Y:S02]  /*2b90*/  USHF.R.U32.HI UR4, URZ, UR11, UR4 ;  /* 0x0000000bff047299 */ /* 0x010fe40008011604 */
[----:B------:R-:W-:Y:S02]  /*2ba0*/  USEL UR5, UR38, UR13, !UP2 ;  /* 0x0000000d26057287 */ /* 0x000fe4000d000000 */
[----:B------:R-:W-:-:S04]  /*2bb0*/  USEL UR4, UR37, UR4, !UP0 ;  /* 0x0000000425047287 */ /* 0x000fc8000c000000 */
[----:B------:R-:W-:Y:S02]  /*2bc0*/  UIADD3 UR8, UPT, UPT, UR5, -UR4, URZ ;  /* 0x8000000405087290 */ /* 0x000fe4000fffe0ff */
[----:B------:R-:W-:Y:S02]  /*2bd0*/  UIADD3 UR4, UPT, UPT, -UR5, UR4, URZ ;  /* 0x0000000405047290 */ /* 0x000fe4000fffe1ff */
[----:B------:R-:W-:Y:S02]  /*2be0*/  UIMAD UR37, UR8, UR14, UR37 ;  /* 0x0000000e082572a4 */ /* 0x000fe4000f8e0225 */
[----:B------:R-:W-:-:S12]  /*2bf0*/  UIMAD UR38, UR4, UR10, UR38 ;  /* 0x0000000a042672a4 */ /* 0x000fd8000f8e0226 */
.L_x_42:
[----:B------:R-:W-:Y:S01]  /*2c00*/  VIADD R11, R11, 0x1 ;  /* 0x000000010b0b7836 */ /* 0x000fe20000000000 */
[----:B------:R-:W-:Y:S01]  /*2c10*/  R2UR UR4, R146 ;  /* 0x00000000920472ca */ /* 0x000fe200000e0000 */
[----:B------:R-:W-:Y:S01]  /*2c20*/  UIADD3 UR16, UPT, UPT, UR38, UR61, URZ ;  /* 0x0000003d26107290 */ /* 0x000fe2000fffe0ff */
[----:B------:R-:W-:Y:S02]  /*2c30*/  PLOP3.LUT P1, PT, PT, PT, PT, 0x80, 0x8 ;  /* 0x000000000008781c */ /* 0x000fe40003f2f070 */
[----:B------:R-:W-:-:S04]  /*2c40*/  ISETP.NE.AND P0, PT, R11, 0x2, PT ;  /* 0x000000020b00780c */ /* 0x000fc80003f05270 */
[----:B------:R-:W-:Y:S02]  /*2c50*/  SEL R3, RZ, 0x1, P0 ;  /* 0x00000001ff037807 */ /* 0x000fe40000000000 */
[----:B------:R-:W-:Y:S02]  /*2c60*/  SEL R11, R11, RZ, P0 ;  /* 0x000000ff0b0b7207 */ /* 0x000fe40000000000 */
[----:B------:R-:W-:Y:S01]  /*2c70*/  LOP3.LUT R10, R10, R3, RZ, 0x3c, !PT ;  /* 0x000000030a0a7212 */ /* 0x000fe200078e3cff */
[----:B------:R-:W-:Y:S01]  /*2c80*/  UIADD3 UR20, UPT, UPT, UR37, UR4, URZ ;  /* 0x0000000425147290 */ /* 0x000fe2000fffe0ff */
[----:B------:R-:W-:Y:S11]  /*2c90*/  BRA.U UP1, `(.L_x_43) ;  /* 0xfffffff101187547 */ /* 0x000ff6000b83ffff */
[----:B------:R-:W-:Y:S01]  /*2ca0*/  UIADD3 UR8, UPT, UPT, UR6, 0x58, URZ ;  /* 0x0000005806087890 */ /* 0x000fe2000fffe0ff */
[----:B------:R-:W-:-:S03]  /*2cb0*/  SHF.L.U32 R3, R12, 0x1f, RZ ;  /* 0x0000001f0c037819 */ /* 0x000fc600000006ff */
[----:B------:R-:W-:-:S09]  /*2cc0*/  ULEA UR4, UR7, UR8, 0x3 ;  /* 0x0000000807047291 */ /* 0x000fd2000f8e18ff */
[----:B------:R-:W2:Y:S02]  /*2cd0*/  SYNCS.PHASECHK.TRANS64.TRYWAIT P0, [UR4], R3 ;  /* 0x00000003ff0075a7 */ /* 0x000ea40008001104 */
[----:B--2---:R-:W-:Y:S05]  /*2ce0*/  @!P0 BRA `(.L_x_44) ;  /* 0x0000009800288947 */ /* 0x004fea0003800000 */
.L_x_154:
[----:B------:R-:W-:-:S04]  /*2cf0*/  UIADD3 UR4, UPT, UPT, UR7, 0x1, URZ ;  /* 0x0000000107047890 */ /* 0x000fc8000fffe0ff */
[----:B------:R-:W-:-:S04]  /*2d00*/  UISETP.NE.AND UP0, UPT, UR4, 0xb, UPT ;  /* 0x0000000b0400788c */ /* 0x000fc8000bf05270 */
[----:B------:R-:W-:Y:S02]  /*2d10*/  USEL UR6, URZ, 0x1, UP0 ;  /* 0x00000001ff067887 */ /* 0x000fe40008000000 */
[----:B------:R-:W-:-:S04]  /*2d20*/  USEL UR4, UR4, URZ, UP0 ;  /* 0x000000ff04047287 */ /* 0x000fc80008000000 */
[----:B------:R-:W-:Y:S01]  /*2d30*/  ULEA UR5, UR4, UR8, 0x3 ;  /* 0x0000000804057291 */ /* 0x000fe2000f8e18ff */
[----:B------:R-:W-:-:S04]  /*2d40*/  LOP3.LUT R2, R12, UR6, RZ, 0x3c, !PT ;  /* 0x000000060c027c12 */ /* 0x000fc8000f8e3cff */
[----:B-1----:R-:W-:-:S04]  /*2d50*/  SHF.L.U32 R3, R2, 0x1f, RZ ;  /* 0x0000001f02037819 */ /* 0x002fc800000006ff */
[----:B------:R-:W1:Y:S02]  /*2d60*/  SYNCS.PHASECHK.TRANS64.TRYWAIT P0, [UR5], R3 ;  /* 0x00000003ff0075a7 */ /* 0x000e640008001105 */
[----:B-1----:R-:W-:Y:S05]  /*2d70*/  @!P0 BRA `(.L_x_45) ;  /* 0x00000098001c8947 */ /* 0x002fea0003800000 */
.L_x_156:
        /* <DEDUP_REMOVED lines=9> */
.L_x_158:
        /* <DEDUP_REMOVED lines=9> */
.L_x_160:
        /* <DEDUP_REMOVED lines=9> */
.L_x_162:
        /* <DEDUP_REMOVED lines=9> */
.L_x_164:
        /* <DEDUP_REMOVED lines=9> */
.L_x_166:
        /* <DEDUP_REMOVED lines=9> */
.L_x_168:
        /* <DEDUP_REMOVED lines=9> */
.L_x_170:
        /* <DEDUP_REMOVED lines=9> */
.L_x_172:
[----:B------:R-:W-:-:S04]  /*3200*/  UIADD3 UR4, UPT, UPT, UR4, 0x1, URZ ;  /* 0x0000000104047890 */ /* 0x000fc8000fffe0ff */
[----:B------:R-:W-:-:S04]  /*3210*/  UISETP.NE.AND UP0, UPT, UR4, 0xb, UPT ;  /* 0x0000000b0400788c */ /* 0x000fc8000bf05270 */
[----:B------:R-:W-:Y:S02]  /*3220*/  USEL UR5, URZ, 0x1, UP0 ;  /* 0x00000001ff057887 */ /* 0x000fe40008000000 */
[----:B------:R-:W-:-:S04]  /*3230*/  USEL UR4, UR4, URZ, UP0 ;  /* 0x000000ff04047287 */ /* 0x000fc80008000000 */
[----:B------:R-:W-:Y:S01]  /*3240*/  ULEA UR4, UR4, UR8, 0x3 ;  /* 0x0000000804047291 */ /* 0x000fe2000f8e18ff */
[----:B-1----:R-:W-:-:S04]  /*3250*/  LOP3.LUT R3, R2, UR5, RZ, 0x3c, !PT ;  /* 0x0000000502037c12 */ /* 0x002fc8000f8e3cff */
[----:B------:R-:W-:Y:S01]  /*3260*/  SHF.L.U32 R3, R3, 0x1f, RZ ;  /* 0x0000001f03037819 */ /* 0x000fe200000006ff */
[----:B------:R-:W-:-:S07]  /*3270*/  IMAD.U32 R0, RZ, RZ, UR4 ;  /* 0x00000004ff007e24 */ /* 0x000fce000f8e00ff */
.L_x_54:
[----:B-1----:R1:W2:Y:S02]  /*3280*/  SYNCS.PHASECHK.TRANS64.TRYWAIT P0, [R0+URZ], R3 ;  /* 0x00000003000075a7 */ /* 0x0022a400080011ff */
[----:B--2---:R-:W-:Y:S05]  /*3290*/  @!P0 NANOSLEEP.SYNCS 0x989680 ;  /* 0x009896800000895d */ /* 0x004fea0003900000 */
[----:B------:R-:W2:Y:S02]  /*32a0*/  @!P0 SYNCS.PHASECHK.TRANS64 P0, [R0+URZ], R3 ;  /* 0x00000003000085a7 */ /* 0x000ea400080010ff */
[----:B--2---:R-:W-:Y:S05]  /*32b0*/  @P0 EXIT ;  /* 0x000000000000094d */ /* 0x004fea0003800000 */
[----:B------:R-:W-:Y:S05]  /*32c0*/  BRA `(.L_x_54) ;  /* 0xfffffffc00ec7947 */ /* 0x000fea000383ffff */
.L_x_23:
[----:B------:R-:W-:-:S04]  /*32d0*/  UISETP.NE.AND UP0, UPT, UR45, URZ, UPT ;  /* 0x000000ff2d00728c */ /* 0x000fc8000bf05270 */
[----:B------:R-:W-:-:S09]  /*32e0*/  UISETP.NE.OR UP0, UPT, UR25, 0x1, UP0 ;  /* 0x000000011900788c */ /* 0x000fd20008705670 */
[----:B------:R-:W-:Y:S05]  /*32f0*/  BRA.U UP0, `(.L_x_55) ;  /* 0x0000000500487547 */ /* 0x000fea000b800000 */
[----:B------:R-:W-:Y:S01]  /*3300*/  ISETP.GE.U32.AND P2, PT, R0, 0x10, PT ;  /* 0x000000100000780c */ /* 0x000fe20003f46070 */
[----:B------:R-:W-:Y:S01]  /*3310*/  IMAD.MOV.U32 R12, RZ, RZ, 0x1 ;  /* 0x00000001ff0c7424 */ /* 0x000fe200078e00ff */
[----:B------:R-:W-:Y:S02]  /*3320*/  CS2R R10, SRZ ;  /* 0x00000000000a7805 */ /* 0x000fe4000001ff00 */
[----:B------:R-:W-:Y:S01]  /*3330*/  CS2R R8, SRZ ;  /* 0x0000000000087805 */ /* 0x000fe2000001ff00 */
[----:B------:R-:W-:Y:S01]  /*3340*/  UMOV UR6, 0x400 ;  /* 0x0000040000067882 */ /* 0x000fe20000000000 */
[----:B------:R-:W-:Y:S01]  /*3350*/  UMOV UR5, URZ ;  /* 0x000000ff00057c82 */ /* 0x000fe20008000000 */
[----:B------:R-:W-:-:S12]  /*3360*/  ULEA UR6, UR45, UR6, 0x18 ;  /* 0x000000062d067291 */ /* 0x000fd8000f8ec0ff */
.L_x_59:
[----:B------:R-:W-:Y:S02]  /*3370*/  LEA R2, R8, UR6, 0x3 ;  /* 0x0000000608027c11 */ /* 0x000fe4000f8e18ff */
[----:B------:R-:W-:-:S03]  /*3380*/  SHF.L.U32 R5, R9, 0x1f, RZ ;  /* 0x0000001f09057819 */ /* 0x000fc600000006ff */
[----:B------:R-:W-:Y:S01]  /*3390*/  VIADD R4, R2, 0x150 ;  /* 0x0000015002047836 */ /* 0x000fe20000000000 */
[----:B------:R-:W1:Y:S02]  /*33a0*/  SYNCS.PHASECHK.TRANS64.TRYWAIT P0, [R2+URZ+0x140], R5 ;  /* 0x00014005020075a7 */ /* 0x000e6400080011ff */
[----:B-1----:R-:W-:Y:S05]  /*33b0*/  @!P0 BRA `(.L_x_56) ;  /* 0x0000009400648947 */ /* 0x002fea0003800000 */
.L_x_173:
[----:B------:R-:W-:Y:S01]  /*33c0*/  ULEA UR4, UR5, UR6, 0x3 ;  /* 0x0000000605047291 */ /* 0x000fe2000f8e18ff */
[----:B------:R-:W-:Y:S02]  /*33d0*/  PRMT R4, RZ, 0x654, R4 ;  /* 0x00000654ff047816 */ /* 0x000fe40000000004 */
[----:B-1----:R-:W-:Y:S01]  /*33e0*/  SHF.L.U32 R5, R12, 0x1f, RZ ;  /* 0x0000001f0c057819 */ /* 0x002fe200000006ff */
[----:B------:R-:W-:Y:S01]  /*33f0*/  UIADD3 UR7, UPT, UPT, UR4, 0x100, URZ ;  /* 0x0000010004077890 */ /* 0x000fe2000fffe0ff */
[----:B------:R1:W-:Y:S05]  /*3400*/  SYNCS.ARRIVE.TRANS64.RED.A1T0 RZ, [R4+URZ], RZ ;  /* 0x000000ff04ff79a7 */ /* 0x0003ea00081004ff */
[----:B------:R-:W-:Y:S01]  /*3410*/  IMAD.U32 R7, RZ, RZ, UR7 ;  /* 0x00000007ff077e24 */ /* 0x000fe2000f8e00ff */
[----:B------:R-:W2:Y:S04]  /*3420*/  SYNCS.PHASECHK.TRANS64.TRYWAIT P0, [UR4+0x110], R5 ;  /* 0x00011005ff0075a7 */ /* 0x000ea80008001104 */
[----:B------:R-:W-:Y:S01]  /*3430*/  PRMT R6, R0, 0x654, R7 ;  /* 0x0000065400067816 */ /* 0x000fe20000000007 */
[----:B-1----:R-:W-:Y:S01]  /*3440*/  @!P2 IMAD.MOV.U32 R4, RZ, RZ, 0x10 ;  /* 0x00000010ff04a424 */ /* 0x002fe200078e00ff */
[----:B--2---:R-:W-:Y:S06]  /*3450*/  @!P0 BRA `(.L_x_57) ;  /* 0x0000009400508947 */ /* 0x004fec0003800000 */
.L_x_175:
[----:B------:R-:W-:Y:S01]  /*3460*/  ULEA UR8, UR5, UR6, 0x4 ;  /* 0x0000000605087291 */ /* 0x000fe2000f8e20ff */
[----:B------:R-:W-:Y:S01]  /*3470*/  SEL R3, R6, R3, !P2 ;  /* 0x0000000306037207 */ /* 0x000fe20005000000 */
[----:B------:R-:W-:Y:S01]  /*3480*/  UIADD3 UR9, UPT, UPT, UR4, 0x100, URZ ;  /* 0x0000010004097890 */ /* 0x000fe2000fffe0ff */
[----:B-1----:R-:W-:Y:S01]  /*3490*/  LEA R2, R11, UR6, 0x3 ;  /* 0x000000060b027c11 */ /* 0x002fe2000f8e18ff */
[----:B------:R-:W-:Y:S01]  /*34a0*/  UIADD3 UR8, UPT, UPT, UR8, 0x170, URZ ;  /* 0x0000017008087890 */ /* 0x000fe2000fffe0ff */
[----:B------:R-:W-:Y:S01]  /*34b0*/  SHF.L.U32 R5, R10, 0x1f, RZ ;  /* 0x0000001f0a057819 */ /* 0x000fe200000006ff */
[----:B------:R1:W-:Y:S01]  /*34c0*/  @!P2 SYNCS.ARRIVE.TRANS64.RED RZ, [R3+URZ], R4 ;  /* 0x0000000403ffa9a7 */ /* 0x0003e200080004ff */
[----:B------:R-:W-:Y:S01]  /*34d0*/  UIADD3 UR4, UPT, UPT, UR5, 0x1, URZ ;  /* 0x0000000105047890 */ /* 0x000fe2000fffe0ff */
[----:B------:R-:W-:-:S03]  /*34e0*/  VIADD R8, R8, 0x1 ;  /* 0x0000000108087836 */ /* 0x000fc60000000000 */
[----:B------:R-:W-:Y:S02]  /*34f0*/  UISETP.NE.AND UP0, UPT, UR4, 0x2, UPT ;  /* 0x000000020400788c */ /* 0x000fe4000bf05270 */
[----:B------:R-:W-:Y:S06]  /*3500*/  UGETNEXTWORKID.BROADCAST [UR8], [UR9] ;  /* 0x00000000080073ca */ /* 0x000fec0008000100 */
[----:B------:R-:W-:Y:S01]  /*3510*/  USEL UR7, URZ, 0x1, UP0 ;  /* 0x00000001ff077887 */ /* 0x000fe20008000000 */
[----:B------:R-:W-:Y:S01]  /*3520*/  ISETP.NE.AND P0, PT, R8, 0x2, PT ;  /* 0x000000020800780c */ /* 0x000fe20003f05270 */
[----:B------:R-:W-:Y:S01]  /*3530*/  USEL UR5, UR4, URZ, UP0 ;  /* 0x000000ff04057287 */ /* 0x000fe20008000000 */
[----:B------:R-:W2:Y:S03]  /*3540*/  SYNCS.PHASECHK.TRANS64.TRYWAIT P1, [R2+URZ+0x100], R5 ;  /* 0x00010005020075a7 */ /* 0x000ea600080211ff */
[----:B------:R-:W-:Y:S01]  /*3550*/  LOP3.LUT R12, R12, UR7, RZ, 0x3c, !PT ;  /* 0x000000070c0c7c12 */ /* 0x000fe2000f8e3cff */
[----:B-12---:R-:W-:Y:S07]  /*3560*/  @!P1 BRA `(.L_x_58) ;  /* 0x0000009400249947 */ /* 0x006fee0003800000 */
.L_x_176:
[C---:B------:R-:W-:Y:S01]  /*3570*/  LEA R4, R11.reuse, UR6, 0x4 ;  /* 0x000000060b047c11 */ /* 0x040fe2000f8e20ff */
[----:B-1----:R-:W-:Y:S01]  /*3580*/  VIADD R2, R2, 0x110 ;  /* 0x0000011002027836 */ /* 0x002fe20000000000 */
[----:B------:R-:W-:Y:S01]  /*3590*/  SEL R8, R8, RZ, P0 ;  /* 0x000000ff08087207 */ /* 0x000fe20000000000 */
[----:B------:R-:W-:-:S03]  /*35a0*/  VIADD R11, R11, 0x1 ;  /* 0x000000010b0b7836 */ /* 0x000fc60000000000 */
[----:B------:R-:W1:Y:S01]  /*35b0*/  LDS.128 R4, [R4+0x170] ;  /* 0x0001700004047984 */ /* 0x000e620000000c00 */
[----:B------:R-:W-:Y:S02]  /*35c0*/  PRMT R2, RZ, 0x654, R2 ;  /* 0x00000654ff027816 */ /* 0x000fe40000000002 */
[C---:B------:R-:W-:Y:S01]  /*35d0*/  ISETP.NE.AND P1, PT, R11.reuse, 0x2, PT ;  /* 0x000000020b00780c */ /* 0x040fe20003f25270 */
[----:B------:R-:W-:Y:S01]  /*35e0*/  @!PT LDS RZ, [RZ] ;  /* 0x00000000fffff984 */ /* 0x000fe20000000800 */
[----:B------:R-:W-:Y:S01]  /*35f0*/  @!PT LDS RZ, [RZ] ;  /* 0x00000000fffff984 */ /* 0x000fe20000000800 */
[----:B------:R-:W-:Y:S01]  /*3600*/  @!PT LDS RZ, [RZ] ;  /* 0x00000000fffff984 */ /* 0x000fe20000000800 */
[----:B------:R-:W-:Y:S01]  /*3610*/  @!PT LDS RZ, [RZ] ;  /* 0x00000000fffff984 */ /* 0x000fe20000000800 */
[----:B------:R2:W-:Y:S06]  /*3620*/  MEMBAR.ALL.CTA ;  /* 0x0000000000007992 */ /* 0x0005ec0000008000 */
[----:B--2---:R-:W2:Y:S01]  /*3630*/  FENCE.VIEW.ASYNC.S ;  /* 0x00000000000073c6 */ /* 0x004ea20000000000 */
[----:B------:R-:W-:Y:S01]  /*3640*/  SEL R11, R11, RZ, P1 ;  /* 0x000000ff0b0b7207 */ /* 0x000fe20000800000 */
[----:B--2---:R2:W-:Y:S01]  /*3650*/  SYNCS.ARRIVE.TRANS64.RED.A1T0 RZ, [R2+URZ], RZ ;  /* 0x000000ff02ff79a7 */ /* 0x0045e200081004ff */
[----:B-1----:R-:W-:-:S02]  /*3660*/  LOP3.LUT P3, RZ, R6, 0x1, RZ, 0xc0, !PT ;  /* 0x0000000106ff7812 */ /* 0x002fc4000786c0ff */
[----:B------:R-:W-:-:S04]  /*3670*/  SEL R5, RZ, 0x1, P1 ;  /* 0x00000001ff057807 */ /* 0x000fc80000800000 */
[----:B------:R-:W-:Y:S02]  /*3680*/  LOP3.LUT R10, R10, R5, RZ, 0x3c, !PT ;  /* 0x000000050a0a7212 */ /* 0x000fe400078e3cff */
[----:B--2---:R-:W-:-:S04]  /*3690*/  SEL R2, RZ, 0x1, P0 ;  /* 0x00000001ff027807 */ /* 0x004fc80000000000 */
[----:B------:R-:W-:Y:S01]  /*36a0*/  LOP3.LUT R9, R9, R2, RZ, 0x3c, !PT ;  /* 0x0000000209097212 */ /* 0x000fe200078e3cff */
[----:B------:R-:W-:Y:S06]  /*36b0*/  @P3 BRA `(.L_x_59) ;  /* 0xfffffffc002c3947 */ /* 0x000fec000383ffff */
[----:B------:R-:W-:Y:S01]  /*36c0*/  ULEA UR4, UR5, UR6, 0x3 ;  /* 0x0000000605047291 */ /* 0x000fe2000f8e18ff */
[----:B------:R-:W-:-:S08]  /*36d0*/  SHF.L.U32 R3, R12, 0x1f, RZ ;  /* 0x0000001f0c037819 */ /* 0x000fd000000006ff */
[----:B------:R-:W1:Y:S02]  /*36e0*/  SYNCS.PHASECHK.TRANS64 P0, [UR4+0x110], R3 ;  /* 0x00011003ff0075a7 */ /* 0x000e640008001004 */
[----:B-1----:R-:W-:Y:S05]  /*36f0*/  @P0 BRA `(.L_x_60) ;  /* 0x0000000000080947 */ /* 0x002fea0003800000 */
[----:B------:R-:W1:Y:S02]  /*3700*/  SYNCS.PHASECHK.TRANS64.TRYWAIT P0, [UR4+0x110], R3 ;  /* 0x00011003ff0075a7 */ /* 0x000e640008001104 */
[----:B-1----:R-:W-:Y:S05]  /*3710*/  @!P0 BRA `(.L_x_61) ;  /* 0x0000009000cc8947 */ /* 0x002fea0003800000 */
.L_x_60:
[----:B------:R-:W-:-:S04]  /*3720*/  UIADD3 UR7, UPT, UPT, UR5, 0x1, URZ ;  /* 0x0000000105077890 */ /* 0x000fc8000fffe0ff */
[----:B------:R-:W-:-:S04]  /*3730*/  UISETP.NE.AND UP0, UPT, UR7, 0x2, UPT ;  /* 0x000000020700788c */ /* 0x000fc8000bf05270 */
[----:B------:R-:W-:Y:S02]  /*3740*/  USEL UR8, URZ, 0x1, UP0 ;  /* 0x00000001ff087887 */ /* 0x000fe40008000000 */
[----:B------:R-:W-:-:S04]  /*3750*/  USEL UR7, UR7, URZ, UP0 ;  /* 0x000000ff07077287 */ /* 0x000fc80008000000 */
[----:B------:R-:W-:Y:S01]  /*3760*/  ULEA UR7, UR7, UR6, 0x3 ;  /* 0x0000000607077291 */ /* 0x000fe2000f8e18ff */
[----:B-1----:R-:W-:-:S04]  /*3770*/  LOP3.LUT R3, R12, UR8, RZ, 0x3c, !PT ;  /* 0x000000080c037c12 */ /* 0x002fc8000f8e3cff */
[----:B------:R-:W-:-:S04]  /*3780*/  SHF.L.U32 R0, R3, 0x1f, RZ ;  /* 0x0000001f03007819 */ /* 0x000fc800000006ff */
[----:B------:R-:W1:Y:S02]  /*3790*/  SYNCS.PHASECHK.TRANS64 P0, [UR7+0x110], R0 ;  /* 0x00011000ff0075a7 */ /* 0x000e640008001007 */
[----:B-1----:R-:W-:Y:S05]  /*37a0*/  @P0 EXIT ;  /* 0x000000000000094d */ /* 0x002fea0003800000 */
[----:B------:R-:W-:Y:S02]  /*37b0*/  SHF.L.U32 R3, R3, 0x1f, RZ ;  /* 0x0000001f03037819 */ /* 0x000fe400000006ff */
[----:B------:R-:W-:-:S07]  /*37c0*/  MOV R0, UR7 ;  /* 0x0000000700007c02 */ /* 0x000fce0008000f00 */
.L_x_62:
[----:B-1----:R1:W2:Y:S02]  /*37d0*/  SYNCS.PHASECHK.TRANS64.TRYWAIT P0, [R0+URZ+0x110], R3 ;  /* 0x00011003000075a7 */ /* 0x0022a400080011ff */
[----:B--2---:R-:W-:Y:S05]  /*37e0*/  @!P0 NANOSLEEP.SYNCS 0x989680 ;  /* 0x009896800000895d */ /* 0x004fea0003900000 */
[----:B------:R-:W2:Y:S02]  /*37f0*/  @!P0 SYNCS.PHASECHK.TRANS64 P0, [R0+URZ+0x110], R3 ;  /* 0x00011003000085a7 */ /* 0x000ea400080010ff */
[----:B--2---:R-:W-:Y:S05]  /*3800*/  @P0 EXIT ;  /* 0x000000000000094d */ /* 0x004fea0003800000 */
[----:B------:R-:W-:Y:S05]  /*3810*/  BRA `(.L_x_62) ;  /* 0xfffffffc00ec7947 */ /* 0x000fea000383ffff */
.L_x_55:
[----:B------:R-:W-:Y:S05]  /*3820*/  BRA.U UP4, `(.L_x_63) ;  /* 0x0000001104587547 */ /* 0x000fea000b800000 */
[----:B------:R-:W-:Y:S01]  /*3830*/  UMOV UR4, 0x40 ;  /* 0x0000004000047882 */ /* 0x000fe20000000000 */
[----:B------:R-:W-:Y:S01]  /*3840*/  NOP ;  /* 0x0000000000007918 */ /* 0x000fe20000000000 */
[----:B------:R-:W-:Y:S01]  /*3850*/  ULEA UR5, UR45, UR4, 0x18 ;  /* 0x000000042d057291 */ /* 0x000fe2000f8ec0ff */
[----:B------:R-:W-:Y:S02]  /*3860*/  UMOV UR6, 0x400 ;  /* 0x0000040000067882 */ /* 0x000fe40000000000 */
[----:B------:R-:W-:-:S06]  /*3870*/  ULEA UR6, UR45, UR6, 0x18 ;  /* 0x000000062d067291 */ /* 0x000fcc000f8ec0ff */
[----:B------:R-:W1:Y:S02]  /*3880*/  LDS.U8 R0, [UR5+0x1c] ;  /* 0x00001c05ff007984 */ /* 0x000e640008000000 */
[----:B-1----:R-:W-:-:S13]  /*3890*/  ISETP.NE.AND P0, PT, R0, RZ, PT ;  /* 0x000000ff0000720c */ /* 0x002fda0003f05270 */
[----:B------:R-:W-:Y:S05]  /*38a0*/  @P0 BRA `(.L_x_64) ;  /* 0x0000000400080947 */ /* 0x000fea0003800000 */
[----:B------:R-:W-:Y:S02]  /*38b0*/  UISETP.NE.U32.AND UP1, UPT, UR34, 0x1, UPT ;  /* 0x000000012200788c */ /* 0x000fe4000bf25070 */
[----:B------:R-:W-:-:S07]  /*38c0*/  UIADD3 UR7, UPT, UPT, UR5, 0x8, URZ ;  /* 0x0000000805077890 */ /* 0x000fce000fffe0ff */
[----:B------:R-:W-:Y:S05]  /*38d0*/  BRA.U !UP1, `(.L_x_65) ;  /* 0x00000001099c7547 */ /* 0x000fea000b800000 */
[----:B------:R-:W-:Y:S01]  /*38e0*/  ELECT P0, URZ, PT ;  /* 0x0000000000ff782f */ /* 0x000fe20003800000 */
[----:B------:R-:W-:-:S12]  /*38f0*/  BSSY B0, `(.L_x_65) ;  /* 0x0000025000007945 */ /* 0x000fd80003800000 */
[----:B------:R-:W-:Y:S05]  /*3900*/  @!P0 BRA `(.L_x_66) ;  /* 0x00000000008c8947 */ /* 0x000fea0003800000 */
[----:B------:R-:W-:-:S05]  /*3910*/  UMOV UR4, 0x10 ;  /* 0x0000001000047882 */ /* 0x000fca0000000000 */
[----:B------:R-:W-:Y:S04]  /*3920*/  DEPBAR.LE SB1, 0x36 ;  /* 0x00009d800000791a */ /* 0x000fe80000000000 */
[----:B------:R-:W1:Y:S02]  /*3930*/  UTCATOMSWS.2CTA.FIND_AND_SET.ALIGN UP0, UR4, UR4 ;  /* 0x00000004000475e3 */ /* 0x000e640008200800 */
[----:B-1----:R-:W-:Y:S01]  /*3940*/  MOV R11, UR4 ;  /* 0x00000004000b7c02 */ /* 0x002fe20008000f00 */
[----:B------:R-:W-:Y:S06]  /*3950*/  BRA.U UP0, `(.L_x_67) ;  /* 0x0000000100187547 */ /* 0x000fec000b800000 */
.L_x_68:
[----:B------:R-:W-:Y:S05]  /*3960*/  NANOSLEEP 0x64 ;  /* 0x000000640000795d */ /* 0x000fea0003800000 */
[----:B------:R-:W-:-:S05]  /*3970*/  UMOV UR4, 0x10 ;  /* 0x0000001000047882 */ /* 0x000fca0000000000 */
[----:B------:R-:W-:Y:S04]  /*3980*/  DEPBAR.LE SB1, 0x36 ;  /* 0x00009d800000791a */ /* 0x000fe80000000000 */
[----:B------:R-:W1:Y:S02]  /*3990*/  UTCATOMSWS.2CTA.FIND_AND_SET.ALIGN UP0, UR4, UR4 ;  /* 0x00000004000475e3 */ /* 0x000e640008200800 */
[----:B-1----:R-:W-:Y:S01]  /*39a0*/  MOV R11, UR4 ;  /* 0x00000004000b7c02 */ /* 0x002fe20008000f00 */
[----:B------:R-:W-:Y:S05]  /*39b0*/  BRA.U !UP0, `(.L_x_68) ;  /* 0xfffffffd08e87547 */ /* 0x000fea000b83ffff */
.L_x_67:
[----:B------:R-:W1:Y:S01]  /*39c0*/  LDS R7, [UR5+0x10] ;  /* 0x00001005ff077984 */ /* 0x000e620008000800 */
[----:B------:R-:W-:Y:S01]  /*39d0*/  IMAD.U32 R5, RZ, RZ, UR6 ;  /* 0x00000006ff057e24 */ /* 0x000fe2000f8e00ff */
[----:B------:R-:W-:-:S03]  /*39e0*/  MOV R4, UR33 ;  /* 0x0000002100047c02 */ /* 0x000fc60008000f00 */
[----:B------:R-:W-:Y:S01]  /*39f0*/  VIADD R5, R5, 0x190 ;  /* 0x0000019005057836 */ /* 0x000fe20000000000 */
[----:B-1----:R-:W-:-:S04]  /*3a00*/  SHF.L.U32 R7, R7, 0x1f, RZ ;  /* 0x0000001f07077819 */ /* 0x002fc800000006ff */
[----:B------:R-:W1:Y:S02]  /*3a10*/  SYNCS.PHASECHK.TRANS64.TRYWAIT P0, [UR5+0x8], R7 ;  /* 0x00000807ff0075a7 */ /* 0x000e640008001105 */
[----:B-1----:R-:W-:Y:S05]  /*3a20*/  @P0 BRA `(.L_x_69) ;  /* 0x0000000000080947 */ /* 0x002fea0003800000 */
[----:B------:R-:W1:Y:S02]  /*3a30*/  SYNCS.PHASECHK.TRANS64.TRYWAIT P0, [UR5+0x8], R7 ;  /* 0x00000807ff0075a7 */ /* 0x000e640008001105 */
[----:B-1----:R-:W-:Y:S05]  /*3a40*/  @!P0 BRA `(.L_x_70) ;  /* 0x0000009000188947 */ /* 0x002fea0003800000 */
.L_x_69:
[----:B-1----:R-:W-:Y:S01]  /*3a50*/  HFMA2 R0, -RZ, RZ, 0, 5.9604644775390625e-08 ;  /* 0x00000001ff007431 */ /* 0x002fe200000001ff */
[----:B------:R-:W-:Y:S01]  /*3a60*/  UPRMT UR4, UR33, 0x654, UR7 ;  /* 0x0000065421047896 */ /* 0x000fe20008000007 */
[----:B------:R-:W-:Y:S01]  /*3a70*/  IMAD.MOV.U32 R8, RZ, RZ, 0xffff ;  /* 0x0000ffffff087424 */ /* 0x000fe200078e00ff */
[----:B------:R-:W-:Y:S01]  /*3a80*/  PRMT R4, R4, 0x654, R5 ;  /* 0x0000065404047816 */ /* 0x000fe20000000005 */
[----:B------:R-:W-:Y:S02]  /*3a90*/  IMAD.MOV.U32 R6, RZ, RZ, 0x4 ;  /* 0x00000004ff067424 */ /* 0x000fe400078e00ff */
[----:B------:R-:W-:Y:S01]  /*3aa0*/  IMAD.SHL.U32 R9, R11, 0x20, RZ ;  /* 0x000000200b097824 */ /* 0x000fe200078e00ff */
[----:B------:R-:W-:Y:S02]  /*3ab0*/  MOV R5, UR4 ;  /* 0x0000000400057c02 */ /* 0x000fe40008000f00 */
[-C--:B------:R-:W-:Y:S01]  /*3ac0*/  SHF.L.U32 R8, R8, R11.reuse, RZ ;  /* 0x0000000b08087219 */ /* 0x080fe200000006ff */
[----:B------:R1:W-:Y:S01]  /*3ad0*/  SYNCS.ARRIVE.TRANS64.RED RZ, [UR4], R6 ;  /* 0x00000006ffff79a7 */ /* 0x0003e20008000404 */
[----:B------:R-:W-:Y:S01]  /*3ae0*/  SHF.L.U32 R7, R0, R11, RZ ;  /* 0x0000000b00077219 */ /* 0x000fe200000006ff */
[----:B------:R1:W-:Y:S04]  /*3af0*/  STS [UR6+0x190], R9 ;  /* 0x00019009ff007988 */ /* 0x0003e80008000806 */
[----:B------:R1:W-:Y:S04]  /*3b00*/  STAS [R4.64], R11 ;  /* 0x0000000b04007dbd */ /* 0x0003e8000c0008ff */
[----:B------:R1:W-:Y:S04]  /*3b10*/  ATOMS.OR RZ, [UR5+0x14], R8 ;  /* 0x00001408ffff798c */ /* 0x0003e8000b000005 */
[----:B------:R1:W-:Y:S04]  /*3b20*/  ATOMS.OR RZ, [UR5+0x18], R7 ;  /* 0x00001807ffff798c */ /* 0x0003e8000b000005 */
[----:B------:R1:W-:Y:S02]  /*3b30*/  ATOMS.XOR RZ, [UR5+0x10], R0 ;  /* 0x00001000ffff798c */ /* 0x0003e4000b800005 */
.L_x_66:
[----:B------:R-:W-:Y:S05]  /*3b40*/  BSYNC B0 ;  /* 0x0000000000007941 */ /* 0x000fea0003800000 */
.L_x_65:
[----:B------:R-:W-:Y:S05]  /*3b50*/  BRA.U UP1, `(.L_x_71) ;  /* 0x00000001016c7547 */ /* 0x000fea000b800000 */
[----:B------:R-:W-:-:S03]  /*3b60*/  UMOV UR4, 0xffffffff ;  /* 0xffffffff00047882 */ /* 0x000fc60000000000 */
[----:B------:R-:W-:Y:S05]  /*3b70*/  BRA.DIV UR4, `(.L_x_72) ;  /* 0x0000008e04e47947 */ /* 0x000fea000b800000 */
[----:B------:R-:W-:-:S13]  /*3b80*/  ELECT P0, URZ, PT ;  /* 0x0000000000ff782f */ /* 0x000fda0003800000 */
.L_x_180:
[----:B------:R-:W-:Y:S05]  /*3b90*/  @!P0 BRA `(.L_x_71) ;  /* 0x00000000005c8947 */ /* 0x000fea0003800000 */
[----:B-1----:R-:W1:Y:S02]  /*3ba0*/  LDS R5, [UR5+0x10] ;  /* 0x00001005ff057984 */ /* 0x002e640008000800 */
[----:B-1----:R-:W-:-:S04]  /*3bb0*/  SHF.L.U32 R5, R5, 0x1f, RZ ;  /* 0x0000001f05057819 */ /* 0x002fc800000006ff */
[----:B------:R-:W1:Y:S02]  /*3bc0*/  SYNCS.PHASECHK.TRANS64.TRYWAIT P0, [UR5+0x8], R5 ;  /* 0x00000805ff0075a7 */ /* 0x000e640008001105 */
[----:B-1----:R-:W-:Y:S05]  /*3bd0*/  @P0 BRA `(.L_x_73) ;  /* 0x0000000000080947 */ /* 0x002fea0003800000 */
[----:B------:R-:W1:Y:S02]  /*3be0*/  SYNCS.PHASECHK.TRANS64.TRYWAIT P0, [UR5+0x8], R5 ;  /* 0x00000805ff0075a7 */ /* 0x000e640008001105 */
[----:B-1----:R-:W-:Y:S05]  /*3bf0*/  @!P0 BRA `(.L_x_74) ;  /* 0x0000008c00e88947 */ /* 0x002fea0003800000 */
.L_x_73:
[----:B------:R-:W2:Y:S01]  /*3c00*/  LDS R7, [UR6+0x190] ;  /* 0x00019006ff077984 */ /* 0x000ea20008000800 */
[----:B-1----:R-:W-:Y:S02]  /*3c10*/  HFMA2 R0, -RZ, RZ, 0, 5.9604644775390625e-08 ;  /* 0x00000001ff007431 */ /* 0x002fe400000001ff */
[----:B------:R-:W-:Y:S01]  /*3c20*/  IMAD.MOV.U32 R4, RZ, RZ, 0xffff ;  /* 0x0000ffffff047424 */ /* 0x000fe200078e00ff */
[----:B------:R-:W-:Y:S01]  /*3c30*/  UPRMT UR4, UR33, 0x654, UR7 ;  /* 0x0000065421047896 */ /* 0x000fe20008000007 */
[----:B--2---:R-:W-:-:S03]  /*3c40*/  IMAD.SHL.U32 R5, R7, 0x20, RZ ;  /* 0x0000002007057824 */ /* 0x004fc600078e00ff */
[-C--:B------:R-:W-:Y:S02]  /*3c50*/  SHF.L.U32 R4, R4, R7.reuse, RZ ;  /* 0x0000000704047219 */ /* 0x080fe400000006ff */
[----:B------:R-:W-:Y:S01]  /*3c60*/  SHF.L.U32 R7, R0, R7, RZ ;  /* 0x0000000700077219 */ /* 0x000fe200000006ff */
[----:B------:R2:W-:Y:S04]  /*3c70*/  STS [UR6+0x190], R5 ;  /* 0x00019005ff007988 */ /* 0x0005e80008000806 */
[----:B------:R2:W-:Y:S04]  /*3c80*/  ATOMS.OR RZ, [UR5+0x14], R4 ;  /* 0x00001404ffff798c */ /* 0x0005e8000b000005 */
[----:B------:R2:W-:Y:S01]  /*3c90*/  ATOMS.OR RZ, [UR5+0x18], R7 ;  /* 0x00001807ffff798c */ /* 0x0005e2000b000005 */
[----:B------:R-:W-:Y:S03]  /*3ca0*/  SYNCS.ARRIVE.TRANS64.RED.A1T0 RZ, [UR4], RZ ;  /* 0x000000ffffff79a7 */ /* 0x000fe60008100404 */
[----:B------:R2:W-:Y:S01]  /*3cb0*/  ATOMS.XOR RZ, [UR5+0x10], R0 ;  /* 0x00001000ffff798c */ /* 0x0005e2000b800005 */
[----:B------:R-:W-:Y:S05]  /*3cc0*/  BRA `(.L_x_71) ;  /* 0x0000000000107947 */ /* 0x000fea0003800000 */
.L_x_64:
[----:B------:R-:W-:Y:S02]  /*3cd0*/  MOV R0, 0xffffffff ;  /* 0xffffffff00007802 */ /* 0x000fe40000000f00 */
[----:B------:R-:W-:-:S03]  /*3ce0*/  MOV R4, 0x3d10 ;  /* 0x00003d1000047802 */ /* 0x000fc60000000f00 */
[----:B------:R1:W-:Y:S04]  /*3cf0*/  STS [UR6+0x190], R0 ;  /* 0x00019000ff007988 */ /* 0x0003e80008000806 */
[----:B-1---5:R-:W-:Y:S05]  /*3d00*/  CALL.REL.NOINC `($__internal_1_$__cuda_sm10x_tcgen05_guardrail_trap_phase_invalid_during_alloc) ;  /* 0x0000009400887944 */ /* 0x022fea0003c00000 */
.L_x_71:
[----:B------:R-:W-:Y:S05]  /*3d10*/  WARPSYNC.ALL ;  /* 0x0000000000007948 */ /* 0x000fea0003800000 */
[----:B------:R-:W3:Y:S01]  /*3d20*/  S2UR UR4, SR_CgaCtaId ;  /* 0x00000000000479c3 */ /* 0x000ee20000008800 */
[----:B------:R-:W-:Y:S01]  /*3d30*/  UMOV UR17, 0x400 ;  /* 0x0000040000117882 */ /* 0x000fe20000000000 */
[----:B------:R-:W-:-:S06]  /*3d40*/  NOP ;  /* 0x0000000000007918 */ /* 0x000fcc0000000000 */
[----:B------:R-:W-:Y:S06]  /*3d50*/  BAR.ARV 0x6, 0xa0 ;  /* 0x0182800000007b1d */ /* 0x000fec0000002000 */
[----:B------:R-:W4:Y:S01]  /*3d60*/  LDCU UR6, c[0x0][0x38c] ;  /* 0x00007180ff0677ac */ /* 0x000f220008000800 */
[----:B------:R-:W-:Y:S01]  /*3d70*/  LOP3.LUT R3, R3, 0xffff, RZ, 0xc0, !PT ;  /* 0x0000ffff03037812 */ /* 0x000fe200078ec0ff */
[----:B-1----:R-:W-:Y:S01]  /*3d80*/  IMAD.MOV.U32 R9, RZ, RZ, 0x1 ;  /* 0x00000001ff097424 */ /* 0x002fe200078e00ff */
[----:B------:R-:W-:Y:S01]  /*3d90*/  LOP3.LUT R2, R2, 0xffff, RZ, 0xc0, !PT ;  /* 0x0000ffff02027812 */ /* 0x000fe200078ec0ff */
[----:B------:R-:W-:Y:S01]  /*3da0*/  IMAD.MOV.U32 R8, RZ, RZ, RZ ;  /* 0x000000ffff087224 */ /* 0x000fe200078e00ff */
[----:B------:R-:W-:Y:S01]  /*3db0*/  R2UR UR20, R3 ;  /* 0x00000000031472ca */ /* 0x000fe200000e0000 */
[----:B------:R-:W-:Y:S01]  /*3dc0*/  UMOV UR24, URZ ;  /* 0x000000ff00187c82 */ /* 0x000fe20008000000 */
[----:B------:R-:W-:-:S02]  /*3dd0*/  R2UR UR30, R2 ;  /* 0x00000000021e72ca */ /* 0x000fc400000e0000 */
[----:B------:R-:W-:Y:S01]  /*3de0*/  CS2R R2, SRZ ;  /* 0x0000000000027805 */ /* 0x000fe2000001ff00 */
[----:B------:R-:W-:Y:S01]  /*3df0*/  UMOV UR15, URZ ;  /* 0x000000ff000f7c82 */ /* 0x000fe20008000000 */
[----:B---3--:R-:W-:Y:S01]  /*3e00*/  ULEA UR17, UR4, UR17, 0x18 ;  /* 0x0000001104117291 */ /* 0x008fe2000f8ec0ff */
[----:B------:R-:W-:Y:S01]  /*3e10*/  UMOV UR14, URZ ;  /* 0x000000ff000e7c82 */ /* 0x000fe20008000000 */
[----:B------:R-:W-:Y:S02]  /*3e20*/  UISETP.NE.AND UP3, UPT, UR34, URZ, UPT ;  /* 0x000000ff2200728c */ /* 0x000fe4000bf65270 */
[----:B------:R-:W-:Y:S02]  /*3e30*/  UIADD3 UR5, UPT, UPT, UR17, 0xc400, URZ ;  /* 0x0000c40011057890 */ /* 0x000fe4000fffe0ff */
[----:B------:R-:W-:-:S03]  /*3e40*/  UIADD3 UR4, UPT, UPT, UR17, 0x22400, URZ ;  /* 0x0002240011047890 */ /* 0x000fc6000fffe0ff */
[----:B--2---:R-:W1:Y:S01]  /*3e50*/  LDS R0, [UR17+0x190] ;  /* 0x00019011ff007984 */ /* 0x004e620008000800 */
[----:B----4-:R-:W-:Y:S02]  /*3e60*/  UIADD3 UR6, UPT, UPT, UR6, 0x3f, URZ ;  /* 0x0000003f06067890 */ /* 0x010fe4000fffe0ff */
[----:B------:R-:W-:Y:S02]  /*3e70*/  USHF.R.U32.HI UR5, URZ, 0x4, UR5 ;  /* 0x00000004ff057899 */ /* 0x000fe40008011605 */
[----:B------:R-:W-:Y:S02]  /*3e80*/  USHF.R.S32.HI UR25, URZ, 0x1f, UR6 ;  /* 0x0000001fff197899 */ /* 0x000fe40008011406 */
[----:B------:R-:W-:Y:S02]  /*3e90*/  USHF.R.U32.HI UR4, URZ, 0x4, UR4 ;  /* 0x00000004ff047899 */ /* 0x000fe40008011604 */
[----:B------:R-:W-:Y:S02]  /*3ea0*/  ULEA.HI UR25, UR25, UR6, URZ, 0x6 ;  /* 0x0000000619197291 */ /* 0x000fe4000f8f30ff */
[----:B------:R-:W-:-:S02]  /*3eb0*/  ULOP3.LUT UR5, UR5, 0x3fff, URZ, 0xc0, !UPT ;  /* 0x00003fff05057892 */ /* 0x000fc4000f8ec0ff */
[----:B------:R-:W-:Y:S02]  /*3ec0*/  USHF.R.S32.HI UR25, URZ, 0x6, UR25 ;  /* 0x00000006ff197899 */ /* 0x000fe40008011419 */
[----:B------:R-:W-:Y:S02]  /*3ed0*/  ULOP3.LUT UR22, UR4, 0x3fff, URZ, 0xc0, !UPT ;  /* 0x00003fff04167892 */ /* 0x000fe4000f8ec0ff */
[----:B------:R-:W-:Y:S02]  /*3ee0*/  UISETP.LT.AND UP0, UPT, UR25, 0x1, UPT ;  /* 0x000000011900788c */ /* 0x000fe4000bf01270 */
[----:B------:R-:W-:Y:S02]  /*3ef0*/  ULOP3.LUT UR21, UR5, 0x10000, URZ, 0xfc, !UPT ;  /* 0x0001000005157892 */ /* 0x000fe4000f8efcff */
[----:B------:R-:W-:Y:S02]  /*3f00*/  ULOP3.LUT UR22, UR22, 0x10000, URZ, 0xfc, !UPT ;  /* 0x0001000016167892 */ /* 0x000fe4000f8efcff */
[----:B------:R-:W-:Y:S01]  /*3f10*/  USEL UR31, UR25, 0x1, !UP0 ;  /* 0x00000001191f7887 */ /* 0x000fe2000c000000 */
[----:B------:R-:W-:Y:S01]  /*3f20*/  UMOV UR28, 0x0 ;  /* 0x00000000001c7882 */ /* 0x000fe20000000000 */
[----:B------:R-:W-:Y:S01]  /*3f30*/  UMOV UR29, 0x104004a0 ;  /* 0x104004a0001d7882 */ /* 0x000fe20000000000 */
[----:B------:R-:W-:Y:S01]  /*3f40*/  UMOV UR26, 0x0 ;  /* 0x00000000001a7882 */ /* 0x000fe20000000000 */
[----:B------:R-:W-:Y:S01]  /*3f50*/  UMOV UR27, 0x104004a0 ;  /* 0x104004a0001b7882 */ /* 0x000fe20000000000 */
[----:B-1----:R-:W-:-:S15]  /*3f60*/  R2UR UR32, R0 ;  /* 0x00000000002072ca */ /* 0x002fde00000e0000 */
.L_x_82:
[C---:B------:R-:W-:Y:S02]  /*3f70*/  LEA R0, R8.reuse, UR17, 0x3 ;  /* 0x0000001108007c11 */ /* 0x040fe4000f8e18ff */
[----:B------:R-:W-:Y:S02]  /*3f80*/  SHF.L.U32 R5, R3, 0x1f, RZ ;  /* 0x0000001f03057819 */ /* 0x000fe400000006ff */
[----:B------:R-:W-:Y:S02]  /*3f90*/  LEA R4, R8, UR17, 0x4 ;  /* 0x0000001108047c11 */ /* 0x000fe4000f8e20ff */
[----:B------:R-:W1:Y:S02]  /*3fa0*/  SYNCS.PHASECHK.TRANS64.TRYWAIT P0, [R0+URZ+0x100], R5 ;  /* 0x00010005000075a7 */ /* 0x000e6400080011ff */
[----:B-1-3--:R-:W-:Y:S05]  /*3fb0*/  @!P0 BRA `(.L_x_75) ;  /* 0x0000008c00108947 */ /* 0x00afea0003800000 */
.L_x_181:
[----:B-1----:R-:W1:Y:S01]  /*3fc0*/  LDS.128 R4, [R4+0x170] ;  /* 0x0001700004047984 */ /* 0x002e620000000c00 */
[----:B------:R-:W-:Y:S02]  /*3fd0*/  VIADD R0, R0, 0x110 ;  /* 0x0000011000007836 */ /* 0x000fe40000000000 */
[----:B------:R-:W-:Y:S01]  /*3fe0*/  VIADD R8, R8, 0x1 ;  /* 0x0000000108087836 */ /* 0x000fe20000000000 */
[----:B------:R-:W-:Y:S01]  /*3ff0*/  @!PT LDS RZ, [RZ] ;  /* 0x00000000fffff984 */ /* 0x000fe20000000800 */
[----:B------:R-:W-:Y:S01]  /*4000*/  @!PT LDS RZ, [RZ] ;  /* 0x00000000fffff984 */ /* 0x000fe20000000800 */
[----:B------:R-:W-:Y:S01]  /*4010*/  @!PT LDS RZ, [RZ] ;  /* 0x00000000fffff984 */ /* 0x000fe20000000800 */
[----:B------:R-:W-:Y:S01]  /*4020*/  @!PT LDS RZ, [RZ] ;  /* 0x00000000fffff984 */ /* 0x000fe20000000800 */
[----:B------:R2:W-:Y:S06]  /*4030*/  MEMBAR.ALL.CTA ;  /* 0x0000000000007992 */ /* 0x0005ec0000008000 */
[----:B--2---:R-:W2:Y:S01]  /*4040*/  FENCE.VIEW.ASYNC.S ;  /* 0x00000000000073c6 */ /* 0x004ea20000000000 */
[----:B------:R-:W-:-:S04]  /*4050*/  PRMT R0, RZ, 0x654, R0 ;  /* 0x00000654ff007816 */ /* 0x000fc80000000000 */
[----:B--2---:R2:W-:Y:S01]  /*4060*/  SYNCS.ARRIVE.TRANS64.RED.A1T0 RZ, [R0+URZ], RZ ;  /* 0x000000ff00ff79a7 */ /* 0x0045e200081004ff */
[----:B-1----:R-:W-:Y:S01]  /*4070*/  LOP3.LUT P1, RZ, R6, 0x1, RZ, 0xc0, !PT ;  /* 0x0000000106ff7812 */ /* 0x002fe2000782c0ff */
[----:B--2---:R-:W-:-:S12]  /*4080*/  BRA.U UP3, `(.L_x_76) ;  /* 0x0000000103e07547 */ /* 0x004fd8000b800000 */
[----:B------:R-:W1:Y:S01]  /*4090*/  LDCU UR4, c[0x0][0x38c] ;  /* 0x00007180ff0477ac */ /* 0x000e620008000800 */
[----:B------:R-:W-:Y:S02]  /*40a0*/  PLOP3.LUT P2, PT, PT, PT, PT, 0x80, 0x8 ;  /* 0x000000000008781c */ /* 0x000fe40003f4f070 */
[----:B------:R-:W-:Y:S01]  /*40b0*/  SHF.L.U32 R5, R9, 0x1f, RZ ;  /* 0x0000001f09057819 */ /* 0x000fe200000006ff */
[----:B------:R-:W-:Y:S02]  /*40c0*/  ULEA UR23, UR24, UR17, 0x3 ;  /* 0x0000001118177291 */ /* 0x000fe4000f8e18ff */
[----:B------:R-:W-:Y:S02]  /*40d0*/  ULEA UR18, UR24, UR32, 0x8 ;  /* 0x0000002018127291 */ /* 0x000fe4000f8e40ff */
[----:B-1----:R-:W-:-:S06]  /*40e0*/  UISETP.GE.AND UP0, UPT, UR4, 0x1, UPT ;  /* 0x000000010400788c */ /* 0x002fcc000bf06270 */
[----:B------:R-:W-:-:S05]  /*40f0*/  PLOP3.LUT P0, PT, PT, PT, UP0, 0x80, 0x8 ;  /* 0x000000000008781c */ /* 0x000fca0003f0f008 */
[----:B------:R-:W-:-:S08]  /*4100*/  @UP0 ULEA UR4, UR15, UR17, 0x3 ;  /* 0x000000110f040291 */ /* 0x000fd0000f8e18ff */
[----:B------:R-:W-:-:S04]  /*4110*/  @P0 SHF.L.U32 R0, R2, 0x1f, RZ ;  /* 0x0000001f02000819 */ /* 0x000fc800000006ff */
[----:B------:R1:W2:Y:S01]  /*4120*/  @P0 SYNCS.PHASECHK.TRANS64.TRYWAIT P2, [UR4], R0 ;  /* 0x00000000ff0005a7 */ /* 0x0002a20008041104 */
[----:B------:R-:W3:Y:S02]  /*4130*/  SYNCS.PHASECHK.TRANS64.TRYWAIT P0, [UR23+0x130], R5 ;  /* 0x00013005ff0075a7 */ /* 0x000ee40008001117 */
[----:B-123--:R-:W-:Y:S05]  /*4140*/  @!P0 BRA `(.L_x_77) ;  /* 0x0000008800c08947 */ /* 0x00efea0003800000 */
.L_x_183:
[----:B------:R-:W-:Y:S01]  /*4150*/  UMOV UR19, UR14 ;  /* 0x0000000e00137c82 */ /* 0x000fe20008000000 */
[----:B------:R-:W-:Y:S05]  /*4160*/  BRA.U !UP0, `(.L_x_78) ;  /* 0x0000000108987547 */ /* 0x000fea000b800000 */
[----:B------:R-:W-:Y:S02]  /*4170*/  UIADD3 UR19, UPT, UPT, UR31, UR14, URZ ;  /* 0x0000000e1f137290 */ /* 0x000fe4000fffe0ff */
[----:B------:R-:W-:Y:S01]  /*4180*/  UPLOP3.LUT UP2, UPT, UPT, UPT, UPT, 0x40, 0x4 ;  /* 0x000000000004789c */ /* 0x000fe20003f4e870 */
[----:B------:R-:W-:Y:S01]  /*4190*/  UMOV UR16, UR25 ;  /* 0x0000001900107c82 */ /* 0x000fe20008000000 */
[----:B------:R-:W-:-:S09]  /*41a0*/  UMOV UR6, UR15 ;  /* 0x0000000f00067c82 */ /* 0x000fd20008000000 */
.L_x_81:
[----:B--2---:R-:W-:Y:S01]  /*41b0*/  ULEA UR5, UR6, UR17, 0x3 ;  /* 0x0000001106057291 */ /* 0x004fe2000f8e18ff */
[----:B---3--:R-:W-:Y:S11]  /*41c0*/  @P2 BRA `(.L_x_79) ;  /* 0x00000000000c2947 */ /* 0x008ff60003800000 */
[----:B-1----:R-:W-:Y:S04]  /*41d0*/  SHF.L.U32 R5, R2, 0x1f, RZ ;  /* 0x0000001f02057819 */ /* 0x002fe800000006ff */
[----:B------:R-:W1:Y:S02]  /*41e0*/  SYNCS.PHASECHK.TRANS64.TRYWAIT P0, [UR5], R5 ;  /* 0x00000005ff0075a7 */ /* 0x000e640008001105 */
[----:B-1----:R-:W-:Y:S05]  /*41f0*/  @!P0 BRA `(.L_x_80) ;  /* 0x0000008800ac8947 */ /* 0x002fea0003800000 */
.L_x_79:
[----:B------:R-:W-:Y:S01]  /*4200*/  UISETP.NE.AND UP0, UPT, UR16, 0x1, UPT ;  /* 0x000000011000788c */ /* 0x000fe2000bf05270 */
[----:B------:R-:W-:Y:S01]  /*4210*/  PLOP3.LUT P2, PT, PT, PT, PT, 0x80, 0x8 ;  /* 0x000000000008781c */ /* 0x000fe20003f4f070 */
[----:B------:R-:W-:Y:S02]  /*4220*/  UIADD3 UR4, UPT, UPT, UR6, 0x1, URZ ;  /* 0x0000000106047890 */ /* 0x000fe4000fffe0ff */
[----:B------:R-:W-:Y:S02]  /*4230*/  ULEA UR12, UR6, UR22, 0x9 ;  /* 0x00000016060c7291 */ /* 0x000fe4000f8e48ff */
[----:B------:R-:W-:Y:S01]  /*4240*/  UISETP.NE.AND UP1, UPT, UR4, 0xb, UPT ;  /* 0x0000000b0400788c */ /* 0x000fe2000bf25270 */
[----:B------:R-:W-:Y:S01]  /*4250*/  PLOP3.LUT P0, PT, PT, PT, UP0, 0x80, 0x8 ;  /* 0x000000000008781c */ /* 0x000fe20003f0f008 */
[----:B------:R-:W-:Y:S02]  /*4260*/  UIADD3 UR10, UPT, UPT, UR12, 0x2, URZ ;  /* 0x000000020c0a7890 */ /* 0x000fe4000fffe0ff */
[----:B------:R-:W-:Y:S02]  /*4270*/  USEL UR7, URZ, 0x1, UP1 ;  /* 0x00000001ff077887 */ /* 0x000fe40008800000 */
[----:B------:R-:W-:Y:S02]  /*4280*/  USEL UR15, UR4, URZ, UP1 ;  /* 0x000000ff040f7287 */ /* 0x000fe40008800000 */
[----:B------:R-:W-:Y:S02]  /*4290*/  UIADD3 UR14, UPT, UPT, UR14, 0x1, URZ ;  /* 0x000000010e0e7890 */ /* 0x000fe4000fffe0ff */
[----:B------:R-:W-:Y:S01]  /*42a0*/  @UP0 ULEA UR4, UR15, UR17, 0x3 ;  /* 0x000000110f040291 */ /* 0x000fe2000f8e18ff */
[----:B------:R-:W-:Y:S01]  /*42b0*/  LOP3.LUT R2, R2, UR7, RZ, 0x3c, !PT ;  /* 0x0000000702027c12 */ /* 0x000fe2000f8e3cff */
[----:B------:R-:W-:Y:S01]  /*42c0*/  UIADD3 UR7, UPT, UPT, UR5, 0x58, URZ ;  /* 0x0000005805077890 */ /* 0x000fe2000fffe0ff */
[----:B------:R-:W-:Y:S02]  /*42d0*/  UMOV UR13, 0x80004020 ;  /* 0x80004020000d7882 */ /* 0x000fe40000000000 */
[----:B-1----:R-:W-:Y:S01]  /*42e0*/  @P0 SHF.L.U32 R0, R2, 0x1f, RZ ;  /* 0x0000001f02000819 */ /* 0x002fe200000006ff */
[----:B------:R-:W-:Y:S01]  /*42f0*/  UMOV UR5, 0x80004020 ;  /* 0x8000402000057882 */ /* 0x000fe20000000000 */
[----:B------:R-:W-:Y:S01]  /*4300*/  UMOV UR11, 0x80004020 ;  /* 0x80004020000b7882 */ /* 0x000fe20000000000 */
[----:B------:R-:W-:Y:S01]  /*4310*/  UMOV UR9, 0x80004020 ;  /* 0x8000402000097882 */ /* 0x000fe20000000000 */
[----:B------:R2:W3:Y:S01]  /*4320*/  @P0 SYNCS.PHASECHK.TRANS64.TRYWAIT P2, [UR4], R0 ;  /* 0x00000000ff0005a7 */ /* 0x0004e20008041104 */
[----:B------:R-:W-:Y:S02]  /*4330*/  ULEA UR4, UR6, UR21, 0x9 ;  /* 0x0000001506047291 */ /* 0x000fe4000f8e48ff */
[----:B------:R-:W-:Y:S02]  /*4340*/  UISETP.NE.AND UP0, UPT, UR14, UR19, UPT ;  /* 0x000000130e00728c */ /* 0x000fe4000bf05270 */
[----:B------:R-:W-:Y:S02]  /*4350*/  UIADD3 UR8, UPT, UPT, UR4, 0x2, URZ ;  /* 0x0000000204087890 */ /* 0x000fe4000fffe0ff */
[----:B------:R-:W-:Y:S01]  /*4360*/  UIADD3 UR16, UPT, UPT, UR16, -0x1, URZ ;  /* 0xffffffff10107890 */ /* 0x000fe2000fffe0ff */
[----:B------:R-:W-:Y:S02]  /*4370*/  UMOV UR6, UR15 ;  /* 0x0000000f00067c82 */ /* 0x000fe40008000000 */
[----:B------:R2:W-:Y:S01]  /*4380*/  UTCIMMA.2CTA gdesc[UR4], gdesc[UR12], tmem[UR18], tmem[UR28], idesc[UR29], UP2 ;  /* 0x00ff1c0c040075ea */ /* 0x0005e20009200112 */
[----:B------:R-:W-:Y:S03]  /*4390*/  UPLOP3.LUT UP2, UPT, UPT, UPT, UPT, 0x80, 0x8 ;  /* 0x000000000008789c */ /* 0x000fe60003f4f070 */
[----:B------:R2:W-:Y:S01]  /*43a0*/  UTCIMMA.2CTA gdesc[UR8], gdesc[UR10], tmem[UR18], tmem[UR26], idesc[UR27], UPT ;  /* 0x00ff1a0a080075ea */ /* 0x0005e2000ba00112 */
[----:B------:R2:W-:Y:S01]  /*43b0*/  UTCBAR.2CTA.MULTICAST [UR7], URZ, UR20 ;  /* 0x000000ff070073e9 */ /* 0x0005e20008200814 */
[----:B------:R-:W-:Y:S06]  /*43c0*/  BRA.U UP0, `(.L_x_81) ;  /* 0xfffffffd00787547 */ /* 0x000fec000b83ffff */
.L_x_78:
[----:B--2---:R-:W-:Y:S01]  /*43d0*/  UIADD3 UR4, UPT, UPT, UR23, 0x120, URZ ;  /* 0x0000012017047890 */ /* 0x004fe2000fffe0ff */
[----:B------:R-:W-:-:S08]  /*43e0*/  UMOV UR14, UR19 ;  /* 0x00000013000e7c82 */ /* 0x000fd00008000000 */
[----:B------:R2:W-:Y:S01]  /*43f0*/  UTCBAR.2CTA.MULTICAST [UR4], URZ, UR30 ;  /* 0x000000ff040073e9 */ /* 0x0005e2000820081e */
[----:B------:R-:W-:Y:S02]  /*4400*/  NOP ;  /* 0x0000000000007918 */ /* 0x000fe40000000000 */
.L_x_76:
[----:B--2---:R-:W-:Y:S01]  /*4410*/  UIADD3 UR4, UPT, UPT, UR24, 0x1, URZ ;  /* 0x0000000118047890 */ /* 0x004fe2000fffe0ff */
[----:B------:R-:W-:-:S03]  /*4420*/  ISETP.NE.AND P0, PT, R8, 0x2, PT ;  /* 0x000000020800780c */ /* 0x000fc60003f05270 */
[----:B------:R-:W-:Y:S01]  /*4430*/  UISETP.NE.AND UP0, UPT, UR4, 0x2, UPT ;  /* 0x000000020400788c */ /* 0x000fe2000bf05270 */
[----:B-1----:R-:W-:Y:S02]  /*4440*/  SEL R0, RZ, 0x1, P0 ;  /* 0x00000001ff007807 */ /* 0x002fe40000000000 */
[----:B------:R-:W-:Y:S01]  /*4450*/  SEL R8, R8, RZ, P0 ;  /* 0x000000ff08087207 */ /* 0x000fe20000000000 */
[----:B------:R-:W-:Y:S01]  /*4460*/  USEL UR5, URZ, 0x1, UP0 ;  /* 0x00000001ff057887 */ /* 0x000fe20008000000 */
[----:B------:R-:W-:Y:S01]  /*4470*/  LOP3.LUT R3, R3, R0, RZ, 0x3c, !PT ;  /* 0x0000000003037212 */ /* 0x000fe200078e3cff */
[----:B------:R-:W-:-:S04]  /*4480*/  USEL UR24, UR4, URZ, UP0 ;  /* 0x000000ff04187287 */ /* 0x000fc80008000000 */
[----:B------:R-:W-:Y:S01]  /*4490*/  LOP3.LUT R9, R9, UR5, RZ, 0x3c, !PT ;  /* 0x0000000509097c12 */ /* 0x000fe2000f8e3cff */
[----:B------:R-:W-:Y:S07]  /*44a0*/  @P1 BRA `(.L_x_82) ;  /* 0xfffffff800b01947 */ /* 0x000fee000383ffff */
[----:B------:R-:W1:Y:S01]  /*44b0*/  S2UR UR8, SR_CgaCtaId ;  /* 0x00000000000879c3 */ /* 0x000e620000008800 */
[----:B------:R-:W-:Y:S01]  /*44c0*/  ELECT P0, URZ, PT ;  /* 0x0000000000ff782f */ /* 0x000fe20003800000 */
[----:B------:R-:W-:Y:S01]  /*44d0*/  HFMA2 R0, -RZ, RZ, 0, 5.9604644775390625e-08 ;  /* 0x00000001ff007431 */ /* 0x000fe200000001ff */
[----:B------:R-:W-:-:S05]  /*44e0*/  UMOV UR4, 0x40 ;  /* 0x0000004000047882 */ /* 0x000fca0000000000 */
[----:B------:R-:W-:Y:S01]  /*44f0*/  UVIRTCOUNT.DEALLOC.SMPOOL 0x80 ;  /* 0x000000800000784c */ /* 0x000fe20000000000 */
[----:B------:R-:W-:Y:S02]  /*4500*/  UISETP.NE.AND UP0, UPT, UR34, URZ, UPT ;  /* 0x000000ff2200728c */ /* 0x000fe4000bf05270 */
[----:B-1----:R-:W-:-:S09]  /*4510*/  ULEA UR8, UR8, UR4, 0x18 ;  /* 0x0000000408087291 */ /* 0x002fd2000f8ec0ff */
[----:B------:R1:W-:Y:S01]  /*4520*/  @P0 STS.U8 [UR8+0x1c], R0 ;  /* 0x00001c00ff000988 */ /* 0x0003e20008000008 */
[----:B------:R-:W-:Y:S05]  /*4530*/  BRA.U UP0, `(.L_x_83) ;  /* 0x0000000100587547 */ /* 0x000fea000b800000 */
[----:B------:R-:W-:Y:S01]  /*4540*/  UIADD3 UR5, UPT, UPT, UR17, 0x130, URZ ;  /* 0x0000013011057890 */ /* 0x000fe2000fffe0ff */
[----:B------:R-:W-:-:S03]  /*4550*/  SHF.L.U32 R3, R9, 0x1f, RZ ;  /* 0x0000001f09037819 */ /* 0x000fc600000006ff */
[----:B------:R-:W-:-:S09]  /*4560*/  ULEA UR4, UR24, UR5, 0x3 ;  /* 0x0000000518047291 */ /* 0x000fd2000f8e18ff */
[----:B------:R-:W2:Y:S02]  /*4570*/  SYNCS.PHASECHK.TRANS64.TRYWAIT P0, [UR4], R3 ;  /* 0x00000003ff0075a7 */ /* 0x000ea40008001104 */
[----:B--2---:R-:W-:Y:S05]  /*4580*/  @!P0 BRA `(.L_x_84) ;  /* 0x0000008400e08947 */ /* 0x004fea0003800000 */
.L_x_186:
[----:B------:R-:W-:-:S04]  /*4590*/  UIADD3 UR4, UPT, UPT, UR24, 0x1, URZ ;  /* 0x0000000118047890 */ /* 0x000fc8000fffe0ff */
[----:B------:R-:W-:-:S04]  /*45a0*/  UISETP.NE.AND UP1, UPT, UR4, 0x2, UPT ;  /* 0x000000020400788c */ /* 0x000fc8000bf25270 */
[----:B------:R-:W-:Y:S02]  /*45b0*/  USEL UR6, URZ, 0x1, UP1 ;  /* 0x00000001ff067887 */ /* 0x000fe40008800000 */
[----:B------:R-:W-:-:S04]  /*45c0*/  USEL UR4, UR4, URZ, UP1 ;  /* 0x000000ff04047287 */ /* 0x000fc80008800000 */
[----:B------:R-:W-:Y:S01]  /*45d0*/  ULEA UR4, UR4, UR5, 0x3 ;  /* 0x0000000504047291 */ /* 0x000fe2000f8e18ff */
[----:B-1----:R-:W-:-:S04]  /*45e0*/  LOP3.LUT R3, R9, UR6, RZ, 0x3c, !PT ;  /* 0x0000000609037c12 */ /* 0x002fc8000f8e3cff */
[----:B------:R-:W-:Y:S01]  /*45f0*/  SHF.L.U32 R3, R3, 0x1f, RZ ;  /* 0x0000001f03037819 */ /* 0x000fe200000006ff */
[----:B------:R-:W-:-:S04]  /*4600*/  IMAD.U32 R0, RZ, RZ, UR4 ;  /* 0x00000004ff007e24 */ /* 0x000fc8000f8e00ff */
[----:B------:R1:W2:Y:S03]  /*4610*/  SYNCS.PHASECHK.TRANS64.TRYWAIT P0, [R0+URZ], R3 ;  /* 0x00000003000075a7 */ /* 0x0002a600080011ff */
[----:B--2---:R-:W-:Y:S05]  /*4620*/  @!P0 NANOSLEEP.SYNCS 0x989680 ;  /* 0x009896800000895d */ /* 0x004fea0003900000 */
[----:B------:R-:W2:Y:S02]  /*4630*/  @!P0 SYNCS.PHASECHK.TRANS64 P0, [R0+URZ], R3 ;  /* 0x00000003000085a7 */ /* 0x000ea400080010ff */
[----:B--2---:R-:W-:Y:S05]  /*4640*/  @P0 BRA `(.L_x_85) ;  /* 0x0000000000200947 */ /* 0x004fea0003800000 */
.L_x_86:
[----:B--2---:R2:W4:Y:S02]  /*4650*/  SYNCS.PHASECHK.TRANS64.TRYWAIT P0, [R0+URZ], R3 ;  /* 0x00000003000075a7 */ /* 0x00452400080011ff */
[----:B----4-:R-:W-:Y:S05]  /*4660*/  @!P0 NANOSLEEP.SYNCS 0x989680 ;  /* 0x009896800000895d */ /* 0x010fea0003900000 */
[----:B------:R-:W4:Y:S02]  /*4670*/  @!P0 SYNCS.PHASECHK.TRANS64 P0, [R0+URZ], R3 ;  /* 0x00000003000085a7 */ /* 0x000f2400080010ff */
[----:B----4-:R-:W-:Y:S05]  /*4680*/  @!P0 BRA `(.L_x_86) ;  /* 0xfffffffc00f08947 */ /* 0x010fea000383ffff */
[----:B------:R-:W-:Y:S05]  /*4690*/  BRA `(.L_x_85) ;  /* 0x00000000000c7947 */ /* 0x000fea0003800000 */
.L_x_83:
[----:B------:R-:W-:-:S04]  /*46a0*/  UIADD3 UR4, UPT, UPT, UR17, 0x160, URZ ;  /* 0x0000016011047890 */ /* 0x000fc8000fffe0ff */
[----:B------:R-:W-:-:S09]  /*46b0*/  UPRMT UR4, UR33, 0x654, UR4 ;  /* 0x0000065421047896 */ /* 0x000fd20008000004 */
[----:B------:R-:W-:Y:S03]  /*46c0*/  SYNCS.ARRIVE.TRANS64.RED.A1T0 RZ, [UR4], RZ ;  /* 0x000000ffffff79a7 */ /* 0x000fe60008100404 */
.L_x_85:
[----:B-12---:R-:W-:Y:S01]  /*46d0*/  SHF.L.U32 R3, RZ, 0x1f, RZ ;  /* 0x0000001fff037819 */ /* 0x006fe200000006ff */
[----:B------:R-:W-:Y:S01]  /*46e0*/  UIADD3 UR4, UPT, UPT, UR17, 0x160, URZ ;  /* 0x0000016011047890 */ /* 0x000fe2000fffe0ff */
[----:B------:R-:W-:Y:S02]  /*46f0*/  PLOP3.LUT P0, PT, PT, PT, UP0, 0x80, 0x8 ;  /* 0x000000000008781c */ /* 0x000fe40003f0f008 */
[----:B------:R-:W1:Y:S02]  /*4700*/  SYNCS.PHASECHK.TRANS64.TRYWAIT P1, [UR17+0x160], R3 ;  /* 0x00016003ff0075a7 */ /* 0x000e640008021111 */
[----:B-1----:R-:W-:Y:S09]  /*4710*/  @!P1 BRA `(.L_x_87) ;  /* 0x0000008400949947 */ /* 0x002ff20003800000 */
.L_x_188:
[----:B------:R-:W-:Y:S01]  /*4720*/  @!UP0 UPRMT UR4, UR33, 0x654, UR4 ;  /* 0x0000065421048896 */ /* 0x000fe20008000004 */
[----:B------:R-:W-:Y:S01]  /*4730*/  UMOV UR5, 0xffff ;  /* 0x0000ffff00057882 */ /* 0x000fe20000000000 */
[----:B------:R-:W-:-:S07]  /*4740*/  UMOV UR6, 0x1 ;  /* 0x0000000100067882 */ /* 0x000fce0000000000 */
[----:B------:R-:W-:Y:S01]  /*4750*/  @!P0 SYNCS.ARRIVE.TRANS64.RED.A1T0 RZ, [UR4], RZ ;  /* 0x000000ffffff89a7 */ /* 0x000fe20008100404 */
[----:B------:R-:W-:Y:S01]  /*4760*/  NOP ;  /* 0x0000000000007918 */ /* 0x000fe20000000000 */
[----:B-1----:R-:W1:Y:S01]  /*4770*/  LDS R0, [UR8+0x14] ;  /* 0x00001408ff007984 */ /* 0x002e620008000800 */
[----:B------:R-:W-:-:S04]  /*4780*/  ULOP3.LUT UR4, UR32, 0xffff, URZ, 0xc0, !UPT ;  /* 0x0000ffff20047892 */ /* 0x000fc8000f8ec0ff */
[----:B------:R-:W-:-:S04]  /*4790*/  USHF.R.U32.HI UR4, URZ, 0x5, UR4 ;  /* 0x00000005ff047899 */ /* 0x000fc80008011604 */
[----:B------:R-:W-:Y:S02]  /*47a0*/  USHF.L.U32 UR5, UR5, UR4, URZ ;  /* 0x0000000405057299 */ /* 0x000fe400080006ff */
[----:B------:R-:W-:-:S04]  /*47b0*/  USHF.L.U32 UR4, UR6, UR4, URZ ;  /* 0x0000000406047299 */ /* 0x000fc800080006ff */
[----:B-1----:R-:W-:-:S04]  /*47c0*/  LOP3.LUT R0, R0, UR5, RZ, 0xc0, !PT ;  /* 0x0000000500007c12 */ /* 0x002fc8000f8ec0ff */
[----:B------:R-:W-:-:S13]  /*47d0*/  ISETP.NE.AND P0, PT, R0, UR5, PT ;  /* 0x0000000500007c0c */ /* 0x000fda000bf05270 */
[----:B------:R-:W-:Y:S05]  /*47e0*/  @P0 BRA `(.L_x_88) ;  /* 0x0000000000580947 */ /* 0x000fea0003800000 */
[----:B------:R-:W1:Y:S02]  /*47f0*/  LDS R0, [UR8+0x18] ;  /* 0x00001808ff007984 */ /* 0x000e640008000800 */
[----:B-1----:R-:W-:-:S04]  /*4800*/  LOP3.LUT R0, R0, UR4, RZ, 0xc0, !PT ;  /* 0x0000000400007c12 */ /* 0x002fc8000f8ec0ff */
[----:B------:R-:W-:-:S13]  /*4810*/  ISETP.NE.AND P0, PT, R0, UR4, PT ;  /* 0x0000000400007c0c */ /* 0x000fda000bf05270 */
[----:B------:R-:W-:Y:S05]  /*4820*/  @P0 BRA `(.L_x_89) ;  /* 0x00000000003c0947 */ /* 0x000fea0003800000 */
[----:B------:R-:W1:Y:S01]  /*4830*/  S2R R2, SR_LANEID ;  /* 0x0000000000027919 */ /* 0x000e620000000000 */
[----:B------:R-:W-:Y:S01]  /*4840*/  ULOP3.LUT UR5, URZ, UR5, URZ, 0x33, !UPT ;  /* 0x00000005ff057292 */ /* 0x000fe2000f8e33ff */
[----:B------:R-:W-:Y:S01]  /*4850*/  LOP3.LUT R4, RZ, UR4, RZ, 0x33, !PT ;  /* 0x00000004ff047c12 */ /* 0x000fe2000f8e33ff */
[----:B------:R-:W-:Y:S02]  /*4860*/  VOTEU.ANY UR4, UPT, PT ;  /* 0x0000000000047886 */ /* 0x000fe400038e0100 */
[----:B------:R-:W-:Y:S01]  /*4870*/  UFLO.U32 UR4, UR4 ;  /* 0x00000004000472bd */ /* 0x000fe200080e0000 */
[----:B------:R-:W2:Y:S01]  /*4880*/  REDUX UR6, R4 ;  /* 0x00000000040673c4 */ /* 0x000ea20000000000 */
[----:B------:R-:W-:-:S06]  /*4890*/  IMAD.U32 R0, RZ, RZ, UR5 ;  /* 0x00000005ff007e24 */ /* 0x000fcc000f8e00ff */
[----:B------:R4:W-:Y:S01]  /*48a0*/  UTCATOMSWS.AND URZ, UR5 ;  /* 0x0000000500ff79e3 */ /* 0x0009e20008000000 */
[----:B------:R-:W3:Y:S01]  /*48b0*/  REDUX UR7, R0 ;  /* 0x00000000000773c4 */ /* 0x000ee20000000000 */
[----:B-1----:R-:W-:Y:S01]  /*48c0*/  ISETP.EQ.U32.AND P0, PT, R2, UR4, PT ;  /* 0x0000000402007c0c */ /* 0x002fe2000bf02070 */
[----:B--2---:R-:W-:Y:S01]  /*48d0*/  IMAD.U32 R2, RZ, RZ, UR6 ;  /* 0x00000006ff027e24 */ /* 0x004fe2000f8e00ff */
[----:B---3--:R-:W-:-:S11]  /*48e0*/  MOV R3, UR7 ;  /* 0x0000000700037c02 */ /* 0x008fd60008000f00 */
[----:B------:R4:W-:Y:S04]  /*48f0*/  @P0 ATOMS.AND RZ, [UR8+0x14], R3 ;  /* 0x00001403ffff098c */ /* 0x0009e8000a800008 */
[----:B------:R4:W-:Y:S01]  /*4900*/  @P0 ATOMS.AND RZ, [UR8+0x18], R2 ;  /* 0x00001802ffff098c */ /* 0x0009e2000a800008 */
[----:B------:R-:W-:Y:S05]  /*4910*/  BRA `(.L_x_90) ;  /* 0x0000000000147947 */ /* 0x000fea0003800000 */
.L_x_89:
[----:B------:R-:W-:Y:S02]  /*4920*/  MOV R2, 0x4940 ;  /* 0x0000494000027802 */ /* 0x000fe40000000f00 */
[----:B---3-5:R-:W-:Y:S05]  /*4930*/  CALL.REL.NOINC `($__internal_0_$__cuda_sm10x_tcgen05_guardrail_trap_col_being_dealloced_not_returned_by_alloc) ;  /* 0x0000008800707944 */ /* 0x028fea0003c00000 */
[----:B------:R-:W-:Y:S05]  /*4940*/  BRA `(.L_x_90) ;  /* 0x0000000000087947 */ /* 0x000fea0003800000 */
.L_x_88:
[----:B------:R-:W-:Y:S02]  /*4950*/  MOV R2, 0x4970 ;  /* 0x0000497000027802 */ /* 0x000fe40000000f00 */
[----:B---3-5:R-:W-:Y:S05]  /*4960*/  CALL.REL.NOINC `($__internal_2_$__cuda_sm10x_tcgen05_guardrail_trap_unallocated_columns_being_dealloced) ;  /* 0x00000088007c7944 */ /* 0x028fea0003c00000 */
.L_x_90:
[----:B------:R-:W-:Y:S01]  /*4970*/  NOP ;  /* 0x0000000000007918 */ /* 0x000fe20000000000 */
[----:B----4-:R-:W-:Y:S05]  /*4980*/  EXIT ;  /* 0x000000000000794d */ /* 0x010fea0003800000 */
.L_x_63:
[----:B------:R-:W-:-:S09]  /*4990*/  UISETP.NE.OR UP0, UPT, UR25, 0x3, !UP3 ;  /* 0x000000031900788c */ /* 0x000fd2000df05670 */
[----:B------:R-:W-:Y:S05]  /*49a0*/  BRA.U UP0, `(.L_x_91) ;  /* 0x0000001100547547 */ /* 0x000fea000b800000 */
[----:B------:R-:W1:Y:S01]  /*49b0*/  LDCU UR31, c[0x0][0x370] ;  /* 0x00006e00ff1f77ac */ /* 0x000e620008000800 */
[----:B------:R-:W2:Y:S01]  /*49c0*/  LDC.64 R16, c[0x0][0x348] ;  /* 0x0000d200ff107b82 */ /* 0x000ea20000000a00 */
[----:B------:R-:W-:Y:S02]  /*49d0*/  HFMA2 R13, -RZ, RZ, 0, 0 ;  /* 0x00000000ff0d7431 */ /* 0x000fe400000001ff */
[----:B------:R-:W-:Y:S01]  /*49e0*/  IMAD.MOV.U32 R15, RZ, RZ, 0x1 ;  /* 0x00000001ff0f7424 */ /* 0x000fe200078e00ff */
[----:B------:R-:W1:Y:S01]  /*49f0*/  LDCU.128 UR48, c[0x0][0xb10] ;  /* 0x00016200ff3077ac */ /* 0x000e620008000c00 */
[----:B------:R-:W-:Y:S01]  /*4a00*/  IMAD.MOV.U32 R14, RZ, RZ, RZ ;  /* 0x000000ffff0e7224 */ /* 0x000fe200078e00ff */
[----:B------:R-:W-:Y:S01]  /*4a10*/  MOV R7, 0x2000 ;  /* 0x0000200000077802 */ /* 0x000fe20000000f00 */
[----:B------:R-:W3:Y:S01]  /*4a20*/  LDCU UR30, c[0x0][0x374] ;  /* 0x00006e80ff1e77ac */ /* 0x000ee20008000800 */
[----:B------:R-:W4:Y:S01]  /*4a30*/  LDC.64 R2, c[0x0][0x888] ;  /* 0x00022200ff027b82 */ /* 0x000f220000000a00 */
[----:B------:R-:W3:Y:S01]  /*4a40*/  LDCU UR15, c[0x0][0xb0c] ;  /* 0x00016180ff0f77ac */ /* 0x000ee20008000800 */
[----:B------:R-:W2:Y:S06]  /*4a50*/  LDCU UR40, c[0x0][0xb20] ;  /* 0x00016400ff2877ac */ /* 0x000eac0008000800 */
[----:B------:R-:W4:Y:S01]  /*4a60*/  LDC.64 R4, c[0x0][0x890] ;  /* 0x00022400ff047b82 */ /* 0x000f220000000a00 */
[----:B------:R-:W2:Y:S01]  /*4a70*/  LDCU UR4, c[0x0][0xb30] ;  /* 0x00016600ff0477ac */ /* 0x000ea20008000800 */
[----:B------:R-:W-:Y:S01]  /*4a80*/  UMOV UR21, 0x400 ;  /* 0x0000040000157882 */ /* 0x000fe20000000000 */
[----:B-1----:R-:W-:-:S02]  /*4a90*/  UIMAD.WIDE.U32 UR6, UR31, UR48, URZ ;  /* 0x000000301f0672a5 */ /* 0x002fc4000f8e00ff */
[----:B---3--:R-:W-:Y:S02]  /*4aa0*/  UIMAD.WIDE.U32 UR8, UR30, UR51, URZ ;  /* 0x000000331e0872a5 */ /* 0x008fe4000f8e00ff */
[----:B------:R-:W-:Y:S02]  /*4ab0*/  ULEA UR21, UR45, UR21, 0x18 ;  /* 0x000000152d157291 */ /* 0x000fe4000f8ec0ff */
[----:B------:R-:W-:Y:S02]  /*4ac0*/  UPLOP3.LUT UP3, UPT, UPT, UPT, UPT, 0x40, 0x4 ;  /* 0x000000000004789c */ /* 0x000fe40003f6e870 */
[----:B------:R-:W-:Y:S01]  /*4ad0*/  UIADD3 UR37, UPT, UPT, UR21, 0xc8, URZ ;  /* 0x000000c815257890 */ /* 0x000fe2000fffe0ff */
[----:B------:R-:W-:Y:S01]  /*4ae0*/  UMOV UR6, UR7 ;  /* 0x0000000700067c82 */ /* 0x000fe20008000000 */
[----:B------:R-:W-:Y:S01]  /*4af0*/  UMOV UR38, UR9 ;  /* 0x0000000900267c82 */ /* 0x000fe20008000000 */
[----:B------:R-:W-:Y:S02]  /*4b00*/  UISETP.GE.AND UP0, UPT, UR42, 0x1, UPT ;  /* 0x000000012a00788c */ /* 0x000fe4000bf06270 */
[----:B------:R-:W-:Y:S01]  /*4b10*/  UISETP.NE.AND UP4, UPT, UR42, 0x1, UPT ;  /* 0x000000012a00788c */ /* 0x000fe2000bf85270 */
[----:B------:R-:W1:Y:S01]  /*4b20*/  LDCU.64 UR22, c[0x0][0xb28] ;  /* 0x00016500ff1677ac */ /* 0x000e620008000a00 */
[----:B------:R-:W-:-:S02]  /*4b30*/  UISETP.NE.AND UP6, UPT, UR15, 0x1, UPT ;  /* 0x000000010f00788c */ /* 0x000fc4000bfc5270 */
[----:B------:R-:W-:Y:S02]  /*4b40*/  UISETP.NE.AND UP5, UPT, UR50, 0x1, UPT ;  /* 0x000000013200788c */ /* 0x000fe4000bfa5270 */
[----:B------:R-:W-:Y:S02]  /*4b50*/  UIADD3 UR33, UPT, UPT, UR21, 0xb0, URZ ;  /* 0x000000b015217890 */ /* 0x000fe4000fffe0ff */
[----:B------:R-:W-:Y:S02]  /*4b60*/  UIADD3 UR25, UPT, UPT, UR21, 0xb8, URZ ;  /* 0x000000b815197890 */ /* 0x000fe4000fffe0ff */
[----:B------:R-:W-:Y:S02]  /*4b70*/  UIADD3 UR17, UPT, UPT, UR21, 0xc0, URZ ;  /* 0x000000c015117890 */ /* 0x000fe4000fffe0ff */
[----:B------:R-:W-:Y:S02]  /*4b80*/  UPRMT UR37, UR45, 0x654, UR37 ;  /* 0x000006542d257896 */ /* 0x000fe40008000025 */
[----:B------:R-:W-:-:S02]  /*4b90*/  USHF.R.U32.HI UR39, URZ, UR49, UR6 ;  /* 0x00000031ff277299 */ /* 0x000fc40008011606 */
[----:B--2---:R-:W-:Y:S02]  /*4ba0*/  USHF.R.U32.HI UR38, URZ, UR40, UR38 ;  /* 0x00000028ff267299 */ /* 0x004fe40008011626 */
[----:B------:R-:W-:-:S11]  /*4bb0*/  UISETP.NE.AND UP2, UPT, UR4, 0x1, UPT ;  /* 0x000000010400788c */ /* 0x000fd6000bf45270 */
.L_x_102:
[C---:B------:R-:W-:Y:S02]  /*4bc0*/  LEA R12, R14.reuse, UR21, 0x3 ;  /* 0x000000150e0c7c11 */ /* 0x040fe4000f8e18ff */
[----:B------:R-:W-:Y:S02]  /*4bd0*/  SHF.L.U32 R9, R13, 0x1f, RZ ;  /* 0x0000001f0d097819 */ /* 0x000fe400000006ff */
[----:B------:R-:W-:Y:S02]  /*4be0*/  LEA R10, R14, UR21, 0x4 ;  /* 0x000000150e0a7c11 */ /* 0x000fe4000f8e20ff */
[----:B--2---:R-:W2:Y:S02]  /*4bf0*/  SYNCS.PHASECHK.TRANS64.TRYWAIT P0, [R12+URZ+0x100], R9 ;  /* 0x000100090c0075a7 */ /* 0x004ea400080011ff */
[----:B--2---:R-:W-:Y:S05]  /*4c00*/  @!P0 BRA `(.L_x_92) ;  /* 0x0000008000708947 */ /* 0x004fea0003800000 */
.L_x_189:
[----:B--2---:R-:W2:Y:S01]  /*4c10*/  LDS.128 R8, [R10+0x170] ;  /* 0x000170000a087984 */ /* 0x004ea20000000c00 */
[----:B------:R-:W-:Y:S01]  /*4c20*/  UISETP.GE.AND UP0, UPT, UR42, 0x1, UPT ;  /* 0x000000012a00788c */ /* 0x000fe2000bf06270 */
[----:B------:R-:W-:Y:S01]  /*4c30*/  @!PT LDS RZ, [RZ] ;  /* 0x00000000fffff984 */ /* 0x000fe20000000800 */
[----:B------:R-:W-:Y:S01]  /*4c40*/  @!PT LDS RZ, [RZ] ;  /* 0x00000000fffff984 */ /* 0x000fe20000000800 */
[----:B------:R-:W-:Y:S01]  /*4c50*/  @!PT LDS RZ, [RZ] ;  /* 0x00000000fffff984 */ /* 0x000fe20000000800 */
[----:B------:R-:W-:Y:S01]  /*4c60*/  @!PT LDS RZ, [RZ] ;  /* 0x00000000fffff984 */ /* 0x000fe20000000800 */
[----:B------:R3:W-:Y:S06]  /*4c70*/  MEMBAR.ALL.CTA ;  /* 0x0000000000007992 */ /* 0x0007ec0000008000 */
[----:B---3--:R-:W3:Y:S01]  /*4c80*/  FENCE.VIEW.ASYNC.S ;  /* 0x00000000000073c6 */ /* 0x008ee20000000000 */
[----:B--2---:R-:W-:Y:S11]  /*4c90*/  LOP3.LUT P0, RZ, R10, 0x1, RZ, 0xc0, !PT ;  /* 0x000000010aff7812 */ /* 0x004ff6000780c0ff */
[----:B------:R-:W-:Y:S02]  /*4ca0*/  @!UPT UIADD3 URZ, UPT, UPT, URZ, URZ, URZ ;  /* 0x000000fffffff290 */ /* 0x000fe4000fffe0ff */
[----:B---3--:R-:W-:Y:S01]  /*4cb0*/  VOTEU.ANY UP1, P0 ;  /* 0x0000000000ff7886 */ /* 0x008fe20000020100 */
[----:B------:R-:W-:Y:S11]  /*4cc0*/  PLOP3.LUT P0, PT, PT, PT, UP1, 0x80, 0x8 ;  /* 0x000000000008781c */ /* 0x000ff60003f0f018 */
[----:B------:R-:W-:Y:S02]  /*4cd0*/  @!UPT UIADD3 URZ, UPT, UPT, URZ, URZ, URZ ;  /* 0x000000fffffff290 */ /* 0x000fe4000fffe0ff */
[----:B------:R-:W-:Y:S02]  /*4ce0*/  @P0 SHF.R.U32.HI R0, RZ, 0x10, R9 ;  /* 0x00000010ff000819 */ /* 0x000fe40000011609 */
[----:B------:R-:W-:Y:S02]  /*4cf0*/  @P0 MOV R6, R8 ;  /* 0x0000000800060202 */ /* 0x000fe40000000f00 */
[----:B------:R-:W-:Y:S01]  /*4d00*/  @P0 R2UR UR4, R0 ;  /* 0x00000000000402ca */ /* 0x000fe200000e0000 */
[----:B------:R-:W-:Y:S01]  /*4d10*/  VIADD R0, R12, 0x110 ;  /* 0x000001100c007836 */ /* 0x000fe20000000000 */
[----:B------:R-:W-:Y:S02]  /*4d20*/  @P0 LOP3.LUT R8, R9, 0xffff, RZ, 0xc0, !PT ;  /* 0x0000ffff09080812 */ /* 0x000fe400078ec0ff */
[----:B------:R-:W-:Y:S02]  /*4d30*/  @P0 R2UR UR6, R6 ;  /* 0x00000000060602ca */ /* 0x000fe400000e0000 */
[----:B------:R-:W-:Y:S02]  /*4d40*/  PRMT R0, RZ, 0x654, R0 ;  /* 0x00000654ff007816 */ /* 0x000fe40000000000 */
[----:B------:R-:W-:Y:S02]  /*4d50*/  @P0 R2UR UR5, R8 ;  /* 0x00000000080502ca */ /* 0x000fe400000e0000 */
[----:B------:R2:W-:Y:S03]  /*4d60*/  SYNCS.ARRIVE.TRANS64.RED.A1T0 RZ, [R0+URZ], RZ ;  /* 0x000000ff00ff79a7 */ /* 0x0005e600081004ff */
[----:B------:R-:W-:Y:S04]  /*4d70*/  @UP1 UMOV UR29, UR4 ;  /* 0x00000004001d1c82 */ /* 0x000fe80008000000 */
[----:B------:R-:W-:Y:S04]  /*4d80*/  @UP1 UMOV UR14, UR6 ;  /* 0x00000006000e1c82 */ /* 0x000fe80008000000 */
[----:B------:R-:W-:Y:S01]  /*4d90*/  @UP1 UMOV UR13, UR5 ;  /* 0x00000005000d1c82 */ /* 0x000fe20008000000 */
[----:B------:R-:W-:Y:S05]  /*4da0*/  BRA.U !UP0, `(.L_x_93) ;  /* 0x0000000108a47547 */ /* 0x000fea000b800000 */
[----:B------:R-:W-:Y:S02]  /*4db0*/  UIMAD.WIDE.U32 UR18, UR13, UR51, URZ ;  /* 0x000000330d1272a5 */ /* 0x000fe4000f8e00ff */
[----:B------:R-:W-:Y:S02]  /*4dc0*/  UIMAD.WIDE.U32 UR26, UR14, UR48, URZ ;  /* 0x000000300e1a72a5 */ /* 0x000fe4000f8e00ff */
[----:B------:R-:W-:Y:S02]  /*4dd0*/  USEL UR4, UR30, UR38, !UP5 ;  /* 0x000000261e047287 */ /* 0x000fe4000e800000 */
[----:B------:R-:W-:Y:S02]  /*4de0*/  USEL UR7, UR31, UR39, !UP6 ;  /* 0x000000271f077287 */ /* 0x000fe4000f000000 */
[----:B-1----:R-:W-:Y:S02]  /*4df0*/  UIMAD.WIDE.U32 UR8, UR4, UR22, URZ ;  /* 0x00000016040872a5 */ /* 0x002fe4000f8e00ff */
[----:B------:R-:W-:Y:S01]  /*4e00*/  UIMAD.WIDE.U32 UR10, UR7, UR22, URZ ;  /* 0x00000016070a72a5 */ /* 0x000fe2000f8e00ff */
[----:B------:R-:W-:Y:S02]  /*4e10*/  UMOV UR5, UR19 ;  /* 0x0000001300057c82 */ /* 0x000fe40008000000 */
[----:B------:R-:W-:Y:S03]  /*4e20*/  USHF.R.U32.HI UR6, URZ, UR40, UR5 ;  /* 0x00000028ff067299 */ /* 0x000fe60008011605 */
[----:B------:R-:W-:Y:S01]  /*4e30*/  UMOV UR5, UR27 ;  /* 0x0000001b00057c82 */ /* 0x000fe20008000000 */
[----:B------:R-:W-:Y:S02]  /*4e40*/  USEL UR6, UR13, UR6, !UP5 ;  /* 0x000000060d067287 */ /* 0x000fe4000e800000 */
[----:B------:R-:W-:Y:S03]  /*4e50*/  USHF.R.U32.HI UR12, URZ, UR49, UR5 ;  /* 0x00000031ff0c7299 */ /* 0x000fe60008011605 */
[----:B------:R-:W-:Y:S02]  /*4e60*/  UMOV UR5, UR9 ;  /* 0x0000000900057c82 */ /* 0x000fe40008000000 */
[----:B------:R-:W-:Y:S03]  /*4e70*/  @UP4 USHF.R.U32.HI UR4, URZ, UR23, UR5 ;  /* 0x00000017ff044299 */ /* 0x000fe60008011605 */
[----:B------:R-:W-:Y:S01]  /*4e80*/  UMOV UR5, UR11 ;  /* 0x0000000b00057c82 */ /* 0x000fe20008000000 */
[----:B------:R-:W-:Y:S02]  /*4e90*/  UIMAD UR4, UR42, UR4, URZ ;  /* 0x000000042a0472a4 */ /* 0x000fe4000f8e02ff */
[----:B------:R-:W-:Y:S02]  /*4ea0*/  @UP4 USHF.R.U32.HI UR7, URZ, UR23, UR5 ;  /* 0x00000017ff074299 */ /* 0x000fe40008011605 */
[----:B------:R-:W-:Y:S02]  /*4eb0*/  UIMAD.WIDE.U32 UR10, UR6, UR22, URZ ;  /* 0x00000016060a72a5 */ /* 0x000fe4000f8e00ff */
[----:B------:R-:W-:Y:S02]  /*4ec0*/  USEL UR5, UR14, UR12, !UP6 ;  /* 0x0000000c0e057287 */ /* 0x000fe4000f000000 */
[----:B------:R-:W-:Y:S02]  /*4ed0*/  UIMAD UR8, UR42, UR7, URZ ;  /* 0x000000072a0872a4 */ /* 0x000fe4000f8e02ff */
[----:B------:R-:W-:Y:S03]  /*4ee0*/  UISETP.GE.AND UP0, UPT, UR6, UR4, UPT ;  /* 0x000000040600728c */ /* 0x000fe6000bf06270 */
[----:B------:R-:W-:Y:S01]  /*4ef0*/  UMOV UR4, UR11 ;  /* 0x0000000b00047c82 */ /* 0x000fe20008000000 */
[----:B------:R-:W-:Y:S02]  /*4f00*/  UISETP.GE.OR UP0, UPT, UR5, UR8, UP0 ;  /* 0x000000080500728c */ /* 0x000fe40008706670 */
[----:B------:R-:W-:Y:S02]  /*4f10*/  USHF.R.U32.HI UR4, URZ, UR23, UR4 ;  /* 0x00000017ff047299 */ /* 0x000fe40008011604 */
[----:B------:R-:W-:Y:S02]  /*4f20*/  UIMAD.WIDE.U32 UR8, UR5, UR22, URZ ;  /* 0x00000016050872a5 */ /* 0x000fe4000f8e00ff */
[----:B------:R-:W-:Y:S04]  /*4f30*/  USEL UR10, UR6, UR4, !UP4 ;  /* 0x00000004060a7287 */ /* 0x000fe8000e000000 */
[----:B------:R-:W-:Y:S01]  /*4f40*/  UIADD3 UR11, UPT, UPT, -UR10, URZ, URZ ;  /* 0x000000ff0a0b7290 */ /* 0x000fe2000fffe1ff */
[----:B------:R-:W-:Y:S02]  /*4f50*/  @!UP0 UMOV UR4, UR9 ;  /* 0x0000000900048c82 */ /* 0x000fe40008000000 */
[----:B------:R-:W-:Y:S02]  /*4f60*/  @!UP0 USHF.R.U32.HI UR4, URZ, UR23, UR4 ;  /* 0x00000017ff048299 */ /* 0x000fe40008011604 */
[----:B------:R-:W-:Y:S02]  /*4f70*/  UIMAD UR8, UR42, UR11, UR6 ;  /* 0x0000000b2a0872a4 */ /* 0x000fe4000f8e0206 */
[----:B------:R-:W-:Y:S04]  /*4f80*/  @!UP0 USEL UR4, UR5, UR4, !UP4 ;  /* 0x0000000405048287 */ /* 0x000fe8000e000000 */
[----:B------:R-:W-:Y:S02]  /*4f90*/  @!UP0 UIMAD UR8, UR7, UR8, UR4 ;  /* 0x00000008070882a4 */ /* 0x000fe4000f8e0204 */
[----:B------:R-:W-:Y:S02]  /*4fa0*/  @!UP0 UIADD3 UR9, UPT, UPT, UR10, -UR4, URZ ;  /* 0x800000040a098290 */ /* 0x000fe4000fffe0ff */
[----:B------:R-:W-:Y:S02]  /*4fb0*/  UIADD3 UR4, UPT, UPT, -UR5, URZ, URZ ;  /* 0x000000ff05047290 */ /* 0x000fe4000fffe1ff */
[----:B------:R-:W-:Y:S02]  /*4fc0*/  UIADD3 UR7, UPT, UPT, -UR6, URZ, URZ ;  /* 0x000000ff06077290 */ /* 0x000fe4000fffe1ff */
[----:B------:R-:W-:Y:S02]  /*4fd0*/  @!UP0 UIMAD UR6, UR9, UR42, UR5 ;  /* 0x0000002a090682a4 */ /* 0x000fe4000f8e0205 */
[----:B------:R-:W-:Y:S02]  /*4fe0*/  UIMAD UR14, UR15, UR4, UR14 ;  /* 0x000000040f0e72a4 */ /* 0x000fe4000f8e020e */
[----:B------:R-:W-:Y:S01]  /*4ff0*/  UIMAD UR13, UR50, UR7, UR13 ;  /* 0x00000007320d72a4 */ /* 0x000fe2000f8e020d */
[----:B------:R-:W-:Y:S02]  /*5000*/  @!UP0 UMOV UR5, UR8 ;  /* 0x0000000800058c82 */ /* 0x000fe40008000000 */
[----:B------:R-:W-:Y:S02]  /*5010*/  UIMAD UR14, UR5, UR15, UR14 ;  /* 0x0000000f050e72a4 */ /* 0x000fe4000f8e020e */
[----:B------:R-:W-:Y:S11]  /*5020*/  UIMAD UR13, UR6, UR50, UR13 ;  /* 0x00000032060d72a4 */ /* 0x000ff6000f8e020d */
[----:B------:R-:W-:Y:S01]  /*5030*/  @!UPT UIADD3 URZ, UPT, UPT, URZ, URZ, URZ ;  /* 0x000000fffffff290 */ /* 0x000fe2000fffe0ff */
.L_x_93:
[----:B------:R-:W3:Y:S01]  /*5040*/  @!UP2 LDCU.128 UR8, c[0x0][0xb10] ;  /* 0x00016200ff08a7ac */ /* 0x000ee20008000c00 */
[C---:B----4-:R-:W-:Y:S02]  /*5050*/  ISETP.NE.U32.AND P1, PT, R4.reuse, RZ, PT ;  /* 0x000000ff0400720c */ /* 0x050fe40003f25070 */
[----:B------:R-:W-:Y:S02]  /*5060*/  ISETP.NE.U32.AND P0, PT, R4, RZ, PT ;  /* 0x000000ff0400720c */ /* 0x000fe40003f05070 */
[C---:B------:R-:W-:Y:S02]  /*5070*/  ISETP.NE.AND.EX P1, PT, R5.reuse, RZ, PT, P1 ;  /* 0x000000ff0500720c */ /* 0x040fe40003f25310 */
[----:B------:R-:W-:Y:S01]  /*5080*/  ISETP.NE.AND.EX P0, PT, R5, RZ, PT, P0 ;  /* 0x000000ff0500720c */ /* 0x000fe20003f05300 */
[----:B------:R-:W4:Y:S01]  /*5090*/  @!UP2 LDCU UR5, c[0x0][0xb0c] ;  /* 0x00016180ff05a7ac */ /* 0x000f220008000800 */
[----:B------:R-:W-:Y:S01]  /*50a0*/  SHF.L.U32 R9, R15, 0x1f, RZ ;  /* 0x0000001f0f097819 */ /* 0x000fe200000006ff */
[----:B------:R-:W-:Y:S02]  /*50b0*/  USHF.L.U32 UR35, UR16, 0x7, URZ ;  /* 0x0000000710237899 */ /* 0x000fe400080006ff */
[----:B------:R-:W-:Y:S02]  /*50c0*/  USHF.L.U32 UR34, UR20, 0x8, URZ ;  /* 0x0000000814227899 */ /* 0x000fe400080006ff */
[----:B---3--:R-:W-:Y:S07]  /*50d0*/  UIMAD.WIDE.U32 UR6, UR14, UR8, URZ ;  /* 0x000000080e0672a5 */ /* 0x008fee000f8e00ff */
[----:B------:R-:W-:Y:S01]  /*50e0*/  @!UP2 UMOV UR4, UR7 ;  /* 0x000000070004ac82 */ /* 0x000fe20008000000 */
[----:B----4-:R-:W-:Y:S02]  /*50f0*/  @!UP2 UISETP.NE.AND UP0, UPT, UR5, 0x1, UPT ;  /* 0x000000010500a88c */ /* 0x010fe4000bf05270 */
[----:B------:R-:W-:Y:S02]  /*5100*/  @!UP2 USHF.R.U32.HI UR4, URZ, UR9, UR4 ;  /* 0x00000009ff04a299 */ /* 0x000fe40008011604 */
[----:B------:R-:W-:Y:S02]  /*5110*/  UIMAD.WIDE.U32 UR6, UR13, UR11, URZ ;  /* 0x0000000b0d0672a5 */ /* 0x000fe4000f8e00ff */
[----:B------:R-:W-:Y:S02]  /*5120*/  @!UP2 USEL UR8, UR14, UR4, !UP0 ;  /* 0x000000040e08a287 */ /* 0x000fe4000c000000 */
[----:B------:R-:W-:Y:S03]  /*5130*/  @!UP2 UISETP.NE.AND UP0, UPT, UR10, 0x1, UPT ;  /* 0x000000010a00a88c */ /* 0x000fe6000bf05270 */
[----:B------:R-:W-:Y:S02]  /*5140*/  @!UP2 UMOV UR6, UR7 ;  /* 0x000000070006ac82 */ /* 0x000fe40008000000 */
[----:B------:R-:W3:Y:S02]  /*5150*/  @!UP2 LDCU UR4, c[0x0][0xb20] ;  /* 0x00016400ff04a7ac */ /* 0x000ee40008000800 */
[----:B---3--:R-:W-:Y:S04]  /*5160*/  @!UP2 USHF.R.U32.HI UR6, URZ, UR4, UR6 ;  /* 0x00000004ff06a299 */ /* 0x008fe80008011606 */
[----:B------:R-:W-:Y:S04]  /*5170*/  @!UP2 USEL UR6, UR13, UR6, !UP0 ;  /* 0x000000060d06a287 */ /* 0x000fe8000c000000 */
[----:B------:R-:W-:Y:S02]  /*5180*/  @!UP2 UIADD3 UR4, UPT, UPT, -UR8, UR6, URZ ;  /* 0x000000060804a290 */ /* 0x000fe4000fffe1ff */
[----:B------:R-:W-:Y:S02]  /*5190*/  @!UP2 UIADD3 UR6, UPT, UPT, UR8, -UR6, URZ ;  /* 0x800000060806a290 */ /* 0x000fe4000fffe0ff */
[----:B------:R-:W-:Y:S02]  /*51a0*/  @!UP2 UIMAD UR14, UR4, UR5, UR14 ;  /* 0x00000005040ea2a4 */ /* 0x000fe4000f8e020e */
[----:B------:R-:W-:Y:S01]  /*51b0*/  @!UP2 UIMAD UR13, UR6, UR10, UR13 ;  /* 0x0000000a060da2a4 */ /* 0x000fe2000f8e020d */
[----:B------:R-:W-:Y:S11]  /*51c0*/  BRA.U UP3, `(.L_x_94) ;  /* 0x0000000103107547 */ /* 0x000ff6000b800000 */
[----:B--2---:R-:W-:Y:S04]  /*51d0*/  MOV R0, UR44 ;  /* 0x0000002c00007c02 */ /* 0x004fe80008000f00 */
[----:B------:R-:W-:Y:S04]  /*51e0*/  SHF.L.U32 R11, R0, 0x1f, RZ ;  /* 0x0000001f000b7819 */ /* 0x000fe800000006ff */
[----:B------:R-:W2:Y:S02]  /*51f0*/  SYNCS.PHASECHK.TRANS64.TRYWAIT P2, [UR21+0xf8], R11 ;  /* 0x0000f80bff0075a7 */ /* 0x000ea40008041115 */
[----:B--2---:R-:W-:Y:S05]  /*5200*/  @!P2 BRA `(.L_x_95) ;  /* 0x0000007c0004a947 */ /* 0x004fea0003800000 */
.L_x_94:
[----:B------:R-:W-:Y:S05]  /*5210*/  @!P1 BRA `(.L_x_96) ;  /* 0x0000000000309947 */ /* 0x000fea0003800000 */
[----:B------:R-:W-:Y:S01]  /*5220*/  ISETP.NE.U32.AND P1, PT, R2, RZ, PT ;  /* 0x000000ff0200720c */ /* 0x000fe20003f25070 */
[----:B------:R-:W3:Y:S01]  /*5230*/  LDCU.64 UR4, c[0x0][0x358] ;  /* 0x00006b00ff0477ac */ /* 0x000ee20008000a00 */
[----:B------:R-:W-:Y:S02]  /*5240*/  IMAD.MOV.U32 R144, RZ, RZ, 0x1 ;  /* 0x00000001ff907424 */ /* 0x000fe400078e00ff */
[----:B------:R-:W-:Y:S11]  /*5250*/  ISETP.NE.AND.EX P1, PT, R3, RZ, PT, P1 ;  /* 0x000000ff0300720c */ /* 0x000ff60003f25310 */
[----:B------:R-:W-:Y:S02]  /*5260*/  @!UPT UIADD3 URZ, UPT, UPT, URZ, URZ, URZ ;  /* 0x000000fffffff290 */ /* 0x000fe4000fffe0ff */
[----:B--2---:R-:W2:Y:S01]  /*5270*/  @P1 LDC.64 R10, c[0x0][0x888] ;  /* 0x00022200ff0a1b82 */ /* 0x004ea20000000a00 */
[----:B------:R-:W-:Y:S04]  /*5280*/  @P1 IMAD R0, R4, UR36, RZ ;  /* 0x0000002404001c24 */ /* 0x000fe8000f8e02ff */
[----:B--2---:R-:W-:Y:S04]  /*5290*/  @P1 IMAD.WIDE R10, R0, 0x4, R10 ;  /* 0x00000004000a1825 */ /* 0x004fe800078e020a */
[----:B------:R-:W-:Y:S01]  /*52a0*/  HFMA2 R0, -RZ, RZ, 0, 5.9604644775390625e-08 ;  /* 0x00000001ff007431 */ /* 0x000fe200000001ff */
[----:B---3-5:R3:W5:Y:S04]  /*52b0*/  @P1 LDG.E R72, desc[UR4][R10.64] ;  /* 0x000000040a481981 */ /* 0x028768000c1e1900 */
[----:B------:R-:W-:Y:S01]  /*52c0*/  @!P1 PRMT R144, R0, 0x7610, R144 ;  /* 0x0000761000909816 */ /* 0x000fe20000000090 */
[----:B---3--:R-:W4:Y:S06]  /*52d0*/  @!P1 LDC R72, c[0x0][0x880] ;  /* 0x00022000ff489b82 */ /* 0x008f2c0000000800 */
.L_x_96:
[----:B----45:R-:W-:Y:S01]  /*52e0*/  @!P0 ISETP.EQ.AND P1, PT, R72, RZ, PT ;  /* 0x000000ff4800820c */ /* 0x030fe20003f22270 */
[----:B------:R-:W-:Y:S01]  /*52f0*/  @!UPT UIADD3 URZ, UPT, UPT, URZ, URZ, URZ ;  /* 0x000000fffffff290 */ /* 0x000fe2000fffe0ff */
[----:B------:R-:W-:Y:S11]  /*5300*/  @!P0 BRA `(.L_x_97) ;  /* 0x0000000000188947 */ /* 0x000ff60003800000 */
[----:B------:R-:W-:Y:S02]  /*5310*/  LOP3.LUT P0, RZ, R144, 0xff, RZ, 0xc0, !PT ;  /* 0x000000ff90ff7812 */ /* 0x000fe4000780c0ff */
[----:B------:R-:W-:Y:S04]  /*5320*/  ISETP.NE.U32.AND P1, PT, R2, RZ, PT ;  /* 0x000000ff0200720c */ /* 0x000fe80003f25070 */
[----:B------:R-:W-:Y:S04]  /*5330*/  ISETP.NE.AND.EX P1, PT, R3, RZ, PT, P1 ;  /* 0x000000ff0300720c */ /* 0x000fe80003f25310 */
[----:B------:R-:W-:Y:S03]  /*5340*/  PLOP3.LUT P1, PT, P1, PT, PT, 0x8, 0x80 ;  /* 0x000000000080781c */ /* 0x000fe60000f2e170 */
[----:B------:R-:W-:Y:S11]  /*5350*/  @P0 ISETP.EQ.AND P1, PT, R72, RZ, PT ;  /* 0x000000ff4800020c */ /* 0x000ff60003f22270 */
[----:B------:R-:W-:Y:S02]  /*5360*/  @!UPT UIADD3 URZ, UPT, UPT, URZ, URZ, URZ ;  /* 0x000000fffffff290 */ /* 0x000fe4000fffe0ff */
.L_x_97:
[----:B------:R-:W3:Y:S01]  /*5370*/  SYNCS.PHASECHK.TRANS64.TRYWAIT P2, [UR21+0xd0], R9 ;  /* 0x0000d009ff0075a7 */ /* 0x000ee20008041115 */
[----:B------:R-:W-:Y:S04]  /*5380*/  ELECT P0, URZ, PT ;  /* 0x0000000000ff782f */ /* 0x000fe80003800000 */
[----:B------:R-:W-:Y:S11]  /*5390*/  PLOP3.LUT P1, PT, P1, P0, PT, 0xf2, 0x2f ;  /* 0x00000000002f781c */ /* 0x000ff60000f21e72 */
[----:B------:R-:W-:Y:S02]  /*53a0*/  @!UPT UIADD3 URZ, UPT, UPT, URZ, URZ, URZ ;  /* 0x000000fffffff290 */ /* 0x000fe4000fffe0ff */
[----:B------:R-:W-:Y:S05]  /*53b0*/  @!P1 IADD3 R8, P0, PT, R16, 0x580, RZ ;  /* 0x0000058010089810 */ /* 0x000fea0007f1e0ff */
[----:B------:R-:W-:Y:S01]  /*53c0*/  @!P1 IMAD.X R6, RZ, RZ, R17, P0 ;  /* 0x000000ffff069224 */ /* 0x000fe200000e0611 */
[----:B---3--:R-:W-:Y:S07]  /*53d0*/  @!P2 BRA `(.L_x_98) ;  /* 0x0000007800a8a947 */ /* 0x008fee0003800000 */
.L_x_192:
[----:B------:R-:W-:Y:S01]  /*53e0*/  @!P1 R2UR UR5, R8 ;  /* 0x00000000080592ca */ /* 0x000fe200000e0000 */
[----:B------:R-:W-:Y:S01]  /*53f0*/  VOTEU.ALL UP0, P1 ;  /* 0x0000000000ff7886 */ /* 0x000fe20000800000 */
[----:B------:R-:W-:Y:S01]  /*5400*/  @!P1 R2UR UR4, R6 ;  /* 0x00000000060492ca */ /* 0x000fe200000e0000 */
[----:B--2---:R-:W-:Y:S01]  /*5410*/  @!P1 IMAD.MOV.U32 R0, RZ, RZ, 0x2000 ;  /* 0x00002000ff009424 */ /* 0x004fe200078e00ff */
[----:B------:R-:W-:Y:S01]  /*5420*/  UMOV UR8, 0x0 ;  /* 0x0000000000087882 */ /* 0x000fe20000000000 */
[----:B------:R-:W-:Y:S01]  /*5430*/  UMOV UR9, 0x10000000 ;  /* 0x1000000000097882 */ /* 0x000fe20000000000 */
[----:B------:R-:W-:Y:S01]  /*5440*/  @!UP0 UIADD3 UR32, UPT, UPT, UR21, 0x200, URZ ;  /* 0x0000020015208890 */ /* 0x000fe2000fffe0ff */
[----:B------:R-:W-:Y:S01]  /*5450*/  @!P1 IADD3 R8, P0, PT, R16, 0x580, RZ ;  /* 0x0000058010089810 */ /* 0x000fe20007f1e0ff */
[----:B------:R-:W-:Y:S01]  /*5460*/  VOTEU.ALL UP0, P1 ;  /* 0x0000000000ff7886 */ /* 0x000fe20000800000 */
[----:B------:R-:W-:Y:S03]  /*5470*/  UPRMT UR6, UR45, 0x654, UR33 ;  /* 0x000006542d067896 */ /* 0x000fe60008000021 */
[----:B------:R-:W-:Y:S02]  /*5480*/  @!P1 IMAD.X R6, RZ, RZ, R17, P0 ;  /* 0x000000ffff069224 */ /* 0x000fe400000e0611 */
[----:B------:R-:W-:Y:S02]  /*5490*/  IMAD.U32 R10, RZ, RZ, UR5 ;  /* 0x00000005ff0a7e24 */ /* 0x000fe4000f8e00ff */
[----:B------:R-:W-:Y:S03]  /*54a0*/  IMAD.U32 R11, RZ, RZ, UR4 ;  /* 0x00000004ff0b7e24 */ /* 0x000fe6000f8e00ff */
[----:B------:R-:W-:Y:S02]  /*54b0*/  @!P1 R2UR UR4, R10 ;  /* 0x000000000a0492ca */ /* 0x000fe400000e0000 */
[----:B------:R-:W-:Y:S11]  /*54c0*/  @!P1 R2UR UR5, R11 ;  /* 0x000000000b0592ca */ /* 0x000ff600000e0000 */
[----:B------:R-:W-:Y:S02]  /*54d0*/  @!UPT UIADD3 URZ, UPT, UPT, URZ, URZ, URZ ;  /* 0x000000fffffff290 */ /* 0x000fe4000fffe0ff */
[----:B------:R2:W-:Y:S01]  /*54e0*/  @!UP0 UTMALDG.3D [UR32], [UR4], desc[UR8] ;  /* 0x00000820040085b4 */ /* 0x0005e20008011000 */
[----:B------:R2:W-:Y:S01]  /*54f0*/  @!P1 SYNCS.ARRIVE.TRANS64.RED.A0TR RZ, [UR21+0xb0], R0 ;  /* 0x0000b000ffff99a7 */ /* 0x0005e20008300415 */
[----:B------:R-:W-:Y:S01]  /*5500*/  SYNCS.ARRIVE.TRANS64.RED.A1T0 RZ, [UR6], RZ ;  /* 0x000000ffffff79a7 */ /* 0x000fe20008100406 */
[----:B------:R-:W3:Y:S02]  /*5510*/  SYNCS.PHASECHK.TRANS64.TRYWAIT P2, [UR21+0xd8], R9 ;  /* 0x0000d809ff0075a7 */ /* 0x000ee40008041115 */
[----:B--23--:R-:W-:Y:S05]  /*5520*/  @!P2 BRA `(.L_x_99) ;  /* 0x00000078006ca947 */ /* 0x00cfea0003800000 */
.L_x_194:
        /* <DEDUP_REMOVED lines=8> */
[----:B------:R-:W-:Y:S01]  /*55b0*/  @!UP0 UIADD3 UR24, UPT, UPT, UR21, 0x2200, URZ ;  /* 0x0000220015188890 */ /* 0x000fe2000fffe0ff */
[----:B------:R-:W-:Y:S01]  /*55c0*/  VOTEU.ALL UP0, P1 ;  /* 0x0000000000ff7886 */ /* 0x000fe20000800000 */
[----:B------:R-:W-:Y:S01]  /*55d0*/  UMOV UR27, UR35 ;  /* 0x00000023001b7c82 */ /* 0x000fe20008000000 */
[----:B------:R-:W-:Y:S02]  /*55e0*/  UMOV UR28, UR36 ;  /* 0x00000024001c7c82 */ /* 0x000fe40008000000 */
[----:B------:R-:W-:Y:S01]  /*55f0*/  IMAD.U32 R10, RZ, RZ, UR5 ;  /* 0x00000005ff0a7e24 */ /* 0x000fe2000f8e00ff */
[----:B------:R-:W-:Y:S01]  /*5600*/  UPRMT UR6, UR45, 0x654, UR25 ;  /* 0x000006542d067896 */ /* 0x000fe20008000019 */
[----:B------:R-:W-:Y:S02]  /*5610*/  IMAD.U32 R11, RZ, RZ, UR4 ;  /* 0x00000004ff0b7e24 */ /* 0x000fe4000f8e00ff */
[----:B------:R-:W-:Y:S01]  /*5620*/  @!P1 IMAD.X R6, RZ, RZ, R17, P0 ;  /* 0x000000ffff069224 */ /* 0x000fe200000e0611 */
        /* <DEDUP_REMOVED lines=8> */
.L_x_196:
[----:B------:R-:W-:Y:S01]  /*56b0*/  @!P1 R2UR UR5, R8 ;  /* 0x00000000080592ca */ /* 0x000fe200000e0000 */
[----:B------:R-:W-:Y:S01]  /*56c0*/  VOTEU.ALL UP0, P1 ;  /* 0x0000000000ff7886 */ /* 0x000fe20000800000 */
[----:B------:R-:W-:Y:S01]  /*56d0*/  @!P1 R2UR UR4, R6 ;  /* 0x00000000060492ca */ /* 0x000fe200000e0000 */
[----:B--2---:R-:W-:Y:S01]  /*56e0*/  @!P1 IMAD.MOV.U32 R0, RZ, RZ, 0x2000 ;  /* 0x00002000ff009424 */ /* 0x004fe200078e00ff */
[----:B------:R-:W-:Y:S01]  /*56f0*/  UMOV UR8, 0x0 ;  /* 0x0000000000087882 */ /* 0x000fe20000000000 */
[----:B------:R-:W-:Y:S01]  /*5700*/  UMOV UR9, 0x10000000 ;  /* 0x1000000000097882 */ /* 0x000fe20000000000 */
[----:B------:R-:W-:Y:S01]  /*5710*/  @!UP0 UIADD3 UR18, UPT, UPT, UR34, 0x80, URZ ;  /* 0x0000008022128890 */ /* 0x000fe2000fffe0ff */
[----:B------:R-:W-:Y:S01]  /*5720*/  VIADD R14, R14, 0x1 ;  /* 0x000000010e0e7836 */ /* 0x000fe20000000000 */
[----:B------:R-:W-:Y:S01]  /*5730*/  @!UP0 UIADD3 UR16, UPT, UPT, UR21, 0x4200, URZ ;  /* 0x0000420015108890 */ /* 0x000fe2000fffe0ff */
[----:B------:R-:W-:Y:S01]  /*5740*/  VOTEU.ALL UP0, P1 ;  /* 0x0000000000ff7886 */ /* 0x000fe20000800000 */
[----:B------:R-:W-:Y:S01]  /*5750*/  UMOV UR19, UR35 ;  /* 0x0000002300137c82 */ /* 0x000fe20008000000 */
[----:B------:R-:W-:Y:S02]  /*5760*/  UMOV UR20, UR36 ;  /* 0x0000002400147c82 */ /* 0x000fe40008000000 */
[----:B------:R-:W-:Y:S01]  /*5770*/  IMAD.U32 R10, RZ, RZ, UR5 ;  /* 0x00000005ff0a7e24 */ /* 0x000fe2000f8e00ff */
[----:B------:R-:W-:Y:S01]  /*5780*/  UPRMT UR6, UR45, 0x654, UR17 ;  /* 0x000006542d067896 */ /* 0x000fe20008000011 */
        /* <DEDUP_REMOVED lines=9> */
.L_x_198:
[----:B------:R-:W-:Y:S01]  /*5820*/  @!P1 IADD3 R6, P0, PT, R16, 0x580, RZ ;  /* 0x0000058010069810 */ /* 0x000fe20007f1e0ff */
[----:B------:R-:W-:Y:S01]  /*5830*/  VOTEU.ALL UP0, P1 ;  /* 0x0000000000ff7886 */ /* 0x000fe20000800000 */
[----:B------:R-:W-:Y:S01]  /*5840*/  UMOV UR6, 0x0 ;  /* 0x0000000000067882 */ /* 0x000fe20000000000 */
[----:B------:R-:W-:Y:S01]  /*5850*/  UMOV UR7, 0x10000000 ;  /* 0x1000000000077882 */ /* 0x000fe20000000000 */
[----:B------:R-:W-:Y:S01]  /*5860*/  @!P1 R2UR UR5, R6 ;  /* 0x00000000060592ca */ /* 0x000fe200000e0000 */
[----:B--2---:R-:W-:Y:S01]  /*5870*/  @!P1 IMAD.X R0, RZ, RZ, R17, P0 ;  /* 0x000000ffff009224 */ /* 0x004fe200000e0611 */
[----:B------:R-:W-:Y:S01]  /*5880*/  @!UP0 UIADD3 UR10, UPT, UPT, UR34, 0xc0, URZ ;  /* 0x000000c0220a8890 */ /* 0x000fe2000fffe0ff */
[----:B------:R-:W-:Y:S01]  /*5890*/  R2UR UR16, R146 ;  /* 0x00000000921072ca */ /* 0x000fe200000e0000 */
[----:B------:R-:W-:Y:S01]  /*58a0*/  @!UP0 UIADD3 UR8, UPT, UPT, UR21, 0x6200, URZ ;  /* 0x0000620015088890 */ /* 0x000fe2000fffe0ff */
[----:B------:R-:W-:Y:S01]  /*58b0*/  ISETP.NE.AND P0, PT, R14, 0x2, PT ;  /* 0x000000020e00780c */ /* 0x000fe20003f05270 */
[----:B------:R-:W-:Y:S01]  /*58c0*/  @!UP0 UIADD3 UR9, UPT, UPT, UR21, 0xc8, URZ ;  /* 0x000000c815098890 */ /* 0x000fe2000fffe0ff */
[----:B------:R-:W-:Y:S01]  /*58d0*/  @!P1 R2UR UR4, R0 ;  /* 0x00000000000492ca */ /* 0x000fe200000e0000 */
[----:B------:R-:W-:Y:S01]  /*58e0*/  VOTEU.ALL UP0, P1 ;  /* 0x0000000000ff7886 */ /* 0x000fe20000800000 */
[----:B------:R-:W-:Y:S01]  /*58f0*/  UMOV UR11, UR35 ;  /* 0x00000023000b7c82 */ /* 0x000fe20008000000 */
[----:B------:R-:W-:Y:S01]  /*5900*/  UMOV UR12, UR36 ;  /* 0x00000024000c7c82 */ /* 0x000fe20008000000 */
[----:B------:R-:W-:Y:S01]  /*5910*/  SEL R0, RZ, 0x1, P0 ;  /* 0x00000001ff007807 */ /* 0x000fe20000000000 */
[----:B------:R-:W-:Y:S01]  /*5920*/  UPLOP3.LUT UP3, UPT, UPT, UPT, UPT, 0x80, 0x8 ;  /* 0x000000000008789c */ /* 0x000fe20003f6f070 */
[----:B------:R-:W-:Y:S01]  /*5930*/  IMAD.U32 R8, RZ, RZ, UR5 ;  /* 0x00000005ff087e24 */ /* 0x000fe2000f8e00ff */
[----:B------:R-:W-:Y:S01]  /*5940*/  LOP3.LUT R15, R15, 0x1, RZ, 0x3c, !PT ;  /* 0x000000010f0f7812 */ /* 0x000fe200078e3cff */
[----:B------:R-:W-:Y:S01]  /*5950*/  UMOV UR36, UR29 ;  /* 0x0000001d00247c82 */ /* 0x000fe20008000000 */
[----:B------:R-:W-:Y:S01]  /*5960*/  LOP3.LUT R13, R13, R0, RZ, 0x3c, !PT ;  /* 0x000000000d0d7212 */ /* 0x000fe200078e3cff */
[----:B------:R-:W-:Y:S01]  /*5970*/  UIADD3 UR20, UPT, UPT, UR13, UR16, URZ ;  /* 0x000000100d147290 */ /* 0x000fe2000fffe0ff */
[----:B------:R-:W-:Y:S01]  /*5980*/  SEL R14, R14, RZ, P0 ;  /* 0x000000ff0e0e7207 */ /* 0x000fe20000000000 */
[----:B------:R-:W-:Y:S01]  /*5990*/  UIADD3 UR16, UPT, UPT, UR14, UR61, URZ ;  /* 0x0000003d0e107290 */ /* 0x000fe2000fffe0ff */
[----:B------:R-:W-:Y:S01]  /*59a0*/  IMAD.U32 R9, RZ, RZ, UR4 ;  /* 0x00000004ff097e24 */ /* 0x000fe2000f8e00ff */
[----:B------:R-:W-:Y:S04]  /*59b0*/  @!P1 R2UR UR4, R8 ;  /* 0x00000000080492ca */ /* 0x000fe800000e0000 */
[----:B------:R-:W-:Y:S11]  /*59c0*/  @!P1 R2UR UR5, R9 ;  /* 0x00000000090592ca */ /* 0x000ff600000e0000 */
[----:B------:R-:W-:Y:S02]  /*59d0*/  @!UPT UIADD3 URZ, UPT, UPT, URZ, URZ, URZ ;  /* 0x000000fffffff290 */ /* 0x000fe4000fffe0ff */
[----:B------:R2:W-:Y:S01]  /*59e0*/  @!UP0 UTMALDG.3D [UR8], [UR4], desc[UR6] ;  /* 0x00000608040085b4 */ /* 0x0005e20008011000 */
[----:B------:R2:W-:Y:S01]  /*59f0*/  @!P1 SYNCS.ARRIVE.TRANS64.RED.A0TR RZ, [UR21+0xc8], R7 ;  /* 0x0000c807ffff99a7 */ /* 0x0005e20008300415 */
[----:B------:R-:W-:Y:S01]  /*5a00*/  SYNCS.ARRIVE.TRANS64.RED.A1T0 RZ, [UR37], RZ ;  /* 0x000000ffffff79a7 */ /* 0x000fe20008100425 */
[----:B------:R-:W-:Y:S05]  /*5a10*/  BRA.U UP1, `(.L_x_102) ;  /* 0xfffffff101687547 */ /* 0x000fea000b83ffff */
[----:B------:R-:W-:-:S04]  /*5a20*/  SHF.L.U32 R3, R15, 0x1f, RZ ;  /* 0x0000001f0f037819 */ /* 0x000fc800000006ff */
[----:B------:R-:W3:Y:S02]  /*5a30*/  SYNCS.PHASECHK.TRANS64.TRYWAIT P0, [UR21+0xd0], R3 ;  /* 0x0000d003ff0075a7 */ /* 0x000ee40008001115 */
[----:B---3--:R-:W-:Y:S05]  /*5a40*/  @!P0 BRA `(.L_x_103) ;  /* 0x00000074006c8947 */ /* 0x008fea0003800000 */
.L_x_200:
[----:B------:R-:W4:Y:S02]  /*5a50*/  SYNCS.PHASECHK.TRANS64.TRYWAIT P0, [UR21+0xd8], R3 ;  /* 0x0000d803ff0075a7 */ /* 0x000f240008001115 */
[----:B----4-:R-:W-:Y:S05]  /*5a60*/  @!P0 BRA `(.L_x_104) ;  /* 0x00000074007c8947 */ /* 0x010fea0003800000 */
.L_x_202:
[----:B------:R-:W4:Y:S02]  /*5a70*/  SYNCS.PHASECHK.TRANS64.TRYWAIT P0, [UR21+0xe0], R3 ;  /* 0x0000e003ff0075a7 */ /* 0x000f240008001115 */
[----:B----4-:R-:W-:Y:S05]  /*5a80*/  @!P0 BRA `(.L_x_105) ;  /* 0x00000074008c8947 */ /* 0x010fea0003800000 */
.L_x_204:
[----:B---3--:R-:W-:-:S07]  /*5a90*/  MOV R0, UR21 ;  /* 0x0000001500007c02 */ /* 0x008fce0008000f00 */
.L_x_106:
[----:B---3--:R-:W-:-:S04]  /*5aa0*/  SHF.L.U32 R3, R15, 0x1f, RZ ;  /* 0x0000001f0f037819 */ /* 0x008fc800000006ff */
[----:B------:R3:W4:Y:S03]  /*5ab0*/  SYNCS.PHASECHK.TRANS64.TRYWAIT P0, [R0+URZ+0xe8], R3 ;  /* 0x0000e803000075a7 */ /* 0x00072600080011ff */
[----:B----4-:R-:W-:Y:S05]  /*5ac0*/  @!P0 NANOSLEEP.SYNCS 0x989680 ;  /* 0x009896800000895d */ /* 0x010fea0003900000 */
[----:B------:R-:W4:Y:S02]  /*5ad0*/  @!P0 SYNCS.PHASECHK.TRANS64 P0, [R0+URZ+0xe8], R3 ;  /* 0x0000e803000085a7 */ /* 0x000f2400080010ff */
[----:B-12-4-:R-:W-:Y:S05]  /*5ae0*/  @P0 EXIT ;  /* 0x000000000000094d */ /* 0x016fea0003800000 */
[----:B------:R-:W-:Y:S05]  /*5af0*/  BRA `(.L_x_106) ;  /* 0xfffffffc00e87947 */ /* 0x000fea000383ffff */
.L_x_91:
[----:B------:R-:W-:-:S06]  /*5b00*/  UISETP.GE.AND UP0, UPT, UR25, 0x4, UPT ;  /* 0x000000041900788c */ /* 0x000fcc000bf06270 */
[----:B------:R-:W-:-:S13]  /*5b10*/  PLOP3.LUT P0, PT, PT, PT, UP0, 0x80, 0x8 ;  /* 0x000000000008781c */ /* 0x000fda0003f0f008 */
[----:B------:R-:W-:Y:S05]  /*5b20*/  @!P0 EXIT ;  /* 0x000000000000894d */ /* 0x000fea0003800000 */
[----:B------:R-:W-:Y:S01]  /*5b30*/  BAR.SYNC.DEFER_BLOCKING 0x6, 0xa0 ;  /* 0x0182800000007b1d */ /* 0x000fe20000010000 */
[C---:B------:R-:W-:Y:S01]  /*5b40*/  IMAD.U32 R69, R157.reuse, 0x10000, RZ ;  /* 0x000100009d457824 */ /* 0x040fe200078e00ff */
[C---:B------:R-:W-:Y:S01]  /*5b50*/  R2P PR, R157.reuse, 0x6 ;  /* 0x000000069d007804 */ /* 0x040fe20000000000 */
[----:B------:R-:W-:Y:S01]  /*5b60*/  IMAD.SHL.U32 R4, R157, 0x40, RZ ;  /* 0x000000409d047824 */ /* 0x000fe200078e00ff */
[----:B------:R-:W-:Y:S01]  /*5b70*/  CS2R R148, SRZ ;  /* 0x0000000000947805 */ /* 0x000fe2000001ff00 */
[----:B------:R-:W-:Y:S01]  /*5b80*/  IMAD.MOV.U32 R154, RZ, RZ, 0x20 ;  /* 0x00000020ff9a7424 */ /* 0x000fe200078e00ff */
[----:B------:R-:W-:Y:S02]  /*5b90*/  UMOV UR44, 0x400 ;  /* 0x00000400002c7882 */ /* 0x000fe40000000000 */
[----:B------:R-:W1:Y:S01]  /*5ba0*/  LDC.64 R140, c[0x0][0x888] ;  /* 0x00022200ff8c7b82 */ /* 0x000e620000000a00 */
[----:B------:R-:W-:Y:S01]  /*5bb0*/  ULEA UR44, UR45, UR44, 0x18 ;  /* 0x0000002c2d2c7291 */ /* 0x000fe2000f8ec0ff */
[----:B------:R-:W-:Y:S01]  /*5bc0*/  LOP3.LUT R69, R69, 0x600000, RZ, 0xc0, !PT ;  /* 0x0060000045457812 */ /* 0x000fe200078ec0ff */
[----:B------:R-:W-:Y:S01]  /*5bd0*/  IMAD.SHL.U32 R135, R157, 0x8, RZ ;  /* 0x000000089d877824 */ /* 0x000fe200078e00ff */
[----:B------:R-:W-:Y:S01]  /*5be0*/  LOP3.LUT R6, R4, 0x180, RZ, 0xc0, !PT ;  /* 0x0000018004067812 */ /* 0x000fe200078ec0ff */
[----:B------:R-:W-:Y:S01]  /*5bf0*/  IMAD.MOV.U32 R155, RZ, RZ, 0x10 ;  /* 0x00000010ff9b7424 */ /* 0x000fe200078e00ff */
[----:B------:R-:W-:Y:S01]  /*5c00*/  SEL R154, R154, 0xffffffe0, !P2 ;  /* 0xffffffe09a9a7807 */ /* 0x000fe20005000000 */
[----:B------:R-:W-:Y:S01]  /*5c10*/  UIADD3 UR4, UPT, UPT, UR44, 0x8200, URZ ;  /* 0x000082002c047890 */ /* 0x000fe2000fffe0ff */
[----:B------:R-:W2:Y:S01]  /*5c20*/  LDC.64 R142, c[0x0][0x890] ;  /* 0x00022400ff8e7b82 */ /* 0x000ea20000000a00 */
[----:B------:R-:W-:Y:S01]  /*5c30*/  LOP3.LUT R135, R6, 0x30, R135, 0xf8, !PT ;  /* 0x0000003006877812 */ /* 0x000fe200078ef887 */
[----:B------:R-:W-:Y:S01]  /*5c40*/  IMAD.MOV.U32 R68, RZ, RZ, RZ ;  /* 0x000000ffff447224 */ /* 0x000fe200078e00ff */
[----:B------:R-:W-:Y:S01]  /*5c50*/  SEL R155, R155, 0xfffffff0, !P1 ;  /* 0xfffffff09b9b7807 */ /* 0x000fe20004800000 */
[----:B------:R-:W-:Y:S01]  /*5c60*/  IMAD.MOV.U32 R152, RZ, RZ, RZ ;  /* 0x000000ffff987224 */ /* 0x000fe200078e00ff */
[----:B------:R-:W-:-:S02]  /*5c70*/  LOP3.LUT R135, R135, 0x1e40, R4, 0xf8, !PT ;  /* 0x00001e4087877812 */ /* 0x000fc400078ef804 */
[----:B------:R-:W-:Y:S02]  /*5c80*/  CS2R R150, SRZ ;  /* 0x0000000000967805 */ /* 0x000fe4000001ff00 */
[----:B------:R-:W-:Y:S01]  /*5c90*/  LOP3.LUT R157, R157, 0x60, RZ, 0xc0, !PT ;  /* 0x000000609d9d7812 */ /* 0x000fe200078ec0ff */
[----:B------:R-:W3:Y:S01]  /*5ca0*/  LDC.64 R138, c[0x0][0x8b0] ;  /* 0x00022c00ff8a7b82 */ /* 0x000ee20000000a00 */
[----:B------:R-:W4:Y:S01]  /*5cb0*/  LDS R0, [UR44+0x190] ;  /* 0x0001902cff007984 */ /* 0x000f220008000800 */
[----:B------:R-:W-:Y:S01]  /*5cc0*/  IMAD.U32 R156, RZ, RZ, UR4 ;  /* 0x00000004ff9c7e24 */ /* 0x000fe2000f8e00ff */
[----:B------:R-:W1:Y:S01]  /*5cd0*/  LDCU UR58, c[0x0][0x370] ;  /* 0x00006e00ff3a77ac */ /* 0x000e620008000800 */
[----:B------:R-:W1:Y:S04]  /*5ce0*/  LDCU.64 UR62, c[0x0][0x348] ;  /* 0x00006900ff3e77ac */ /* 0x000e680008000a00 */
[----:B------:R-:W1:Y:S01]  /*5cf0*/  LDC.64 R136, c[0x0][0x8a8] ;  /* 0x00022a00ff887b82 */ /* 0x000e620000000a00 */
[----:B------:R-:W1:Y:S01]  /*5d00*/  LDCU UR43, c[0x0][0xb0c] ;  /* 0x00016180ff2b77ac */ /* 0x000e620008000800 */
[----:B------:R-:W1:Y:S01]  /*5d10*/  LDCU UR39, c[0x0][0xb30] ;  /* 0x00016600ff2777ac */ /* 0x000e620008000800 */
[----:B------:R-:W1:Y:S01]  /*5d20*/  LDCU.64 UR56, c[0x0][0x888] ;  /* 0x00011100ff3877ac */ /* 0x000e620008000a00 */
[----:B------:R-:W1:Y:S01]  /*5d30*/  LDCU.64 UR40, c[0x0][0xb28] ;  /* 0x00016500ff2877ac */ /* 0x000e620008000a00 */
[----:B------:R-:W1:Y:S01]  /*5d40*/  LDCU.128 UR52, c[0x0][0xb10] ;  /* 0x00016200ff3477ac */ /* 0x000e620008000c00 */
[----:B------:R-:W1:Y:S01]  /*5d50*/  LDCU UR47, c[0x0][0x374] ;  /* 0x00006e80ff2f77ac */ /* 0x000e620008000800 */
[----:B------:R-:W-:Y:S01]  /*5d60*/  UIADD3 UR60, UPT, UPT, UR44, 0x200, URZ ;  /* 0x000002002c3c7890 */ /* 0x000fe2000fffe0ff */
[----:B----4-:R-:W-:Y:S01]  /*5d70*/  IMAD.IADD R69, R0, 0x1, R69 ;  /* 0x0000000100457824 */ /* 0x010fe200078e0245 */
[----:B------:R-:W-:-:S04]  /*5d80*/  SHF.R.S32.HI R0, RZ, 0x4, R154 ;  /* 0x00000004ff007819 */ /* 0x000fc8000001149a */
[----:B--2---:R-:W-:-:S07]  /*5d90*/  LEA.HI.SX32 R153, R155, R0, 0x1c ;  /* 0x000000009b997211 */ /* 0x004fce00078fe2ff */
.L_x_148:
[C---:B------:R-:W-:Y:S02]  /*5da0*/  LEA R3, R148.reuse, UR44, 0x3 ;  /* 0x0000002c94037c11 */ /* 0x040fe4000f8e18ff */
[----:B------:R-:W-:Y:S02]  /*5db0*/  SHF.L.U32 R0, R151, 0x1f, RZ ;  /* 0x0000001f97007819 */ /* 0x000fe400000006ff */
[----:B------:R-:W-:Y:S02]  /*5dc0*/  LEA R5, R148, UR44, 0x4 ;  /* 0x0000002c94057c11 */ /* 0x000fe4000f8e20ff */
[----:B------:R-:W2:Y:S02]  /*5dd0*/  SYNCS.PHASECHK.TRANS64.TRYWAIT P0, [R3+URZ+0x100], R0 ;  /* 0x00010000030075a7 */ /* 0x000ea400080011ff */
[----:B-12---:R-:W-:Y:S05]  /*5de0*/  @!P0 BRA `(.L_x_107) ;  /* 0x0000007000cc8947 */ /* 0x006fea0003800000 */
.L_x_205:
[----:B------:R-:W4:Y:S01]  /*5df0*/  LDS.128 R4, [R5+0x170] ;  /* 0x0001700005047984 */ /* 0x000f220000000c00 */
[----:B------:R-:W-:Y:S01]  /*5e00*/  UISETP.GE.AND UP0, UPT, UR42, 0x1, UPT ;  /* 0x000000012a00788c */ /* 0x000fe2000bf06270 */
[----:B------:R-:W-:Y:S01]  /*5e10*/  @!PT LDS RZ, [RZ] ;  /* 0x00000000fffff984 */ /* 0x000fe20000000800 */
[----:B------:R-:W-:Y:S01]  /*5e20*/  @!PT LDS RZ, [RZ] ;  /* 0x00000000fffff984 */ /* 0x000fe20000000800 */
[----:B------:R-:W-:Y:S01]  /*5e30*/  @!PT LDS RZ, [RZ] ;  /* 0x00000000fffff984 */ /* 0x000fe20000000800 */
[----:B------:R-:W-:Y:S01]  /*5e40*/  @!PT LDS RZ, [RZ] ;  /* 0x00000000fffff984 */ /* 0x000fe20000000800 */
[----:B------:R1:W-:Y:S06]  /*5e50*/  MEMBAR.ALL.CTA ;  /* 0x0000000000007992 */ /* 0x0003ec0000008000 */
[----:B-1----:R-:W1:Y:S01]  /*5e60*/  FENCE.VIEW.ASYNC.S ;  /* 0x00000000000073c6 */ /* 0x002e620000000000 */
[----:B----4-:R-:W-:Y:S11]  /*5e70*/  LOP3.LUT P0, RZ, R6, 0x1, RZ, 0xc0, !PT ;  /* 0x0000000106ff7812 */ /* 0x010ff6000780c0ff */
[----:B------:R-:W-:Y:S02]  /*5e80*/  @!UPT UIADD3 URZ, UPT, UPT, URZ, URZ, URZ ;  /* 0x000000fffffff290 */ /* 0x000fe4000fffe0ff */
[----:B-1----:R-:W-:Y:S01]  /*5e90*/  VOTEU.ANY UP1, P0 ;  /* 0x0000000000ff7886 */ /* 0x002fe20000020100 */
[----:B------:R-:W-:Y:S01]  /*5ea0*/  PLOP3.LUT P0, PT, PT, PT, UP1, 0x80, 0x8 ;  /* 0x000000000008781c */ /* 0x000fe20003f0f018 */
[----:B------:R-:W-:Y:S11]  /*5eb0*/  UP2UR UR46, UPR, URZ, 0x2 ;  /* 0x00000002ff2e7883 */ /* 0x000ff60008000000 */
[----:B------:R-:W-:Y:S01]  /*5ec0*/  @!UPT UIADD3 URZ, UPT, UPT, URZ, URZ, URZ ;  /* 0x000000fffffff290 */ /* 0x000fe2000fffe0ff */
[----:B--2---:R-:W-:Y:S02]  /*5ed0*/  @P0 SHF.R.U32.HI R0, RZ, 0x10, R5 ;  /* 0x00000010ff000819 */ /* 0x004fe40000011605 */
        /* <DEDUP_REMOVED lines=12> */
[----:B------:R-:W2:Y:S01]  /*5fa0*/  LDCU UR12, c[0x0][0xb20] ;  /* 0x00016400ff0c77ac */ /* 0x000ea20008000800 */
[----:B------:R-:W-:Y:S02]  /*5fb0*/  UIMAD.WIDE.U32 UR4, UR47, UR55, URZ ;  /* 0x000000372f0472a5 */ /* 0x000fe4000f8e00ff */
[----:B------:R-:W-:Y:S02]  /*5fc0*/  UIMAD.WIDE.U32 UR6, UR58, UR52, URZ ;  /* 0x000000343a0672a5 */ /* 0x000fe4000f8e00ff */
[----:B------:R-:W-:Y:S02]  /*5fd0*/  UISETP.NE.AND UP0, UPT, UR54, 0x1, UPT ;  /* 0x000000013600788c */ /* 0x000fe4000bf05270 */
[----:B------:R-:W-:Y:S02]  /*5fe0*/  UIMAD.WIDE.U32 UR8, UR37, UR55, URZ ;  /* 0x00000037250872a5 */ /* 0x000fe4000f8e00ff */
[----:B------:R-:W-:Y:S02]  /*5ff0*/  UIMAD.WIDE.U32 UR10, UR38, UR52, URZ ;  /* 0x00000034260a72a5 */ /* 0x000fe4000f8e00ff */
[----:B------:R-:W-:Y:S02]  /*6000*/  UISETP.NE.AND UP1, UPT, UR43, 0x1, UPT ;  /* 0x000000012b00788c */ /* 0x000fe4000bf25270 */
[----:B------:R-:W-:Y:S01]  /*6010*/  UISETP.NE.AND UP2, UPT, UR42, 0x1, UPT ;  /* 0x000000012a00788c */ /* 0x000fe2000bf45270 */
[----:B------:R-:W-:Y:S02]  /*6020*/  UMOV UR4, UR5 ;  /* 0x0000000500047c82 */ /* 0x000fe40008000000 */
[----:B--2---:R-:W-:Y:S03]  /*6030*/  USHF.R.U32.HI UR5, URZ, UR12, UR4 ;  /* 0x0000000cff057299 */ /* 0x004fe60008011604 */
[----:B------:R-:W-:Y:S02]  /*6040*/  UMOV UR4, UR7 ;  /* 0x0000000700047c82 */ /* 0x000fe40008000000 */
[----:B------:R-:W-:Y:S02]  /*6050*/  USHF.R.U32.HI UR7, URZ, UR53, UR4 ;  /* 0x00000035ff077299 */ /* 0x000fe40008011604 */
[----:B------:R-:W-:Y:S02]  /*6060*/  USEL UR4, UR47, UR5, !UP0 ;  /* 0x000000052f047287 */ /* 0x000fe4000c000000 */
[----:B------:R-:W-:Y:S01]  /*6070*/  USEL UR7, UR58, UR7, !UP1 ;  /* 0x000000073a077287 */ /* 0x000fe2000c800000 */
[----:B------:R-:W-:Y:S01]  /*6080*/  UMOV UR5, UR9 ;  /* 0x0000000900057c82 */ /* 0x000fe20008000000 */
[----:B------:R-:W-:Y:S02]  /*6090*/  UIMAD.WIDE.U32 UR8, UR4, UR40, URZ ;  /* 0x00000028040872a5 */ /* 0x000fe4000f8e00ff */
[----:B------:R-:W-:Y:S03]  /*60a0*/  USHF.R.U32.HI UR6, URZ, UR12, UR5 ;  /* 0x0000000cff067299 */ /* 0x000fe60008011605 */
[----:B------:R-:W-:Y:S01]  /*60b0*/  UMOV UR5, UR11 ;  /* 0x0000000b00057c82 */ /* 0x000fe20008000000 */
[----:B------:R-:W-:Y:S02]  /*60c0*/  UIMAD.WIDE.U32 UR10, UR7, UR40, URZ ;  /* 0x00000028070a72a5 */ /* 0x000fe4000f8e00ff */
[----:B------:R-:W-:Y:S02]  /*60d0*/  USHF.R.U32.HI UR12, URZ, UR53, UR5 ;  /* 0x00000035ff0c7299 */ /* 0x000fe40008011605 */
[----:B------:R-:W-:Y:S01]  /*60e0*/  USEL UR6, UR37, UR6, !UP0 ;  /* 0x0000000625067287 */ /* 0x000fe2000c000000 */
[----:B------:R-:W-:Y:S02]  /*60f0*/  UMOV UR5, UR9 ;  /* 0x0000000900057c82 */ /* 0x000fe40008000000 */
[----:B------:R-:W-:Y:S01]  /*6100*/  UMOV UR10, UR11 ;  /* 0x0000000b000a7c82 */ /* 0x000fe20008000000 */
[----:B------:R-:W-:Y:S02]  /*6110*/  @UP2 USHF.R.U32.HI UR4, URZ, UR41, UR5 ;  /* 0x00000029ff042299 */ /* 0x000fe40008011605 */
[----:B------:R-:W-:Y:S02]  /*6120*/  @UP2 USHF.R.U32.HI UR7, URZ, UR41, UR10 ;  /* 0x00000029ff072299 */ /* 0x000fe4000801160a */
[----:B------:R-:W-:Y:S02]  /*6130*/  UIMAD UR4, UR42, UR4, URZ ;  /* 0x000000042a0472a4 */ /* 0x000fe4000f8e02ff */
        /* <DEDUP_REMOVED lines=8> */
[----:B------:R-:W-:Y:S02]  /*61c0*/  USEL UR11, UR6, UR4, !UP2 ;  /* 0x00000004060b7287 */ /* 0x000fe4000d000000 */
[----:B------:R-:W-:Y:S02]  /*61d0*/  UIADD3 UR8, UPT, UPT, -UR5, URZ, URZ ;  /* 0x000000ff05087290 */ /* 0x000fe4000fffe1ff */
[----:B------:R-:W-:Y:S01]  /*61e0*/  UIADD3 UR10, UPT, UPT, -UR11, URZ, URZ ;  /* 0x000000ff0b0a7290 */ /* 0x000fe2000fffe1ff */
[----:B------:R-:W-:Y:S01]  /*61f0*/  @!UP0 UMOV UR4, UR9 ;  /* 0x0000000900048c82 */ /* 0x000fe20008000000 */
[----:B------:R-:W-:Y:S02]  /*6200*/  UIADD3 UR9, UPT, UPT, -UR6, URZ, URZ ;  /* 0x000000ff06097290 */ /* 0x000fe4000fffe1ff */
[----:B------:R-:W-:Y:S02]  /*6210*/  @!UP0 USHF.R.U32.HI UR4, URZ, UR41, UR4 ;  /* 0x00000029ff048299 */ /* 0x000fe40008011604 */
[----:B------:R-:W-:Y:S02]  /*6220*/  UIMAD UR10, UR42, UR10, UR6 ;  /* 0x0000000a2a0a72a4 */ /* 0x000fe4000f8e0206 */
[----:B------:R-:W-:Y:S04]  /*6230*/  @!UP0 USEL UR4, UR5, UR4, !UP2 ;  /* 0x0000000405048287 */ /* 0x000fe8000d000000 */
[----:B------:R-:W-:Y:S02]  /*6240*/  @!UP0 UIMAD UR10, UR7, UR10, UR4 ;  /* 0x0000000a070a82a4 */ /* 0x000fe4000f8e0204 */
[----:B------:R-:W-:Y:S02]  /*6250*/  @!UP0 UIADD3 UR11, UPT, UPT, UR11, -UR4, URZ ;  /* 0x800000040b0b8290 */ /* 0x000fe4000fffe0ff */
[----:B------:R-:W-:Y:S02]  /*6260*/  UIMAD UR7, UR43, UR8, UR38 ;  /* 0x000000082b0772a4 */ /* 0x000fe4000f8e0226 */
[----:B------:R-:W-:Y:S02]  /*6270*/  @!UP0 UIMAD UR6, UR11, UR42, UR5 ;  /* 0x0000002a0b0682a4 */ /* 0x000fe4000f8e0205 */
[----:B------:R-:W-:Y:S01]  /*6280*/  UIMAD UR4, UR54, UR9, UR37 ;  /* 0x00000009360472a4 */ /* 0x000fe2000f8e0225 */
[----:B------:R-:W-:Y:S02]  /*6290*/  @!UP0 UMOV UR5, UR10 ;  /* 0x0000000a00058c82 */ /* 0x000fe40008000000 */
[----:B------:R-:W-:Y:S02]  /*62a0*/  UIMAD UR38, UR5, UR43, UR7 ;  /* 0x0000002b052672a4 */ /* 0x000fe4000f8e0207 */
[----:B------:R-:W-:Y:S11]  /*62b0*/  UIMAD UR37, UR6, UR54, UR4 ;  /* 0x00000036062572a4 */ /* 0x000ff6000f8e0204 */
[----:B------:R-:W-:Y:S01]  /*62c0*/  @!UPT UIADD3 URZ, UPT, UPT, URZ, URZ, URZ ;  /* 0x000000fffffff290 */ /* 0x000fe2000fffe0ff */
.L_x_108:
[----:B------:R-:W-:Y:S01]  /*62d0*/  UISETP.NE.AND UP0, UPT, UR39, 0x1, UPT ;  /* 0x000000012700788c */ /* 0x000fe2000bf05270 */
[----:B------:R-:W-:Y:S01]  /*62e0*/  IADD3 R148, PT, PT, R148, 0x1, RZ ;  /* 0x0000000194947810 */ /* 0x000fe20007ffe0ff */
[----:B------:R-:W-:Y:S02]  /*62f0*/  USHF.L.U32 UR50, UR16, 0x7, URZ ;  /* 0x0000000710327899 */ /* 0x000fe400080006ff */
[----:B------:R-:W-:Y:S07]  /*6300*/  USHF.L.U32 UR49, UR20, 0x8, URZ ;  /* 0x0000000814317899 */ /* 0x000fee00080006ff */
[----:B------:R-:W2:Y:S01]  /*6310*/  @!UP0 LDCU.128 UR12, c[0x0][0xb10] ;  /* 0x00016200ff0c87ac */ /* 0x000ea20008000c00 */
[----:B------:R-:W4:Y:S01]  /*6320*/  @!UP0 LDCU UR5, c[0x0][0xb0c] ;  /* 0x00016180ff0587ac */ /* 0x000f220008000800 */
[----:B------:R-:W3:Y:S01]  /*6330*/  @!UP0 LDCU UR10, c[0x0][0xb20] ;  /* 0x00016400ff0a87ac */ /* 0x000ee20008000800 */
[----:B--2---:R-:W-:Y:S02]  /*6340*/  UIMAD.WIDE.U32 UR8, UR38, UR12, URZ ;  /* 0x0000000c260872a5 */ /* 0x004fe4000f8e00ff */
[----:B------:R-:W-:Y:S02]  /*6350*/  UIMAD.WIDE.U32 UR6, UR37, UR15, URZ ;  /* 0x0000000f250672a5 */ /* 0x000fe4000f8e00ff */
[----:B------:R-:W-:Y:S03]  /*6360*/  @!UP0 UISETP.NE.AND UP1, UPT, UR14, 0x1, UPT ;  /* 0x000000010e00888c */ /* 0x000fe6000bf25270 */
[----:B------:R-:W-:Y:S01]  /*6370*/  @!UP0 UMOV UR4, UR9 ;  /* 0x0000000900048c82 */ /* 0x000fe20008000000 */
[----:B----4-:R-:W-:Y:S02]  /*6380*/  @!UP0 UISETP.NE.AND UP2, UPT, UR5, 0x1, UPT ;  /* 0x000000010500888c */ /* 0x010fe4000bf45270 */
[----:B------:R-:W-:Y:S01]  /*6390*/  @!UP0 USHF.R.U32.HI UR4, URZ, UR13, UR4 ;  /* 0x0000000dff048299 */ /* 0x000fe20008011604 */
[----:B------:R-:W-:Y:S02]  /*63a0*/  @!UP0 UMOV UR6, UR7 ;  /* 0x0000000700068c82 */ /* 0x000fe40008000000 */
[----:B---3--:R-:W-:Y:S02]  /*63b0*/  @!UP0 USHF.R.U32.HI UR6, URZ, UR10, UR6 ;  /* 0x0000000aff068299 */ /* 0x008fe40008011606 */
[----:B------:R-:W-:Y:S02]  /*63c0*/  @!UP0 USEL UR7, UR38, UR4, !UP2 ;  /* 0x0000000426078287 */ /* 0x000fe4000d000000 */
[----:B------:R-:W-:Y:S04]  /*63d0*/  @!UP0 USEL UR6, UR37, UR6, !UP1 ;  /* 0x0000000625068287 */ /* 0x000fe8000c800000 */
[----:B------:R-:W-:Y:S02]  /*63e0*/  @!UP0 UIADD3 UR4, UPT, UPT, -UR7, UR6, URZ ;  /* 0x0000000607048290 */ /* 0x000fe4000fffe1ff */
[----:B------:R-:W-:Y:S02]  /*63f0*/  @!UP0 UIADD3 UR6, UPT, UPT, UR7, -UR6, URZ ;  /* 0x8000000607068290 */ /* 0x000fe4000fffe0ff */
[----:B------:R-:W-:Y:S02]  /*6400*/  @!UP0 UIMAD UR38, UR4, UR5, UR38 ;  /* 0x00000005042682a4 */ /* 0x000fe4000f8e0226 */
[----:B------:R-:W-:Y:S02]  /*6410*/  @!UP0 UIMAD UR37, UR6, UR14, UR37 ;  /* 0x0000000e062582a4 */ /* 0x000fe4000f8e0225 */
[----:B------:R-:W-:Y:S09]  /*6420*/  ULOP3.LUT UP0, URZ, UR60, 0x1b0, URZ, 0xc0, !UPT ;  /* 0x000001b03cff7892 */ /* 0x000ff2000f80c0ff */
[----:B------:R-:W-:Y:S05]  /*6430*/  BRA.U !UP0, `(.L_x_109) ;  /* 0x0000000108407547 */ /* 0x000fea000b800000 */
[----:B------:R-:W2:Y:S01]  /*6440*/  LDCU.64 UR8, c[0x4][0x88] ;  /* 0x01001100ff0877ac */ /* 0x000ea20008000a00 */
[----:B------:R-:W-:Y:S01]  /*6450*/  MOV R3, 0x0 ;  /* 0x0000000000037802 */ /* 0x000fe20000000f00 */
[----:B------:R-:W-:Y:S02]  /*6460*/  HFMA2 R12, -RZ, RZ, 0, 5.9604644775390625e-08 ;  /* 0x00000001ff0c7431 */ /* 0x000fe400000001ff */
[----:B------:R-:W-:Y:S02]  /*6470*/  IMAD.MOV.U32 R8, RZ, RZ, 0x70 ;  /* 0x00000070ff087424 */ /* 0x000fe400078e00ff */
[----:B------:R-:W-:Y:S01]  /*6480*/  IMAD.MOV.U32 R13, RZ, RZ, RZ ;  /* 0x000000ffff0d7224 */ /* 0x000fe200078e00ff */
[----:B------:R-:W3:Y:S01]  /*6490*/  LDCU.64 UR6, c[0x4][0x90] ;  /* 0x01001200ff0677ac */ /* 0x000ee20008000a00 */
[----:B------:R-:W4:Y:S01]  /*64a0*/  LDC.64 R2, c[0x4][R3] ;  /* 0x0100000003027b82 */ /* 0x000f220000000a00 */
[----:B------:R-:W1:Y:S01]  /*64b0*/  LDCU.64 UR4, c[0x4][0x8] ;  /* 0x01000100ff0477ac */ /* 0x000e620008000a00 */
[----:B--2---:R-:W-:Y:S01]  /*64c0*/  MOV R5, UR9 ;  /* 0x0000000900057c02 */ /* 0x004fe20008000f00 */
[----:B------:R-:W-:Y:S01]  /*64d0*/  IMAD.U32 R4, RZ, RZ, UR8 ;  /* 0x00000008ff047e24 */ /* 0x000fe2000f8e00ff */
[----:B---3--:R-:W-:Y:S01]  /*64e0*/  MOV R7, UR7 ;  /* 0x0000000700077c02 */ /* 0x008fe20008000f00 */
[----:B------:R-:W-:Y:S01]  /*64f0*/  IMAD.U32 R6, RZ, RZ, UR6 ;  /* 0x00000006ff067e24 */ /* 0x000fe2000f8e00ff */
[----:B-1----:R-:W-:Y:S01]  /*6500*/  MOV R11, UR5 ;  /* 0x00000005000b7c02 */ /* 0x002fe20008000f00 */
[----:B------:R-:W-:Y:S02]  /*6510*/  IMAD.U32 R10, RZ, RZ, UR4 ;  /* 0x00000004ff0a7e24 */ /* 0x000fe4000f8e00ff */
[----:B------:R-:W-:Y:S07]  /*6520*/  LEPC R20, `(.L_x_109) ;  /* 0x000000001014794e */ /* 0x000fee0000000000 */
[----:B----45:R-:W-:Y:S05]  /*6530*/  CALL.ABS.NOINC R2 ;  /* 0x0000000002007343 */ /* 0x030fea0003c00000 */
.L_x_109:
[----:B------:R-:W-:Y:S01]  /*6540*/  LOP3.LUT P0, RZ, R156, 0x1b0, RZ, 0xc0, !PT ;  /* 0x000001b09cff7812 */ /* 0x000fe2000780c0ff */
[----:B------:R-:W-:Y:S11]  /*6550*/  BSSY.RECONVERGENT B6, `(.L_x_110) ;  /* 0x0000013000067945 */ /* 0x000ff60003800200 */
[----:B------:R-:W-:Y:S01]  /*6560*/  @!UPT UIADD3 URZ, UPT, UPT, URZ, URZ, URZ ;  /* 0x000000fffffff290 */ /* 0x000fe2000fffe0ff */
[----:B------:R-:W-:Y:S05]  /*6570*/  @!P0 BRA `(.L_x_111) ;  /* 0x0000000000408947 */ /* 0x000fea0003800000 */
        /* <DEDUP_REMOVED lines=16> */
.L_x_111:
[----:B------:R-:W-:Y:S05]  /*6680*/  BSYNC.RECONVERGENT B6 ;  /* 0x0000000000067941 */ /* 0x000fea0003800200 */
.L_x_110:
[----:B------:R-:W-:Y:S02]  /*6690*/  ISETP.NE.U32.AND P0, PT, RZ, UR56, PT ;  /* 0x00000038ff007c0c */ /* 0x000fe4000bf05070 */
[C---:B------:R-:W-:Y:S02]  /*66a0*/  ISETP.NE.U32.AND P4, PT, R142.reuse, RZ, PT ;  /* 0x000000ff8e00720c */ /* 0x040fe40003f85070 */
[----:B------:R-:W-:Y:S02]  /*66b0*/  ISETP.NE.U32.AND P1, PT, R142, RZ, PT ;  /* 0x000000ff8e00720c */ /* 0x000fe40003f25070 */
[----:B------:R-:W-:Y:S02]  /*66c0*/  ISETP.NE.AND.EX P0, PT, RZ, UR57, PT, P0 ;  /* 0x00000039ff007c0c */ /* 0x000fe4000bf05300 */
[C---:B------:R-:W-:Y:S02]  /*66d0*/  ISETP.NE.AND.EX P4, PT, R143.reuse, RZ, PT, P4 ;  /* 0x000000ff8f00720c */ /* 0x040fe40003f85340 */
[----:B------:R-:W-:Y:S02]  /*66e0*/  ISETP.NE.AND.EX P1, PT, R143, RZ, P0, P1 ;  /* 0x000000ff8f00720c */ /* 0x000fe40000725310 */
[----:B------:R-:W-:Y:S02]  /*66f0*/  ISETP.NE.U32.AND P5, PT, R138, RZ, PT ;  /* 0x000000ff8a00720c */ /* 0x000fe40003fa5070 */
[----:B------:R-:W-:Y:S02]  /*6700*/  ISETP.NE.U32.AND P2, PT, RZ, UR56, PT ;  /* 0x00000038ff007c0c */ /* 0x000fe4000bf45070 */
[----:B------:R-:W-:Y:S02]  /*6710*/  PLOP3.LUT P0, PT, PT, PT, PT, 0x8, 0x80 ;  /* 0x000000000080781c */ /* 0x000fe40003f0e170 */
[----:B------:R-:W-:Y:S02]  /*6720*/  ISETP.NE.AND.EX P5, PT, R139, RZ, PT, P5 ;  /* 0x000000ff8b00720c */ /* 0x000fe40003fa5350 */
[----:B------:R-:W-:Y:S03]  /*6730*/  ISETP.NE.AND.EX P2, PT, RZ, UR57, PT, P2 ;  /* 0x00000039ff007c0c */ /* 0x000fe6000bf45320 */
[----:B------:R-:W-:Y:S01]  /*6740*/  @!P1 PLOP3.LUT P0, PT, P4, PT, PT, 0x80, 0x8 ;  /* 0x000000000008981c */ /* 0x000fe2000270f070 */
[----:B------:R-:W-:Y:S01]  /*6750*/  @!UPT UIADD3 URZ, UPT, UPT, URZ, URZ, URZ ;  /* 0x000000fffffff290 */ /* 0x000fe2000fffe0ff */
[----:B------:R-:W-:Y:S11]  /*6760*/  @!P4 BRA `(.L_x_112) ;  /* 0x000000000030c947 */ /* 0x000ff60003800000 */
[----:B------:R-:W-:Y:S01]  /*6770*/  ISETP.NE.U32.AND P3, PT, R140, RZ, PT ;  /* 0x000000ff8c00720c */ /* 0x000fe20003f65070 */
[----:B------:R-:W2:Y:S01]  /*6780*/  LDCU.64 UR4, c[0x0][0x358] ;  /* 0x00006b00ff0477ac */ /* 0x000ea20008000a00 */
[----:B------:R-:W-:Y:S02]  /*6790*/  IMAD.MOV.U32 R144, RZ, RZ, 0x1 ;  /* 0x00000001ff907424 */ /* 0x000fe400078e00ff */
[----:B------:R-:W-:Y:S11]  /*67a0*/  ISETP.NE.AND.EX P3, PT, R141, RZ, PT, P3 ;  /* 0x000000ff8d00720c */ /* 0x000ff60003f65330 */
[----:B------:R-:W-:Y:S02]  /*67b0*/  @!UPT UIADD3 URZ, UPT, UPT, URZ, URZ, URZ ;  /* 0x000000fffffff290 */ /* 0x000fe4000fffe0ff */
[----:B------:R-:W3:Y:S01]  /*67c0*/  @P3 LDC.64 R2, c[0x0][0x888] ;  /* 0x00022200ff023b82 */ /* 0x000ee20000000a00 */
[----:B-1----:R-:W-:Y:S04]  /*67d0*/  @P3 IMAD R0, R142, UR36, RZ ;  /* 0x000000248e003c24 */ /* 0x002fe8000f8e02ff */
[----:B---3--:R-:W-:Y:S04]  /*67e0*/  @P3 IMAD.WIDE R2, R0, 0x4, R2 ;  /* 0x0000000400023825 */ /* 0x008fe800078e0202 */
[----:B------:R-:W-:Y:S01]  /*67f0*/  HFMA2 R0, -RZ, RZ, 0, 5.9604644775390625e-08 ;  /* 0x00000001ff007431 */ /* 0x000fe200000001ff */
[----:B--2--5:R2:W5:Y:S04]  /*6800*/  @P3 LDG.E R72, desc[UR4][R2.64] ;  /* 0x0000000402483981 */ /* 0x024568000c1e1900 */
[----:B------:R-:W-:Y:S01]  /*6810*/  @!P3 PRMT R144, R0, 0x7610, R144 ;  /* 0x000076100090b816 */ /* 0x000fe20000000090 */
[----:B--2---:R-:W3:Y:S06]  /*6820*/  @!P3 LDC R72, c[0x0][0x880] ;  /* 0x00022000ff48bb82 */ /* 0x004eec0000000800 */
.L_x_112:
[----:B------:R-:W-:Y:S05]  /*6830*/  @!P5 BRA `(.L_x_113) ;  /* 0x000000000024d947 */ /* 0x000fea0003800000 */
[----:B------:R-:W-:Y:S01]  /*6840*/  ISETP.NE.U32.AND P3, PT, R136, RZ, PT ;  /* 0x000000ff8800720c */ /* 0x000fe20003f65070 */
[----:B------:R-:W2:Y:S03]  /*6850*/  LDCU.64 UR4, c[0x0][0x358] ;  /* 0x00006b00ff0477ac */ /* 0x000ea60008000a00 */
[----:B------:R-:W-:Y:S11]  /*6860*/  ISETP.NE.AND.EX P3, PT, R137, RZ, PT, P3 ;  /* 0x000000ff8900720c */ /* 0x000ff60003f65330 */
[----:B------:R-:W-:Y:S02]  /*6870*/  @!UPT UIADD3 URZ, UPT, UPT, URZ, URZ, URZ ;  /* 0x000000fffffff290 */ /* 0x000fe4000fffe0ff */
[----:B------:R-:W4:Y:S01]  /*6880*/  @P3 LDC.64 R2, c[0x0][0x8a8] ;  /* 0x00022a00ff023b82 */ /* 0x000f220000000a00 */
[----:B-1----:R-:W-:Y:S04]  /*6890*/  @P3 IMAD R0, R138, UR36, RZ ;  /* 0x000000248a003c24 */ /* 0x002fe8000f8e02ff */
[----:B----4-:R-:W-:Y:S05]  /*68a0*/  @P3 IMAD.WIDE R2, R0, 0x4, R2 ;  /* 0x0000000400023825 */ /* 0x010fea00078e0202 */
[----:B--2--5:R2:W5:Y:S02]  /*68b0*/  @P3 LDG.E R70, desc[UR4][R2.64] ;  /* 0x0000000402463981 */ /* 0x024564000c1e1900 */
[----:B--2---:R-:W4:Y:S02]  /*68c0*/  @!P3 LDC R70, c[0x0][0x8a0] ;  /* 0x00022800ff46bb82 */ /* 0x004f240000000800 */
.L_x_113:
[----:B---3-5:R-:W-:Y:S01]  /*68d0*/  ISETP.NE.AND P3, PT, R72, RZ, PT ;  /* 0x000000ff4800720c */ /* 0x028fe20003f65270 */
[----:B------:R-:W-:Y:S01]  /*68e0*/  BSSY B1, `(.L_x_114) ;  /* 0x0000047000017945 */ /* 0x000fe20003800000 */
[----:B------:R-:W-:Y:S01]  /*68f0*/  SEL R5, RZ, 0xffffffff, P2 ;  /* 0xffffffffff057807 */ /* 0x000fe20001000000 */
[----:B------:R-:W-:Y:S01]  /*6900*/  IMAD.MOV.U32 R78, RZ, RZ, 0x1 ;  /* 0x00000001ff4e7424 */ /* 0x000fe200078e00ff */
[----:B-1----:R-:W-:Y:S01]  /*6910*/  @!P1 SEL R0, RZ, 0xffffffff, P3 ;  /* 0xffffffffff009807 */ /* 0x002fe20001800000 */
[----:B------:R-:W-:Y:S01]  /*6920*/  IMAD R71, R68, 0x100, R69 ;  /* 0x0000010044477824 */ /* 0x000fe200078e0245 */
[----:B------:R-:W-:Y:S02]  /*6930*/  LOP3.LUT P2, RZ, R144, 0xff, RZ, 0xc0, !PT ;  /* 0x000000ff90ff7812 */ /* 0x000fe4000784c0ff */
[----:B------:R-:W-:Y:S02]  /*6940*/  CS2R R98, SRZ ;  /* 0x0000000000627805 */ /* 0x000fe4000001ff00 */
[----:B------:R-:W-:Y:S02]  /*6950*/  LEA R3, R150, UR44, 0x3 ;  /* 0x0000002c96037c11 */ /* 0x000fe4000f8e18ff */
[----:B------:R-:W-:Y:S02]  /*6960*/  CS2R R96, SRZ ;  /* 0x0000000000607805 */ /* 0x000fe4000001ff00 */
[C---:B------:R-:W-:Y:S02]  /*6970*/  @P0 SEL R0, R5.reuse, R0, !P2 ;  /* 0x0000000005000207 */ /* 0x040fe40005000000 */
[----:B------:R-:W-:Y:S02]  /*6980*/  CS2R R94, SRZ ;  /* 0x00000000005e7805 */ /* 0x000fe4000001ff00 */
[----:B------:R-:W-:Y:S02]  /*6990*/  LEA R147, R68, UR44, 0x3 ;  /* 0x0000002c44937c11 */ /* 0x000fe4000f8e18ff */
[----:B------:R-:W-:Y:S02]  /*69a0*/  CS2R R92, SRZ ;  /* 0x00000000005c7805 */ /* 0x000fe4000001ff00 */
[----:B------:R-:W-:Y:S02]  /*69b0*/  @!P1 LOP3.LUT R0, R0, 0x1, RZ, 0xc0, !PT ;  /* 0x0000000100009812 */ /* 0x000fe400078ec0ff */
[----:B------:R-:W-:Y:S02]  /*69c0*/  CS2R R86, SRZ ;  /* 0x0000000000567805 */ /* 0x000fe4000001ff00 */
[----:B------:R-:W-:Y:S02]  /*69d0*/  SHF.L.U32 R2, R152, 0x1f, RZ ;  /* 0x0000001f98027819 */ /* 0x000fe400000006ff */
[----:B------:R-:W-:Y:S02]  /*69e0*/  CS2R R84, SRZ ;  /* 0x0000000000547805 */ /* 0x000fe4000001ff00 */
[----:B------:R-:W-:Y:S02]  /*69f0*/  ISETP.NE.U32.OR P6, PT, R0, 0x1, P1 ;  /* 0x000000010000780c */ /* 0x000fe40000fc5470 */
[----:B------:R-:W-:Y:S02]  /*6a00*/  CS2R R82, SRZ ;  /* 0x0000000000527805 */ /* 0x000fe4000001ff00 */
[----:B------:R-:W-:Y:S02]  /*6a10*/  SEL R0, RZ, 0xffffffff, P3 ;  /* 0xffffffffff007807 */ /* 0x000fe40001800000 */
[----:B------:R-:W-:Y:S02]  /*6a20*/  CS2R R80, SRZ ;  /* 0x0000000000507805 */ /* 0x000fe4000001ff00 */
[----:B------:R-:W-:Y:S02]  /*6a30*/  P2R R106, PR, RZ, 0x40 ;  /* 0x00000040ff6a7803 */ /* 0x000fe40000000000 */
[----:B------:R-:W-:Y:S04]  /*6a40*/  @P4 SEL R0, R5, R0, !P2 ;  /* 0x0000000005004207 */ /* 0x000fe80005000000 */
[----:B------:R-:W-:Y:S02]  /*6a50*/  LOP3.LUT R0, R0, 0x1, RZ, 0xc0, !PT ;  /* 0x0000000100007812 */ /* 0x000fe400078ec0ff */
[----:B------:R-:W-:Y:S02]  /*6a60*/  @P6 SHF.L.U32 R4, R149, 0x1f, RZ ;  /* 0x0000001f95046819 */ /* 0x000fe400000006ff */
[----:B------:R-:W-:Y:S02]  /*6a70*/  ISETP.NE.U32.AND P5, PT, R0, 0x1, PT ;  /* 0x000000010000780c */ /* 0x000fe40003fa5070 */
[----:B------:R-:W1:Y:S02]  /*6a80*/  @P6 SYNCS.PHASECHK.TRANS64.TRYWAIT P1, [R3+URZ+0xb0], R4 ;  /* 0x0000b004030065a7 */ /* 0x000e6400080211ff */
[----:B------:R-:W-:Y:S01]  /*6a90*/  P2R R79, PR, RZ, 0x20 ;  /* 0x00000020ff4f7803 */ /* 0x000fe20000000000 */
[----:B------:R2:W3:Y:S01]  /*6aa0*/  SYNCS.PHASECHK.TRANS64.TRYWAIT P0, [R147+URZ+0x120], R2 ;  /* 0x00012002930075a7 */ /* 0x0004e200080011ff */
[----:B-1----:R-:W-:Y:S01]  /*6ab0*/  @P6 SEL R78, RZ, 0x1, !P1 ;  /* 0x00000001ff4e6807 */ /* 0x002fe20004800000 */
[----:B--2---:R-:W-:Y:S06]  /*6ac0*/  @!P6 BRA `(.L_x_115) ;  /* 0x0000000000a0e947 */ /* 0x004fec0003800000 */
[----:B------:R-:W-:Y:S01]  /*6ad0*/  @P5 IMAD R7, R150, 0x2000, R135 ;  /* 0x0000200096075824 */ /* 0x000fe200078e0287 */
[----:B------:R-:W-:Y:S01]  /*6ae0*/  ISETP.NE.AND P1, PT, R78, RZ, PT ;  /* 0x000000ff4e00720c */ /* 0x000fe20003f25270 */
[----:B------:R-:W-:Y:S01]  /*6af0*/  BSSY B0, `(.L_x_116) ;  /* 0x0000011000007945 */ /* 0x000fe20003800000 */
[----:B------:R-:W-:Y:S01]  /*6b00*/  CS2R R82, SRZ ;  /* 0x0000000000527805 */ /* 0x000fe2000001ff00 */
[----:B------:R-:W-:Y:S01]  /*6b10*/  @P5 VIADD R4, R7, UR44 ;  /* 0x0000002c07045c36 */ /* 0x000fe20008000000 */
[----:B------:R-:W-:Y:S02]  /*6b20*/  CS2R R80, SRZ ;  /* 0x0000000000507805 */ /* 0x000fe4000001ff00 */
[----:B------:R-:W-:Y:S02]  /*6b30*/  CS2R R86, SRZ ;  /* 0x0000000000567805 */ /* 0x000fe4000001ff00 */
[----:B------:R-:W-:Y:S01]  /*6b40*/  CS2R R84, SRZ ;  /* 0x0000000000547805 */ /* 0x000fe2000001ff00 */
[--C-:B------:R-:W-:Y:S01]  /*6b50*/  @P5 IMAD.IADD R6, R155, 0x1, R4.reuse ;  /* 0x000000019b065824 */ /* 0x100fe200078e0204 */
[----:B------:R-:W-:Y:S01]  /*6b60*/  CS2R R94, SRZ ;  /* 0x00000000005e7805 */ /* 0x000fe2000001ff00 */
[--C-:B------:R-:W-:Y:S01]  /*6b70*/  @P5 IMAD.IADD R5, R154, 0x1, R4.reuse ;  /* 0x000000019a055824 */ /* 0x100fe200078e0204 */
[----:B------:R-:W-:Y:S01]  /*6b80*/  CS2R R92, SRZ ;  /* 0x00000000005c7805 */ /* 0x000fe2000001ff00 */
[----:B------:R-:W-:Y:S01]  /*6b90*/  @P5 IMAD R4, R153, 0x10, R4 ;  /* 0x0000001099045824 */ /* 0x000fe200078e0204 */
[----:B------:R-:W-:Y:S02]  /*6ba0*/  CS2R R98, SRZ ;  /* 0x0000000000627805 */ /* 0x000fe4000001ff00 */
[----:B------:R-:W-:Y:S01]  /*6bb0*/  CS2R R96, SRZ ;  /* 0x0000000000607805 */ /* 0x000fe2000001ff00 */
[----:B------:R-:W-:Y:S06]  /*6bc0*/  @P1 BRA `(.L_x_117) ;  /* 0x00000000000c1947 */ /* 0x000fec0003800000 */
[----:B------:R-:W-:Y:S04]  /*6bd0*/  SHF.L.U32 R0, R149, 0x1f, RZ ;  /* 0x0000001f95007819 */ /* 0x000fe800000006ff */
[----:B------:R-:W1:Y:S02]  /*6be0*/  SYNCS.PHASECHK.TRANS64.TRYWAIT P1, [R3+URZ+0xb0], R0 ;  /* 0x0000b000030075a7 */ /* 0x000e6400080211ff */
[----:B-1----:R-:W-:Y:S05]  /*6bf0*/  @!P1 BRA `(.L_x_118) ;  /* 0x00000064005c9947 */ /* 0x002fea0003800000 */
.L_x_117:
[----:B------:R-:W-:Y:S05]  /*6c00*/  BSYNC B0 ;  /* 0x0000000000007941 */ /* 0x000fea0003800000 */
.L_x_116:
[----:B------:R-:W-:Y:S01]  /*6c10*/  ISETP.NE.AND P1, PT, R79, RZ, PT ;  /* 0x000000ff4f00720c */ /* 0x000fe20003f25270 */
[----:B-1----:R-:W-:Y:S02]  /*6c20*/  VIADD R3, R3, 0xd0 ;  /* 0x000000d003037836 */ /* 0x002fe40000000000 */
[----:B------:R-:W-:Y:S02]  /*6c30*/  IMAD.U32 R0, RZ, RZ, UR45 ;  /* 0x0000002dff007e24 */ /* 0x000fe4000f8e00ff */
[----:B------:R-:W-:Y:S03]  /*6c40*/  VIADD R150, R150, 0x1 ;  /* 0x0000000196967836 */ /* 0x000fe60000000000 */
[----:B------:R-:W-:Y:S05]  /*6c50*/  PRMT R0, R0, 0x654, R3 ;  /* 0x0000065400007816 */ /* 0x000fea0000000003 */
[----:B------:R1:W2:Y:S04]  /*6c60*/  @P1 LDS.128 R80, [R7+UR44+0x200] ;  /* 0x0002002c07501984 */ /* 0x0002a80008000c00 */
[----:B------:R1:W1:Y:S04]  /*6c70*/  @P1 LDS.128 R84, [R6+0x200] ;  /* 0x0002000006541984 */ /* 0x0002680000000c00 */
[----:B------:R1:W1:Y:S04]  /*6c80*/  @P1 LDS.128 R92, [R5+0x200] ;  /* 0x00020000055c1984 */ /* 0x0002680000000c00 */
[----:B------:R1:W1:Y:S01]  /*6c90*/  @P1 LDS.128 R96, [R4+0x200] ;  /* 0x0002000004601984 */ /* 0x0002620000000c00 */
[C---:B------:R-:W-:Y:S01]  /*6ca0*/  ISETP.NE.AND P1, PT, R150.reuse, 0x4, PT ;  /* 0x000000049600780c */ /* 0x040fe20003f25270 */
[----:B------:R-:W-:Y:S01]  /*6cb0*/  @!PT LDS RZ, [RZ] ;  /* 0x00000000fffff984 */ /* 0x000fe20000000800 */
[----:B------:R-:W-:Y:S01]  /*6cc0*/  @!PT LDS RZ, [RZ] ;  /* 0x00000000fffff984 */ /* 0x000fe20000000800 */
[----:B------:R-:W-:Y:S01]  /*6cd0*/  @!PT LDS RZ, [RZ] ;  /* 0x00000000fffff984 */ /* 0x000fe20000000800 */
[----:B------:R-:W-:Y:S01]  /*6ce0*/  @!PT LDS RZ, [RZ] ;  /* 0x00000000fffff984 */ /* 0x000fe20000000800 */
[----:B------:R5:W-:Y:S06]  /*6cf0*/  MEMBAR.ALL.CTA ;  /* 0x0000000000007992 */ /* 0x000bec0000008000 */
[----:B-----5:R-:W5:Y:S01]  /*6d00*/  FENCE.VIEW.ASYNC.S ;  /* 0x00000000000073c6 */ /* 0x020f620000000000 */
[----:B------:R-:W-:Y:S01]  /*6d10*/  SEL R150, R150, RZ, P1 ;  /* 0x000000ff96967207 */ /* 0x000fe20000800000 */
[----:B-----5:R5:W-:Y:S02]  /*6d20*/  SYNCS.ARRIVE.TRANS64.RED.A1T0 RZ, [R0+URZ], RZ ;  /* 0x000000ff00ff79a7 */ /* 0x020be400081004ff */
[----:B-----5:R-:W-:Y:S04]  /*6d30*/  SEL R0, RZ, 0x1, P1 ;  /* 0x00000001ff007807 */ /* 0x020fe80000800000 */
[----:B--2---:R-:W-:Y:S02]  /*6d40*/  LOP3.LUT R149, R149, R0, RZ, 0x3c, !PT ;  /* 0x0000000095957212 */ /* 0x004fe400078e3cff */
.L_x_115:
[----:B------:R-:W-:Y:S05]  /*6d50*/  BSYNC B1 ;  /* 0x0000000000017941 */ /* 0x000fea0003800000 */
.L_x_114:
[----:B------:R-:W-:Y:S04]  /*6d60*/  SHF.R.U32.HI R0, RZ, 0x15, R71 ;  /* 0x00000015ff007819 */ /* 0x000fe80000011647 */
[----:B------:R-:W-:Y:S01]  /*6d70*/  LOP3.LUT P1, RZ, R0, 0x3, R145, 0x48, !PT ;  /* 0x0000000300ff7812 */ /* 0x000fe20007824891 */
[----:B------:R-:W-:Y:S01]  /*6d80*/  @!UPT UIADD3 URZ, UPT, UPT, URZ, URZ, URZ ;  /* 0x000000fffffff290 */ /* 0x000fe2000fffe0ff */
[----:B---3--:R-:W-:Y:S11]  /*6d90*/  @P0 BRA `(.L_x_119) ;  /* 0x0000000000080947 */ /* 0x008ff60003800000 */
[----:B------:R-:W2:Y:S02]  /*6da0*/  SYNCS.PHASECHK.TRANS64.TRYWAIT P0, [R147+URZ+0x120], R2 ;  /* 0x00012002930075a7 */ /* 0x000ea400080011ff */
[----:B--2---:R-:W-:Y:S05]  /*6db0*/  @!P0 BRA `(.L_x_120) ;  /* 0x0000006400008947 */ /* 0x004fea0003800000 */
.L_x_119:
[----:B------:R-:W-:Y:S05]  /*6dc0*/  @!P1 BRA `(.L_x_121) ;  /* 0x0000000000409947 */ /* 0x000fea0003800000 */
[----:B------:R-:W1:Y:S01]  /*6dd0*/  LDCU.64 UR8, c[0x4][0x78] ;  /* 0x01000f00ff0877ac */ /* 0x000e620008000a00 */
[----:B------:R-:W-:Y:S01]  /*6de0*/  MOV R3, 0x0 ;  /* 0x0000000000037802 */ /* 0x000fe20000000f00 */
[----:B------:R-:W-:Y:S02]  /*6df0*/  HFMA2 R12, -RZ, RZ, 0, 5.9604644775390625e-08 ;  /* 0x00000001ff0c7431 */ /* 0x000fe400000001ff */
[----:B------:R-:W-:Y:S02]  /*6e00*/  IMAD.MOV.U32 R8, RZ, RZ, 0x192 ;  /* 0x00000192ff087424 */ /* 0x000fe400078e00ff */
[----:B------:R-:W-:Y:S01]  /*6e10*/  IMAD.MOV.U32 R13, RZ, RZ, RZ ;  /* 0x000000ffff0d7224 */ /* 0x000fe200078e00ff */
[----:B------:R-:W3:Y:S01]  /*6e20*/  LDCU.64 UR6, c[0x4][0x80] ;  /* 0x01001000ff0677ac */ /* 0x000ee20008000a00 */
[----:B--2---:R-:W2:Y:S01]  /*6e30*/  LDC.64 R2, c[0x4][R3] ;  /* 0x0100000003027b82 */ /* 0x004ea20000000a00 */
[----:B------:R-:W5:Y:S01]  /*6e40*/  LDCU.64 UR4, c[0x4][0x18] ;  /* 0x01000300ff0477ac */ /* 0x000f620008000a00 */
[----:B-1----:R-:W-:Y:S01]  /*6e50*/  MOV R5, UR9 ;  /* 0x0000000900057c02 */ /* 0x002fe20008000f00 */
[----:B------:R-:W-:Y:S01]  /*6e60*/  IMAD.U32 R4, RZ, RZ, UR8 ;  /* 0x00000008ff047e24 */ /* 0x000fe2000f8e00ff */
[----:B---3--:R-:W-:Y:S01]  /*6e70*/  MOV R7, UR7 ;  /* 0x0000000700077c02 */ /* 0x008fe20008000f00 */
[----:B------:R-:W-:Y:S01]  /*6e80*/  IMAD.U32 R6, RZ, RZ, UR6 ;  /* 0x00000006ff067e24 */ /* 0x000fe2000f8e00ff */
[----:B-----5:R-:W-:Y:S01]  /*6e90*/  MOV R11, UR5 ;  /* 0x00000005000b7c02 */ /* 0x020fe20008000f00 */
[----:B------:R-:W-:Y:S02]  /*6ea0*/  IMAD.U32 R10, RZ, RZ, UR4 ;  /* 0x00000004ff0a7e24 */ /* 0x000fe4000f8e00ff */
[----:B------:R-:W-:Y:S07]  /*6eb0*/  LEPC R20, `(.L_x_121) ;  /* 0x000000001014794e */ /* 0x000fee0000000000 */
[----:B--2-4-:R-:W-:Y:S05]  /*6ec0*/  CALL.ABS.NOINC R2 ;  /* 0x0000000002007343 */ /* 0x014fea0003c00000 */
.L_x_121:
[----:B------:R-:W-:Y:S01]  /*6ed0*/  SHF.L.U32 R75, R80, 0x10, RZ ;  /* 0x00000010504b7819 */ /* 0x000fe200000006ff */
[----:B------:R-:W-:Y:S05]  /*6ee0*/  WARPSYNC.ALL ;  /* 0x0000000000007948 */ /* 0x000fea0003800000 */
[----:B------:R-:W-:Y:S01]  /*6ef0*/  R2UR UR4, R71 ;  /* 0x00000000470472ca */ /* 0x000fe200000e0000 */
[----:B------:R-:W-:Y:S01]  /*6f00*/  BSSY.RECONVERGENT B0, `(.L_x_122) ;  /* 0x0000121000007945 */ /* 0x000fe20003800200 */
[----:B------:R-:W-:Y:S02]  /*6f10*/  IADD3 R105, PT, PT, R135, UR44, RZ ;  /* 0x0000002c87697c10 */ /* 0x000fe4000fffe0ff */
[----:B------:R-:W-:Y:S02]  /*6f20*/  SHF.L.U32 R104, R153, 0x4, RZ ;  /* 0x0000000499687819 */ /* 0x000fe400000006ff */
[-C--:B------:R-:W-:Y:S02]  /*6f30*/  IADD3 R160, PT, PT, R155, R105.reuse, RZ ;  /* 0x000000699ba07210 */ /* 0x080fe40007ffe0ff */
[----:B------:R-:W-:Y:S02]  /*6f40*/  IADD3 R159, PT, PT, R154, R105, RZ ;  /* 0x000000699a9f7210 */ /* 0x000fe40007ffe0ff */
[----:B------:R-:W-:Y:S02]  /*6f50*/  IADD3 R158, PT, PT, R105, R104, RZ ;  /* 0x00000068699e7210 */ /* 0x000fe40007ffe0ff */
[C---:B------:R-:W-:Y:S01]  /*6f60*/  PRMT R73, R80.reuse, 0x8880, RZ ;  /* 0x0000888050497816 */ /* 0x040fe200000000ff */
[----:B-1----:R-:W4:Y:S01]  /*6f70*/  LDTM.x64 R4, tmem[UR4] ;  /* 0x00000004000479ee */ /* 0x002f220008340000 */
[----:B------:R-:W-:Y:S02]  /*6f80*/  SHF.R.S32.HI R75, RZ, 0x18, R75 ;  /* 0x00000018ff4b7819 */ /* 0x000fe4000001144b */
[----:B------:R-:W-:Y:S02]  /*6f90*/  SHF.R.S32.HI R76, RZ, 0x18, R81 ;  /* 0x00000018ff4c7819 */ /* 0x000fe40000011451 */
[----:B------:R-:W-:Y:S02]  /*6fa0*/  SHF.L.U32 R74, R80, 0x8, RZ ;  /* 0x00000008504a7819 */ /* 0x000fe400000006ff */
[----:B------:R-:W-:Y:S02]  /*6fb0*/  SHF.L.U32 R77, R81, 0x8, RZ ;  /* 0x00000008514d7819 */ /* 0x000fe400000006ff */
[----:B------:R-:W-:Y:S02]  /*6fc0*/  SHF.R.S32.HI R74, RZ, 0x18, R74 ;  /* 0x00000018ff4a7819 */ /* 0x000fe4000001144a */
[----:B------:R-:W-:Y:S02]  /*6fd0*/  SHF.R.S32.HI R77, RZ, 0x18, R77 ;  /* 0x00000018ff4d7819 */ /* 0x000fe4000001144d */
[----:B------:R-:W-:Y:S02]  /*6fe0*/  ISETP.NE.AND P0, PT, R157, RZ, PT ;  /* 0x000000ff9d00720c */ /* 0x000fe40003f05270 */
[----:B------:R-:W-:Y:S02]  /*6ff0*/  ISETP.NE.AND P6, PT, R106, RZ, PT ;  /* 0x000000ff6a00720c */ /* 0x000fe40003fc5270 */
[----:B------:R-:W-:Y:S01]  /*7000*/  LEA R107, R150, UR44, 0x3 ;  /* 0x0000002c966b7c11 */ /* 0x000fe2000f8e18ff */
[C---:B----4-:R-:W-:Y:S02]  /*7010*/  IMAD R0, R70.reuse, R4, RZ ;  /* 0x0000000446007224 */ /* 0x050fe400078e02ff */
[C---:B--2---:R-:W-:Y:S02]  /*7020*/  IMAD R2, R70.reuse, R5, RZ ;  /* 0x0000000546027224 */ /* 0x044fe400078e02ff */
[----:B------:R-:W-:Y:S06]  /*7030*/  IMAD R3, R70, R6, RZ ;  /* 0x0000000646037224 */ /* 0x000fec00078e02ff */
[----:B------:R-:W-:Y:S01]  /*7040*/  @P6 SHF.L.U32 R116, R149, 0x1f, RZ ;  /* 0x0000001f95746819 */ /* 0x000fe200000006ff */
[-C--:B------:R-:W-:Y:S01]  /*7050*/  IMAD R0, R73, R72.reuse, R0 ;  /* 0x0000004849007224 */ /* 0x080fe200078e0200 */
[----:B------:R-:W-:Y:S01]  /*7060*/  SHF.R.S32.HI R73, RZ, 0x18, R80 ;  /* 0x00000018ff497819 */ /* 0x000fe20000011450 */
[-C--:B------:R-:W-:Y:S01]  /*7070*/  IMAD R2, R75, R72.reuse, R2 ;  /* 0x000000484b027224 */ /* 0x080fe200078e0202 */
[C---:B------:R-:W-:Y:S01]  /*7080*/  PRMT R75, R81.reuse, 0x8880, RZ ;  /* 0x00008880514b7816 */ /* 0x040fe200000000ff */
[----:B------:R-:W-:Y:S01]  /*7090*/  IMAD R3, R74, R72, R3 ;  /* 0x000000484a037224 */ /* 0x000fe200078e0203 */
[----:B------:R-:W-:Y:S01]  /*70a0*/  SHF.L.U32 R74, R81, 0x10, RZ ;  /* 0x00000010514a7819 */ /* 0x000fe200000006ff */
[C---:B------:R-:W-:Y:S02]  /*70b0*/  IMAD R7, R70.reuse, R7, RZ ;  /* 0x0000000746077224 */ /* 0x040fe400078e02ff */
[C---:B------:R-:W-:Y:S01]  /*70c0*/  IMAD R4, R70.reuse, R8, RZ ;  /* 0x0000000846047224 */ /* 0x040fe200078e02ff */
[----:B------:R-:W-:Y:S01]  /*70d0*/  SHF.R.S32.HI R74, RZ, 0x18, R74 ;  /* 0x00000018ff4a7819 */ /* 0x000fe2000001144a */
[----:B------:R-:W-:Y:S02]  /*70e0*/  IMAD R5, R70, R9, RZ ;  /* 0x0000000946057224 */ /* 0x000fe400078e02ff */
[-C--:B------:R-:W-:Y:S01]  /*70f0*/  IMAD R7, R73, R72.reuse, R7 ;  /* 0x0000004849077224 */ /* 0x080fe200078e0207 */
[C---:B------:R-:W-:Y:S01]  /*7100*/  PRMT R73, R82.reuse, 0x8880, RZ ;  /* 0x0000888052497816 */ /* 0x040fe200000000ff */
[----:B------:R-:W-:Y:S01]  /*7110*/  IMAD R4, R75, R72, R4 ;  /* 0x000000484b047224 */ /* 0x000fe200078e0204 */
[----:B------:R-:W-:Y:S01]  /*7120*/  SHF.L.U32 R75, R82, 0x8, RZ ;  /* 0x00000008524b7819 */ /* 0x000fe200000006ff */
[----:B------:R-:W-:Y:S01]  /*7130*/  IMAD R6, R70, R10, RZ ;  /* 0x0000000a46067224 */ /* 0x000fe200078e02ff */
[----:B------:R-:W-:Y:S01]  /*7140*/  I2IP.S8.S32.SAT R89, R7, R3, RZ ;  /* 0x0000000307597239 */ /* 0x000fe200000014ff */
[----:B------:R-:W-:Y:S01]  /*7150*/  IMAD R5, R74, R72, R5 ;  /* 0x000000484a057224 */ /* 0x000fe200078e0205 */
[----:B------:R-:W-:Y:S01]  /*7160*/  SHF.L.U32 R74, R82, 0x10, RZ ;  /* 0x00000010524a7819 */ /* 0x000fe200000006ff */
[----:B------:R-:W-:Y:S01]  /*7170*/  IMAD R11, R70, R11, RZ ;  /* 0x0000000b460b7224 */ /* 0x000fe200078e02ff */
[----:B------:R-:W-:Y:S01]  /*7180*/  I2IP.S8.S32.SAT R88, R2, R0, R89 ;  /* 0x0000000002587239 */ /* 0x000fe20000001459 */
[C---:B------:R-:W-:Y:S01]  /*7190*/  IMAD R8, R70.reuse, R12, RZ ;  /* 0x0000000c46087224 */ /* 0x040fe200078e02ff */
[----:B------:R-:W-:Y:S01]  /*71a0*/  SHF.R.S32.HI R74, RZ, 0x18, R74 ;  /* 0x00000018ff4a7819 */ /* 0x000fe2000001144a */
[-C--:B------:R-:W-:Y:S01]  /*71b0*/  IMAD R6, R77, R72.reuse, R6 ;  /* 0x000000484d067224 */ /* 0x080fe200078e0206 */
[----:B------:R-:W-:Y:S01]  /*71c0*/  SHF.R.S32.HI R75, RZ, 0x18, R75 ;  /* 0x00000018ff4b7819 */ /* 0x000fe2000001144b */
[----:B------:R-:W-:Y:S01]  /*71d0*/  IMAD R9, R70, R13, RZ ;  /* 0x0000000d46097224 */ /* 0x000fe200078e02ff */
[----:B------:R-:W-:Y:S01]  /*71e0*/  SHF.L.U32 R77, R83, 0x8, RZ ;  /* 0x00000008534d7819 */ /* 0x000fe200000006ff */
[-C--:B------:R-:W-:Y:S01]  /*71f0*/  IMAD R11, R76, R72.reuse, R11 ;  /* 0x000000484c0b7224 */ /* 0x080fe200078e020b */
[----:B------:R-:W-:Y:S01]  /*7200*/  SHF.R.S32.HI R76, RZ, 0x18, R83 ;  /* 0x00000018ff4c7819 */ /* 0x000fe20000011453 */
[----:B------:R-:W-:Y:S01]  /*7210*/  IMAD R8, R73, R72, R8 ;  /* 0x0000004849087224 */ /* 0x000fe200078e0208 */
[----:B------:R-:W-:Y:S01]  /*7220*/  SHF.R.S32.HI R73, RZ, 0x18, R82 ;  /* 0x00000018ff497819 */ /* 0x000fe20000011452 */
[----:B------:R-:W-:Y:S01]  /*7230*/  IMAD R10, R70, R14, RZ ;  /* 0x0000000e460a7224 */ /* 0x000fe200078e02ff */
[----:B------:R-:W-:Y:S01]  /*7240*/  I2IP.S8.S32.SAT R90, R11, R6, RZ ;  /* 0x000000060b5a7239 */ /* 0x000fe200000014ff */
[----:B------:R-:W-:Y:S01]  /*7250*/  IMAD R9, R74, R72, R9 ;  /* 0x000000484a097224 */ /* 0x000fe200078e0209 */
[----:B------:R-:W-:Y:S01]  /*7260*/  SHF.R.S32.HI R77, RZ, 0x18, R77 ;  /* 0x00000018ff4d7819 */ /* 0x000fe2000001144d */
[----:B------:R-:W-:Y:S01]  /*7270*/  IMAD.U32 R74, R83, 0x10000, RZ ;  /* 0x00010000534a7824 */ /* 0x000fe200078e00ff */
[----:B------:R-:W-:Y:S01]  /*7280*/  I2IP.S8.S32.SAT R89, R5, R4, R90 ;  /* 0x0000000405597239 */ /* 0x000fe2000000145a */
[C---:B------:R-:W-:Y:S02]  /*7290*/  IMAD R15, R70.reuse, R15, RZ ;  /* 0x0000000f460f7224 */ /* 0x040fe400078e02ff */
[----:B------:R-:W-:Y:S01]  /*72a0*/  IMAD R10, R75, R72, R10 ;  /* 0x000000484b0a7224 */ /* 0x000fe200078e020a */
[----:B------:R-:W-:Y:S01]  /*72b0*/  PRMT R75, R83, 0x8880, RZ ;  /* 0x00008880534b7816 */ /* 0x000fe200000000ff */
        /* <DEDUP_REMOVED lines=11> */
[C---:B------:R-:W-:Y:S01]  /*7370*/  IMAD R19, R70.reuse, R19, RZ ;  /* 0x0000001346137224 */ /* 0x040fe200078e02ff */
[----:B------:R-:W-:Y:S01]  /*7380*/  I2IP.S8.S32.SAT R90, R9, R8, R90 ;  /* 0x00000008095a7239 */ /* 0x000fe2000000145a */
[C---:B------:R-:W-:Y:S01]  /*7390*/  IMAD R16, R70.reuse, R20, RZ ;  /* 0x0000001446107224 */ /* 0x040fe200078e02ff */
[----:B------:R-:W-:Y:S01]  /*73a0*/  SHF.R.S32.HI R74, RZ, 0x18, R74 ;  /* 0x00000018ff4a7819 */ /* 0x000fe2000001144a */
[-C--:B------:R-:W-:Y:S01]  /*73b0*/  IMAD R14, R77, R72.reuse, R14 ;  /* 0x000000484d0e7224 */ /* 0x080fe200078e020e */
[----:B------:R-:W-:Y:S01]  /*73c0*/  SHF.R.S32.HI R75, RZ, 0x18, R75 ;  /* 0x00000018ff4b7819 */ /* 0x000fe2000001144b */
[----:B------:R-:W-:Y:S01]  /*73d0*/  IMAD R17, R70, R21, RZ ;  /* 0x0000001546117224 */ /* 0x000fe200078e02ff */
[----:B------:R-:W-:Y:S01]  /*73e0*/  SHF.L.U32 R77, R85, 0x8, RZ ;  /* 0x00000008554d7819 */ /* 0x000fe200000006ff */
[----:B------:R-:W-:Y:S01]  /*73f0*/  IMAD R19, R76, R72, R19 ;  /* 0x000000484c137224 */ /* 0x000fe200078e0213 */
[----:B------:R-:W-:Y:S01]  /*7400*/  SHF.R.S32.HI R76, RZ, 0x18, R85 ;  /* 0x00000018ff4c7819 */ /* 0x000fe20000011455 */
[----:B------:R-:W-:Y:S01]  /*7410*/  IMAD R18, R70, R22, RZ ;  /* 0x0000001646127224 */ /* 0x000fe200078e02ff */
[----:B------:R-:W-:Y:S01]  /*7420*/  SHF.R.S32.HI R77, RZ, 0x18, R77 ;  /* 0x00000018ff4d7819 */ /* 0x000fe2000001144d */
[----:B------:R-:W-:Y:S01]  /*7430*/  IMAD R16, R73, R72, R16 ;  /* 0x0000004849107224 */ /* 0x000fe200078e0210 */
[----:B------:R-:W-:Y:S01]  /*7440*/  I2IP.S8.S32.SAT R91, R19, R14, RZ ;  /* 0x0000000e135b7239 */ /* 0x000fe200000014ff */
[-C--:B------:R-:W-:Y:S01]  /*7450*/  IMAD R17, R74, R72.reuse, R17 ;  /* 0x000000484a117224 */ /* 0x080fe200078e0211 */
[----:B------:R-:W-:Y:S01]  /*7460*/  SHF.L.U32 R74, R85, 0x10, RZ ;  /* 0x00000010554a7819 */ /* 0x000fe200000006ff */
[C---:B------:R-:W-:Y:S01]  /*7470*/  IMAD R23, R70.reuse, R23, RZ ;  /* 0x0000001746177224 */ /* 0x040fe200078e02ff */
[----:B------:R-:W-:Y:S01]  /*7480*/  SHF.R.S32.HI R73, RZ, 0x18, R84 ;  /* 0x00000018ff497819 */ /* 0x000fe20000011454 */
[----:B------:R-:W-:Y:S01]  /*7490*/  IMAD R18, R75, R72, R18 ;  /* 0x000000484b127224 */ /* 0x000fe200078e0212 */
[----:B------:R-:W-:Y:S01]  /*74a0*/  PRMT R75, R85, 0x8880, RZ ;  /* 0x00008880554b7816 */ /* 0x000fe200000000ff */
[C---:B------:R-:W-:Y:S01]  /*74b0*/  IMAD R20, R70.reuse, R24, RZ ;  /* 0x0000001846147224 */ /* 0x040fe200078e02ff */
[----:B------:R-:W-:Y:S01]  /*74c0*/  SHF.R.S32.HI R74, RZ, 0x18, R74 ;  /* 0x00000018ff4a7819 */ /* 0x000fe2000001144a */
[----:B------:R-:W-:Y:S01]  /*74d0*/  IMAD R21, R70, R25, RZ ;  /* 0x0000001946157224 */ /* 0x000fe200078e02ff */
[----:B------:R-:W-:Y:S01]  /*74e0*/  I2IP.S8.S32.SAT R91, R13, R12, R91 ;  /* 0x0000000c0d5b7239 */ /* 0x000fe2000000145b */
[-C--:B------:R-:W-:Y:S01]  /*74f0*/  IMAD R23, R73, R72.reuse, R23 ;  /* 0x0000004849177224 */ /* 0x080fe200078e0217 */
[C---:B------:R-:W-:Y:S01]  /*7500*/  PRMT R73, R86.reuse, 0x8880, RZ ;  /* 0x0000888056497816 */ /* 0x040fe200000000ff */
[-C--:B------:R-:W-:Y:S01]  /*7510*/  IMAD R20, R75, R72.reuse, R20 ;  /* 0x000000484b147224 */ /* 0x080fe200078e0214 */
[----:B------:R-:W-:Y:S01]  /*7520*/  SHF.L.U32 R75, R86, 0x8, RZ ;  /* 0x00000008564b7819 */ /* 0x000fe200000006ff */
[----:B------:R-:W-:Y:S01]  /*7530*/  IMAD R21, R74, R72, R21 ;  /* 0x000000484a157224 */ /* 0x000fe200078e0215 */
[----:B------:R1:W-:Y:S01]  /*7540*/  STS.128 [R135+UR44+0x8200], R88 ;  /* 0x0082005887007988 */ /* 0x0003e20008000c2c */
[----:B------:R-:W-:Y:S01]  /*7550*/  IMAD R22, R70, R26, RZ ;  /* 0x0000001a46167224 */ /* 0x000fe200078e02ff */
[----:B------:R-:W-:Y:S01]  /*7560*/  I2IP.S8.S32.SAT R100, R23, R18, RZ ;  /* 0x0000001217647239 */ /* 0x000fe200000014ff */
[----:B------:R-:W-:Y:S01]  /*7570*/  IMAD.U32 R74, R86, 0x10000, RZ ;  /* 0x00010000564a7824 */ /* 0x000fe200078e00ff */
[----:B------:R-:W-:Y:S01]  /*7580*/  SHF.R.S32.HI R75, RZ, 0x18, R75 ;  /* 0x00000018ff4b7819 */ /* 0x000fe2000001144b */
[C---:B------:R-:W-:Y:S01]  /*7590*/  IMAD R27, R70.reuse, R27, RZ ;  /* 0x0000001b461b7224 */ /* 0x040fe200078e02ff */
[----:B------:R-:W-:Y:S01]  /*75a0*/  I2IP.S8.S32.SAT R100, R17, R16, R100 ;  /* 0x0000001011647239 */ /* 0x000fe20000001464 */
[C---:B------:R-:W-:Y:S01]  /*75b0*/  IMAD R24, R70.reuse, R28, RZ ;  /* 0x0000001c46187224 */ /* 0x040fe200078e02ff */
[----:B------:R-:W-:Y:S01]  /*75c0*/  SHF.R.S32.HI R74, RZ, 0x18, R74 ;  /* 0x00000018ff4a7819 */ /* 0x000fe2000001144a */
[-C--:B------:R-:W-:Y:S01]  /*75d0*/  IMAD R22, R77, R72.reuse, R22 ;  /* 0x000000484d167224 */ /* 0x080fe200078e0216 */
[----:B------:R-:W-:Y:S01]  /*75e0*/  SHF.L.U32 R77, R87, 0x8, RZ ;  /* 0x00000008574d7819 */ /* 0x000fe200000006ff */
[----:B------:R-:W-:Y:S02]  /*75f0*/  IMAD R25, R70, R29, RZ ;  /* 0x0000001d46197224 */ /* 0x000fe400078e02ff */
        /* <DEDUP_REMOVED lines=33> */
[----:B------:R-:W-:Y:S01]  /*7810*/  PRMT R76, R93, 0x8880, RZ ;  /* 0x000088805d4c7816 */ /* 0x000fe200000000ff */
[C---:B------:R-:W-:Y:S02]  /*7820*/  IMAD R34, R70.reuse, R38, RZ ;  /* 0x0000002646227224 */ /* 0x040fe400078e02ff */
[----:B------:R-:W-:Y:S01]  /*7830*/  IMAD R32, R73, R72, R32 ;  /* 0x0000004849207224 */ /* 0x000fe200078e0220 */
[----:B------:R-:W-:Y:S01]  /*7840*/  SHF.R.S32.HI R73, RZ, 0x18, R92 ;  /* 0x00000018ff497819 */ /* 0x000fe2000001145c */
[----:B------:R-:W-:Y:S01]  /*7850*/  IMAD R39, R70, R39, RZ ;  /* 0x0000002746277224 */ /* 0x000fe200078e02ff */
[----:B------:R-:W-:Y:S01]  /*7860*/  I2IP.S8.S32.SAT R103, R35, R30, RZ ;  /* 0x0000001e23677239 */ /* 0x000fe200000014ff */
[-C--:B------:R-:W-:Y:S02]  /*7870*/  IMAD R33, R74, R72.reuse, R33 ;  /* 0x000000484a217224 */ /* 0x080fe400078e0221 */
[----:B------:R-:W-:Y:S01]  /*7880*/  IMAD R34, R75, R72, R34 ;  /* 0x000000484b227224 */ /* 0x000fe200078e0222 */
[----:B------:R-:W-:Y:S01]  /*7890*/  I2IP.S8.S32.SAT R103, R29, R28, R103 ;  /* 0x0000001c1d677239 */ /* 0x000fe20000001467 */
[C---:B------:R-:W-:Y:S01]  /*78a0*/  IMAD.U32 R74, R93.reuse, 0x10000, RZ ;  /* 0x000100005d4a7824 */ /* 0x040fe200078e00ff */
[----:B------:R-:W-:Y:S01]  /*78b0*/  SHF.L.U32 R75, R93, 0x8, RZ ;  /* 0x000000085d4b7819 */ /* 0x000fe200000006ff */
[----:B------:R-:W-:Y:S01]  /*78c0*/  IMAD R39, R73, R72, R39 ;  /* 0x0000004849277224 */ /* 0x000fe200078e0227 */
[----:B------:R-:W-:Y:S01]  /*78d0*/  MOV R73, R76 ;  /* 0x0000004c00497202 */ /* 0x000fe20000000f00 */
[C---:B------:R-:W-:Y:S01]  /*78e0*/  IMAD R36, R70.reuse, R40, RZ ;  /* 0x0000002846247224 */ /* 0x040fe200078e02ff */
[----:B------:R-:W-:Y:S01]  /*78f0*/  SHF.R.S32.HI R74, RZ, 0x18, R74 ;  /* 0x00000018ff4a7819 */ /* 0x000fe2000001144a */
[C---:B------:R-:W-:Y:S01]  /*7900*/  IMAD R37, R70.reuse, R41, RZ ;  /* 0x0000002946257224 */ /* 0x040fe200078e02ff */
[----:B------:R-:W-:Y:S01]  /*7910*/  SHF.R.S32.HI R75, RZ, 0x18, R75 ;  /* 0x00000018ff4b7819 */ /* 0x000fe2000001144b */
[----:B------:R-:W-:Y:S01]  /*7920*/  IMAD R38, R70, R42, RZ ;  /* 0x0000002a46267224 */ /* 0x000fe200078e02ff */
[----:B------:R1:W-:Y:S01]  /*7930*/  STS.128 [R160+0x8200], R100 ;  /* 0x00820064a0007388 */ /* 0x0003e20000000c00 */
[----:B------:R-:W-:Y:S01]  /*7940*/  IMAD R36, R73, R72, R36 ;  /* 0x0000004849247224 */ /* 0x000fe200078e0224 */
[----:B------:R-:W-:Y:S01]  /*7950*/  I2IP.S8.S32.SAT R108, R39, R34, RZ ;  /* 0x00000022276c7239 */ /* 0x000fe200000014ff */
[-C--:B------:R-:W-:Y:S01]  /*7960*/  IMAD R37, R74, R72.reuse, R37 ;  /* 0x000000484a257224 */ /* 0x080fe200078e0225 */
[----:B------:R-:W-:Y:S01]  /*7970*/  SHF.R.S32.HI R76, RZ, 0x18, R93 ;  /* 0x00000018ff4c7819 */ /* 0x000fe2000001145d */
[----:B------:R-:W-:Y:S01]  /*7980*/  IMAD R43, R70, R43, RZ ;  /* 0x0000002b462b7224 */ /* 0x000fe200078e02ff */
[C---:B------:R-:W-:Y:S01]  /*7990*/  SHF.L.U32 R74, R94.reuse, 0x10, RZ ;  /* 0x000000105e4a7819 */ /* 0x040fe200000006ff */
[----:B------:R-:W-:Y:S01]  /*79a0*/  IMAD R38, R75, R72, R38 ;  /* 0x000000484b267224 */ /* 0x000fe200078e0226 */
[----:B------:R-:W-:Y:S01]  /*79b0*/  PRMT R73, R94, 0x8880, RZ ;  /* 0x000088805e497816 */ /* 0x000fe200000000ff */
[----:B------:R-:W-:Y:S01]  /*79c0*/  IMAD R40, R70, R44, RZ ;  /* 0x0000002c46287224 */ /* 0x000fe200078e02ff */
[----:B------:R-:W-:Y:S01]  /*79d0*/  SHF.L.U32 R75, R94, 0x8, RZ ;  /* 0x000000085e4b7819 */ /* 0x000fe200000006ff */
[----:B------:R-:W-:Y:S01]  /*79e0*/  IMAD R41, R70, R45, RZ ;  /* 0x0000002d46297224 */ /* 0x000fe200078e02ff */
[----:B------:R-:W-:Y:S01]  /*79f0*/  SHF.R.S32.HI R74, RZ, 0x18, R74 ;  /* 0x00000018ff4a7819 */ /* 0x000fe2000001144a */
[----:B------:R-:W-:Y:S01]  /*7a00*/  IMAD R43, R76, R72, R43 ;  /* 0x000000484c2b7224 */ /* 0x000fe200078e022b */
[----:B------:R-:W-:Y:S01]  /*7a10*/  SHF.R.S32.HI R75, RZ, 0x18, R75 ;  /* 0x00000018ff4b7819 */ /* 0x000fe2000001144b */
[C---:B------:R-:W-:Y:S01]  /*7a20*/  IMAD R42, R70.reuse, R46, RZ ;  /* 0x0000002e462a7224 */ /* 0x040fe200078e02ff */
[----:B------:R-:W-:Y:S01]  /*7a30*/  I2IP.S8.S32.SAT R108, R33, R32, R108 ;  /* 0x00000020216c7239 */ /* 0x000fe2000000146c */
[----:B------:R-:W-:Y:S01]  /*7a40*/  IMAD R40, R73, R72, R40 ;  /* 0x0000004849287224 */ /* 0x000fe200078e0228 */
[----:B------:R-:W-:Y:S01]  /*7a50*/  SHF.R.S32.HI R76, RZ, 0x18, R94 ;  /* 0x00000018ff4c7819 */ /* 0x000fe2000001145e */
[----:B------:R-:W-:Y:S01]  /*7a60*/  IMAD R47, R70, R47, RZ ;  /* 0x0000002f462f7224 */ /* 0x000fe200078e02ff */
[----:B------:R-:W-:Y:S01]  /*7a70*/  I2IP.S8.S32.SAT R109, R43, R38, RZ ;  /* 0x000000262b6d7239 */ /* 0x000fe200000014ff */
[-C--:B------:R-:W-:Y:S01]  /*7a80*/  IMAD R41, R74, R72.reuse, R41 ;  /* 0x000000484a297224 */ /* 0x080fe200078e0229 */
[----:B------:R-:W-:Y:S01]  /*7a90*/  PRMT R73, R95, 0x8880, RZ ;  /* 0x000088805f497816 */ /* 0x000fe200000000ff */
[-C--:B------:R-:W-:Y:S01]  /*7aa0*/  IMAD R42, R75, R72.reuse, R42 ;  /* 0x000000484b2a7224 */ /* 0x080fe200078e022a */
[----:B------:R-:W-:Y:S01]  /*7ab0*/  SHF.L.U32 R74, R95, 0x10, RZ ;  /* 0x000000105f4a7819 */ /* 0x000fe200000006ff */
[----:B------:R-:W-:Y:S01]  /*7ac0*/  IMAD R47, R76, R72, R47 ;  /* 0x000000484c2f7224 */ /* 0x000fe200078e022f */
[----:B------:R-:W-:Y:S01]  /*7ad0*/  I2IP.S8.S32.SAT R109, R37, R36, R109 ;  /* 0x00000024256d7239 */ /* 0x000fe2000000146d */
[C---:B------:R-:W-:Y:S01]  /*7ae0*/  IMAD R44, R70.reuse, R48, RZ ;  /* 0x00000030462c7224 */ /* 0x040fe200078e02ff */
[----:B------:R-:W-:Y:S01]  /*7af0*/  SHF.R.S32.HI R74, RZ, 0x18, R74 ;  /* 0x00000018ff4a7819 */ /* 0x000fe2000001144a */
[----:B------:R-:W-:Y:S01]  /*7b00*/  IMAD.SHL.U32 R76, R95, 0x100, RZ ;  /* 0x000001005f4c7824 */ /* 0x000fe200078e00ff */
[----:B------:R-:W-:Y:S01]  /*7b10*/  I2IP.S8.S32.SAT R110, R47, R42, RZ ;  /* 0x0000002a2f6e7239 */ /* 0x000fe200000014ff */
[----:B------:R-:W-:Y:S01]  /*7b20*/  IMAD R45, R70, R49, RZ ;  /* 0x00000031462d7224 */ /* 0x000fe200078e02ff */
[----:B------:R-:W-:Y:S01]  /*7b30*/  PRMT R75, R96, 0x8880, RZ ;  /* 0x00008880604b7816 */ /* 0x000fe200000000ff */
[----:B------:R-:W-:Y:S01]  /*7b40*/  IMAD R44, R73, R72, R44 ;  /* 0x00000048492c7224 */ /* 0x000fe200078e022c */
[----:B------:R-:W-:Y:S01]  /*7b50*/  SHF.R.S32.HI R73, RZ, 0x18, R76 ;  /* 0x00000018ff497819 */ /* 0x000fe2000001144c */
[----:B------:R-:W-:Y:S01]  /*7b60*/  IMAD R46, R70, R50, RZ ;  /* 0x00000032462e7224 */ /* 0x000fe200078e02ff */
[----:B------:R-:W-:Y:S01]  /*7b70*/  I2IP.S8.S32.SAT R110, R41, R40, R110 ;  /* 0x00000028296e7239 */ /* 0x000fe2000000146e */
[----:B------:R-:W-:Y:S01]  /*7b80*/  IMAD R45, R74, R72, R45 ;  /* 0x000000484a2d7224 */ /* 0x000fe200078e022d */
[----:B------:R-:W-:Y:S01]  /*7b90*/  SHF.R.S32.HI R74, RZ, 0x18, R95 ;  /* 0x00000018ff4a7819 */ /* 0x000fe2000001145f */
[----:B------:R-:W-:Y:S01]  /*7ba0*/  IMAD R51, R70, R51, RZ ;  /* 0x0000003346337224 */ /* 0x000fe200078e02ff */
[----:B------:R-:W-:Y:S01]  /*7bb0*/  SHF.L.U32 R76, R96, 0x8, RZ ;  /* 0x00000008604c7819 */ /* 0x000fe200000006ff */
[----:B------:R-:W-:Y:S02]  /*7bc0*/  IMAD R48, R70, R52, RZ ;  /* 0x0000003446307224 */ /* 0x000fe400078e02ff */
[-C--:B------:R-:W-:Y:S01]  /*7bd0*/  IMAD R46, R73, R72.reuse, R46 ;  /* 0x00000048492e7224 */ /* 0x080fe200078e022e */
[----:B------:R-:W-:Y:S01]  /*7be0*/  SHF.R.S32.HI R73, RZ, 0x18, R77 ;  /* 0x00000018ff497819 */ /* 0x000fe2000001144d */
[-C--:B------:R-:W-:Y:S01]  /*7bf0*/  IMAD R51, R74, R72.reuse, R51 ;  /* 0x000000484a337224 */ /* 0x080fe200078e0233 */
[----:B------:R-:W-:Y:S01]  /*7c00*/  SHF.R.S32.HI R74, RZ, 0x18, R96 ;  /* 0x00000018ff4a7819 */ /* 0x000fe20000011460 */
[----:B------:R-:W-:Y:S01]  /*7c10*/  IMAD R49, R70, R53, RZ ;  /* 0x0000003546317224 */ /* 0x000fe200078e02ff */
[----:B------:R-:W-:Y:S01]  /*7c20*/  SHF.L.U32 R77, R98, 0x8, RZ ;  /* 0x00000008624d7819 */ /* 0x000fe200000006ff */
[----:B------:R-:W-:Y:S01]  /*7c30*/  IMAD R48, R75, R72, R48 ;  /* 0x000000484b307224 */ /* 0x000fe200078e0230 */
[----:B------:R-:W-:Y:S01]  /*7c40*/  SHF.R.S32.HI R75, RZ, 0x18, R76 ;  /* 0x00000018ff4b7819 */ /* 0x000fe2000001144c */
[C---:B------:R-:W-:Y:S01]  /*7c50*/  IMAD R50, R70.reuse, R54, RZ ;  /* 0x0000003646327224 */ /* 0x040fe200078e02ff */
[----:B------:R-:W-:Y:S01]  /*7c60*/  I2IP.S8.S32.SAT R111, R51, R46, RZ ;  /* 0x0000002e336f7239 */ /* 0x000fe200000014ff */
[C---:B------:R-:W-:Y:S01]  /*7c70*/  IMAD R55, R70.reuse, R55, RZ ;  /* 0x0000003746377224 */ /* 0x040fe200078e02ff */
[----:B------:R-:W-:Y:S01]  /*7c80*/  SHF.L.U32 R76, R97, 0x10, RZ ;  /* 0x00000010614c7819 */ /* 0x000fe200000006ff */
[----:B------:R-:W-:Y:S01]  /*7c90*/  IMAD R49, R73, R72, R49 ;  /* 0x0000004849317224 */ /* 0x000fe200078e0231 */
[----:B------:R-:W-:Y:S01]  /*7ca0*/  PRMT R73, R97, 0x8880, RZ ;  /* 0x0000888061497816 */ /* 0x000fe200000000ff */
[----:B------:R-:W-:Y:S01]  /*7cb0*/  IMAD R52, R70, R56, RZ ;  /* 0x0000003846347224 */ /* 0x000fe200078e02ff */
[----:B------:R-:W-:Y:S01]  /*7cc0*/  I2IP.S8.S32.SAT R111, R45, R44, R111 ;  /* 0x0000002c2d6f7239 */ /* 0x000fe2000000146f */
[-C--:B------:R-:W-:Y:S01]  /*7cd0*/  IMAD R50, R75, R72.reuse, R50 ;  /* 0x000000484b327224 */ /* 0x080fe200078e0232 */
[----:B------:R-:W-:Y:S01]  /*7ce0*/  PRMT R75, R98, 0x8880, RZ ;  /* 0x00008880624b7816 */ /* 0x000fe200000000ff */
[-C--:B------:R-:W-:Y:S01]  /*7cf0*/  IMAD R55, R74, R72.reuse, R55 ;  /* 0x000000484a377224 */ /* 0x080fe200078e0237 */
[----:B------:R-:W-:Y:S01]  /*7d00*/  SHF.R.S32.HI R74, RZ, 0x18, R76 ;  /* 0x00000018ff4a7819 */ /* 0x000fe2000001144c */
[----:B------:R-:W-:Y:S01]  /*7d10*/  IMAD R52, R73, R72, R52 ;  /* 0x0000004849347224 */ /* 0x000fe200078e0234 */
[----:B------:R-:W-:Y:S01]  /*7d20*/  SHF.L.U32 R73, R97, 0x8, RZ ;  /* 0x0000000861497819 */ /* 0x000fe200000006ff */
[C---:B------:R-:W-:Y:S01]  /*7d30*/  IMAD R53, R70.reuse, R57, RZ ;  /* 0x0000003946357224 */ /* 0x040fe200078e02ff */
[----:B------:R1:W-:Y:S01]  /*7d40*/  STS.128 [R159+0x8200], R108 ;  /* 0x0082006c9f007388 */ /* 0x0003e20000000c00 */
[----:B------:R-:W-:Y:S01]  /*7d50*/  IMAD R54, R70, R58, RZ ;  /* 0x0000003a46367224 */ /* 0x000fe200078e02ff */
[----:B------:R-:W-:Y:S01]  /*7d60*/  SHF.R.S32.HI R73, RZ, 0x18, R73 ;  /* 0x00000018ff497819 */ /* 0x000fe20000011449 */
[----:B------:R-:W-:Y:S01]  /*7d70*/  IMAD R53, R74, R72, R53 ;  /* 0x000000484a357224 */ /* 0x000fe200078e0235 */
[----:B------:R-:W-:Y:S01]  /*7d80*/  SHF.L.U32 R76, R98, 0x10, RZ ;  /* 0x00000010624c7819 */ /* 0x000fe200000006ff */
[C---:B------:R-:W-:Y:S01]  /*7d90*/  IMAD R59, R70.reuse, R59, RZ ;  /* 0x0000003b463b7224 */ /* 0x040fe200078e02ff */
[----:B------:R-:W-:Y:S01]  /*7da0*/  SHF.R.S32.HI R74, RZ, 0x18, R97 ;  /* 0x00000018ff4a7819 */ /* 0x000fe20000011461 */
[C---:B------:R-:W-:Y:S01]  /*7db0*/  IMAD R56, R70.reuse, R60, RZ ;  /* 0x0000003c46387224 */ /* 0x040fe200078e02ff */
[----:B------:R-:W-:Y:S01]  /*7dc0*/  I2IP.S8.S32.SAT R112, R55, R50, RZ ;  /* 0x0000003237707239 */ /* 0x000fe200000014ff */
[----:B------:R-:W-:Y:S01]  /*7dd0*/  IMAD R54, R73, R72, R54 ;  /* 0x0000004849367224 */ /* 0x000fe200078e0236 */
[----:B------:R-:W-:Y:S01]  /*7de0*/  SHF.R.S32.HI R76, RZ, 0x18, R76 ;  /* 0x00000018ff4c7819 */ /* 0x000fe2000001144c */
[----:B------:R-:W-:Y:S01]  /*7df0*/  IMAD R57, R70, R61, RZ ;  /* 0x0000003d46397224 */ /* 0x000fe200078e02ff */
[----:B------:R-:W-:Y:S01]  /*7e00*/  I2IP.S8.S32.SAT R112, R49, R48, R112 ;  /* 0x0000003031707239 */ /* 0x000fe20000001470 */
[----:B------:R-:W-:Y:S01]  /*7e10*/  IMAD R59, R74, R72, R59 ;  /* 0x000000484a3b7224 */ /* 0x000fe200078e023b */
[----:B------:R-:W-:Y:S01]  /*7e20*/  SHF.R.S32.HI R77, RZ, 0x18, R77 ;  /* 0x00000018ff4d7819 */ /* 0x000fe2000001144d */
[----:B------:R-:W-:Y:S01]  /*7e30*/  IMAD R58, R70, R62, RZ ;  /* 0x0000003e463a7224 */ /* 0x000fe200078e02ff */
[----:B------:R-:W-:Y:S01]  /*7e40*/  SHF.R.S32.HI R73, RZ, 0x18, R98 ;  /* 0x00000018ff497819 */ /* 0x000fe20000011462 */
[----:B------:R-:W-:Y:S01]  /*7e50*/  IMAD R56, R75, R72, R56 ;  /* 0x000000484b387224 */ /* 0x000fe200078e0238 */
[----:B------:R-:W-:Y:S01]  /*7e60*/  I2IP.S8.S32.SAT R113, R59, R54, RZ ;  /* 0x000000363b717239 */ /* 0x000fe200000014ff */
[----:B------:R-:W-:Y:S01]  /*7e70*/  IMAD R57, R76, R72, R57 ;  /* 0x000000484c397224 */ /* 0x000fe200078e0239 */
[C---:B------:R-:W-:Y:S01]  /*7e80*/  PRMT R75, R99.reuse, 0x8880, RZ ;  /* 0x00008880634b7816 */ /* 0x040fe200000000ff */
[----:B------:R-:W-:Y:S01]  /*7e90*/  IMAD.U32 R74, R99, 0x10000, RZ ;  /* 0x00010000634a7824 */ /* 0x000fe200078e00ff */
[----:B------:R-:W-:Y:S01]  /*7ea0*/  I2IP.S8.S32.SAT R113, R53, R52, R113 ;  /* 0x0000003435717239 */ /* 0x000fe20000001471 */
[C---:B------:R-:W-:Y:S01]  /*7eb0*/  IMAD R63, R70.reuse, R63, RZ ;  /* 0x0000003f463f7224 */ /* 0x040fe200078e02ff */
[----:B------:R-:W-:Y:S01]  /*7ec0*/  SHF.R.S32.HI R76, RZ, 0x18, R99 ;  /* 0x00000018ff4c7819 */ /* 0x000fe20000011463 */
[----:B------:R-:W-:Y:S01]  /*7ed0*/  IMAD R58, R77, R72, R58 ;  /* 0x000000484d3a7224 */ /* 0x000fe200078e023a */
[----:B------:R-:W-:Y:S01]  /*7ee0*/  SHF.L.U32 R77, R99, 0x8, RZ ;  /* 0x00000008634d7819 */ /* 0x000fe200000006ff */
[C---:B------:R-:W-:Y:S01]  /*7ef0*/  IMAD R60, R70.reuse, R64, RZ ;  /* 0x00000040463c7224 */ /* 0x040fe200078e02ff */
[----:B------:R-:W-:Y:S01]  /*7f00*/  SHF.R.S32.HI R74, RZ, 0x18, R74 ;  /* 0x00000018ff4a7819 */ /* 0x000fe2000001144a */
[C---:B------:R-:W-:Y:S01]  /*7f10*/  IMAD R61, R70.reuse, R65, RZ ;  /* 0x00000041463d7224 */ /* 0x040fe200078e02ff */
[----:B------:R-:W-:Y:S01]  /*7f20*/  SHF.R.S32.HI R77, RZ, 0x18, R77 ;  /* 0x00000018ff4d7819 */ /* 0x000fe2000001144d */
[-C--:B------:R-:W-:Y:S02]  /*7f30*/  IMAD R63, R73, R72.reuse, R63 ;  /* 0x00000048493f7224 */ /* 0x080fe400078e023f */
[----:B------:R-:W-:Y:S02]  /*7f40*/  IMAD R60, R75, R72, R60 ;  /* 0x000000484b3c7224 */ /* 0x000fe400078e023c */
[----:B------:R-:W-:Y:S01]  /*7f50*/  IMAD R62, R70, R66, RZ ;  /* 0x00000042463e7224 */ /* 0x000fe200078e02ff */
[----:B------:R-:W-:Y:S01]  /*7f60*/  I2IP.S8.S32.SAT R114, R63, R58, RZ ;  /* 0x0000003a3f727239 */ /* 0x000fe200000014ff */
[----:B------:R-:W-:Y:S02]  /*7f70*/  IMAD R61, R74, R72, R61 ;  /* 0x000000484a3d7224 */ /* 0x000fe400078e023d */
[----:B------:R-:W-:Y:S01]  /*7f80*/  IMAD R67, R70, R67, RZ ;  /* 0x0000004346437224 */ /* 0x000fe200078e02ff */
[----:B------:R-:W-:Y:S01]  /*7f90*/  I2IP.S8.S32.SAT R114, R57, R56, R114 ;  /* 0x0000003839727239 */ /* 0x000fe20000001472 */
[-C--:B------:R-:W-:Y:S02]  /*7fa0*/  IMAD R62, R77, R72.reuse, R62 ;  /* 0x000000484d3e7224 */ /* 0x080fe400078e023e */
[----:B------:R-:W-:Y:S05]  /*7fb0*/  IMAD R67, R76, R72, R67 ;  /* 0x000000484c437224 */ /* 0x000fea00078e0243 */
[----:B------:R-:W-:Y:S04]  /*7fc0*/  I2IP.S8.S32.SAT R115, R67, R62, RZ ;  /* 0x0000003e43737239 */ /* 0x000fe800000014ff */
[----:B------:R-:W-:Y:S05]  /*7fd0*/  I2IP.S8.S32.SAT R115, R61, R60, R115 ;  /* 0x0000003c3d737239 */ /* 0x000fea0000001473 */
[----:B------:R1:W-:Y:S01]  /*7fe0*/  STS.128 [R158+0x8200], R112 ;  /* 0x008200709e007388 */ /* 0x0003e20000000c00 */
[----:B------:R-:W-:Y:S01]  /*7ff0*/  @!PT LDS RZ, [RZ] ;  /* 0x00000000fffff984 */ /* 0x000fe20000000800 */
[----:B------:R-:W-:Y:S01]  /*8000*/  @!PT LDS RZ, [RZ] ;  /* 0x00000000fffff984 */ /* 0x000fe20000000800 */
[----:B------:R-:W-:Y:S01]  /*8010*/  @!PT LDS RZ, [RZ] ;  /* 0x00000000fffff984 */ /* 0x000fe20000000800 */
[----:B------:R-:W-:Y:S01]  /*8020*/  @!PT LDS RZ, [RZ] ;  /* 0x00000000fffff984 */ /* 0x000fe20000000800 */
[----:B------:R2:W-:Y:S07]  /*8030*/  MEMBAR.ALL.CTA ;  /* 0x0000000000007992 */ /* 0x0005ee0000008000 */
[----:B--2---:R-:W2:Y:S02]  /*8040*/  FENCE.VIEW.ASYNC.S ;  /* 0x00000000000073c6 */ /* 0x004ea40000000000 */
[----:B--2---:R-:W-:Y:S06]  /*8050*/  BAR.SYNC.DEFER_BLOCKING 0x1, 0x80 ;  /* 0x0042000000007b1d */ /* 0x004fec0000010000 */
[----:B------:R-:W-:Y:S05]  /*8060*/  @P0 BRA `(.L_x_123) ;  /* 0x0000000000280947 */ /* 0x000fea0003800000 */
[----:B------:R-:W-:Y:S01]  /*8070*/  UIADD3 UR4, UPT, UPT, UR44, 0x8200, URZ ;  /* 0x000082002c047890 */ /* 0x000fe2000fffe0ff */
[----:B------:R-:W-:Y:S05]  /*8080*/  UMOV UR51, UR36 ;  /* 0x0000002400337c82 */ /* 0x000fea0008000000 */
[----:B------:R-:W-:Y:S01]  /*8090*/  MOV R156, UR4 ;  /* 0x00000004009c7c02 */ /* 0x000fe20008000f00 */
[----:B------:R-:W-:Y:S03]  /*80a0*/  UIADD3 UR4, UP0, UPT, UR62, 0x680, URZ ;  /* 0x000006803e047890 */ /* 0x000fe6000ff1e0ff */
[----:B------:R-:W-:Y:S01]  /*80b0*/  R2UR UR48, R156 ;  /* 0x000000009c3072ca */ /* 0x000fe200000e0000 */
[----:B------:R-:W-:Y:S11]  /*80c0*/  UIADD3.X UR5, UPT, UPT, URZ, UR63, URZ, UP0, !UPT ;  /* 0x0000003fff057290 */ /* 0x000ff600087fe4ff */
[----:B------:R-:W-:Y:S01]  /*80d0*/  @!UPT UIADD3 URZ, UPT, UPT, URZ, URZ, URZ ;  /* 0x000000fffffff290 */ /* 0x000fe2000fffe0ff */
[----:B------:R2:W-:Y:S01]  /*80e0*/  UTMASTG.3D [UR48], [UR4] ;  /* 0x00000030040073b5 */ /* 0x0005e20008010000 */
[----:B------:R0:W-:Y:S01]  /*80f0*/  UTMACMDFLUSH ;  /* 0x00000000000079b7 */ /* 0x0001e20000000000 */
[----:B--2---:R-:W-:Y:S04]  /*8100*/  DEPBAR.LE SB0, 0x1 ;  /* 0x000080400000791a */ /* 0x004fe80000000000 */
.L_x_123:
[----:B------:R-:W-:Y:S05]  /*8110*/  BSYNC.RECONVERGENT B0 ;  /* 0x0000000000007941 */ /* 0x000fea0003800200 */
.L_x_122:
[----:B------:R-:W-:Y:S06]  /*8120*/  BAR.SYNC.DEFER_BLOCKING 0x1, 0x80 ;  /* 0x0042000000007b1d */ /* 0x000fec0000010000 */
[----:B------:R-:W2:Y:S01]  /*8130*/  @P6 SYNCS.PHASECHK.TRANS64.TRYWAIT P0, [R107+URZ+0xb0], R116 ;  /* 0x0000b0746b0065a7 */ /* 0x000ea200080011ff */
[----:B------:R-:W-:Y:S01]  /*8140*/  BSSY B1, `(.L_x_124) ;  /* 0x0000023000017945 */ /* 0x000fe20003800000 */
[----:B--2---:R-:W-:Y:S03]  /*8150*/  @P6 SEL R78, RZ, 0x1, !P0 ;  /* 0x00000001ff4e6807 */ /* 0x004fe60004000000 */
[----:B------:R-:W-:Y:S05]  /*8160*/  @!P6 BRA `(.L_x_125) ;  /* 0x000000000080e947 */ /* 0x000fea0003800000 */
[----:B------:R-:W-:Y:S01]  /*8170*/  ISETP.NE.AND P1, PT, R79, RZ, PT ;  /* 0x000000ff4f00720c */ /* 0x000fe20003f25270 */
[----:B------:R-:W-:Y:S01]  /*8180*/  BSSY B0, `(.L_x_126) ;  /* 0x000000a000007945 */ /* 0x000fe20003800000 */
[----:B------:R-:W-:Y:S11]  /*8190*/  ISETP.NE.AND P0, PT, R78, RZ, PT ;  /* 0x000000ff4e00720c */ /* 0x000ff60003f05270 */
[----:B------:R-:W-:Y:S04]  /*81a0*/  @P1 IMAD R5, R150, 0x2000, R105 ;  /* 0x0000200096051824 */ /* 0x000fe800078e0269 */
[--C-:B------:R-:W-:Y:S01]  /*81b0*/  @P1 IMAD.IADD R4, R155, 0x1, R5.reuse ;  /* 0x000000019b041824 */ /* 0x100fe200078e0205 */
[----:B------:R-:W-:Y:S01]  /*81c0*/  @P1 IADD3 R3, PT, PT, R154, R5, RZ ;  /* 0x000000059a031210 */ /* 0x000fe20007ffe0ff */
[----:B------:R-:W-:Y:S01]  /*81d0*/  @P1 IMAD.IADD R2, R104, 0x1, R5 ;  /* 0x0000000168021824 */ /* 0x000fe200078e0205 */
[----:B------:R-:W-:Y:S06]  /*81e0*/  @P0 BRA `(.L_x_127) ;  /* 0x00000000000c0947 */ /* 0x000fec0003800000 */
[----:B------:R-:W-:Y:S04]  /*81f0*/  SHF.L.U32 R0, R149, 0x1f, RZ ;  /* 0x0000001f95007819 */ /* 0x000fe800000006ff */
[----:B------:R-:W2:Y:S02]  /*8200*/  SYNCS.PHASECHK.TRANS64.TRYWAIT P0, [R107+URZ+0xb0], R0 ;  /* 0x0000b0006b0075a7 */ /* 0x000ea400080011ff */
[----:B--2---:R-:W-:Y:S05]  /*8210*/  @!P0 BRA `(.L_x_128) ;  /* 0x0000004c00fc8947 */ /* 0x004fea0003800000 */
.L_x_127:
[----:B------:R-:W-:Y:S05]  /*8220*/  BSYNC B0 ;  /* 0x0000000000007941 */ /* 0x000fea0003800000 */
.L_x_126:
[----:B------:R-:W-:Y:S01]  /*8230*/  ISETP.NE.AND P0, PT, R79, RZ, PT ;  /* 0x000000ff4f00720c */ /* 0x000fe20003f05270 */
[----:B--2---:R-:W-:Y:S02]  /*8240*/  VIADD R107, R107, 0xd0 ;  /* 0x000000d06b6b7836 */ /* 0x004fe40000000000 */
[----:B------:R-:W-:Y:S02]  /*8250*/  IMAD.U32 R0, RZ, RZ, UR45 ;  /* 0x0000002dff007e24 */ /* 0x000fe4000f8e00ff */
[----:B------:R-:W-:Y:S03]  /*8260*/  VIADD R150, R150, 0x1 ;  /* 0x0000000196967836 */ /* 0x000fe60000000000 */
[----:B------:R-:W-:Y:S05]  /*8270*/  PRMT R0, R0, 0x654, R107 ;  /* 0x0000065400007816 */ /* 0x000fea000000006b */
[----:B------:R2:W3:Y:S04]  /*8280*/  @P0 LDS.128 R80, [R5+0x200] ;  /* 0x0002000005500984 */ /* 0x0004e80000000c00 */
[----:B------:R2:W4:Y:S04]  /*8290*/  @P0 LDS.128 R84, [R4+0x200] ;  /* 0x0002000004540984 */ /* 0x0005280000000c00 */
        /* <DEDUP_REMOVED lines=12> */
[----:B--234-:R-:W-:Y:S02]  /*8360*/  LOP3.LUT R149, R149, R0, RZ, 0x3c, !PT ;  /* 0x0000000095957212 */ /* 0x01cfe400078e3cff */
.L_x_125:
[----:B------:R-:W-:Y:S05]  /*8370*/  BSYNC B1 ;  /* 0x0000000000017941 */ /* 0x000fea0003800000 */
.L_x_124:
[----:B------:R-:W-:Y:S05]  /*8380*/  VIADD R0, R71, 0x40 ;  /* 0x0000004047007836 */ /* 0x000fea0000000000 */
[----:B------:R-:W-:Y:S04]  /*8390*/  SHF.R.U32.HI R0, RZ, 0x15, R0 ;  /* 0x00000015ff007819 */ /* 0x000fe80000011600 */
[----:B------:R-:W-:Y:S11]  /*83a0*/  LOP3.LUT P0, RZ, R0, 0x3, R145, 0x48, !PT ;  /* 0x0000000300ff7812 */ /* 0x000ff60007804891 */
[----:B------:R-:W-:Y:S02]  /*83b0*/  @!UPT UIADD3 URZ, UPT, UPT, URZ, URZ, URZ ;  /* 0x000000fffffff290 */ /* 0x000fe4000fffe0ff */
        /* <DEDUP_REMOVED lines=8> */
[----:B------:R-:W5:Y:S01]  /*8440*/  LDCU.64 UR4, c[0x4][0x18] ;  /* 0x01000300ff0477ac */ /* 0x000f620008000a00 */
[----:B--2---:R-:W-:Y:S01]  /*8450*/  MOV R5, UR9 ;  /* 0x0000000900057c02 */ /* 0x004fe20008000f00 */
[----:B------:R-:W-:Y:S01]  /*8460*/  IMAD.U32 R4, RZ, RZ, UR8 ;  /* 0x00000008ff047e24 */ /* 0x000fe2000f8e00ff */
[----:B---3--:R-:W-:Y:S01]  /*8470*/  MOV R7, UR7 ;  /* 0x0000000700077c02 */ /* 0x008fe20008000f00 */
[----:B------:R-:W-:Y:S01]  /*8480*/  IMAD.U32 R6, RZ, RZ, UR6 ;  /* 0x00000006ff067e24 */ /* 0x000fe2000f8e00ff */
[----:B-----5:R-:W-:Y:S01]  /*8490*/  MOV R11, UR5 ;  /* 0x00000005000b7c02 */ /* 0x020fe20008000f00 */
[----:B------:R-:W-:Y:S02]  /*84a0*/  IMAD.U32 R10, RZ, RZ, UR4 ;  /* 0x00000004ff0a7e24 */ /* 0x000fe4000f8e00ff */
[----:B------:R-:W-:Y:S07]  /*84b0*/  LEPC R20, `(.L_x_129) ;  /* 0x000000001014794e */ /* 0x000fee0000000000 */
[----:B-1--4-:R-:W-:Y:S05]  /*84c0*/  CALL.ABS.NOINC R2 ;  /* 0x0000000002007343 */ /* 0x012fea0003c00000 */
.L_x_129:
[----:B------:R-:W-:Y:S05]  /*84d0*/  WARPSYNC.ALL ;  /* 0x0000000000007948 */ /* 0x000fea0003800000 */
[----:B------:R-:W-:Y:S01]  /*84e0*/  R2UR UR4, R71 ;  /* 0x00000000470472ca */ /* 0x000fe200000e0000 */
[----:B------:R-:W-:Y:S01]  /*84f0*/  BSSY.RECONVERGENT B0, `(.L_x_130) ;  /* 0x000011c000007945 */ /* 0x000fe20003800200 */
[C---:B------:R-:W-:Y:S02]  /*8500*/  PRMT R73, R80.reuse, 0x8880, RZ ;  /* 0x0000888050497816 */ /* 0x040fe400000000ff */
[C---:B------:R-:W-:Y:S02]  /*8510*/  SHF.L.U32 R75, R80.reuse, 0x10, RZ ;  /* 0x00000010504b7819 */ /* 0x040fe400000006ff */
[----:B------:R-:W-:Y:S02]  /*8520*/  SHF.L.U32 R77, R81, 0x8, RZ ;  /* 0x00000008514d7819 */ /* 0x000fe400000006ff */
[----:B------:R-:W-:Y:S02]  /*8530*/  SHF.R.S32.HI R75, RZ, 0x18, R75 ;  /* 0x00000018ff4b7819 */ /* 0x000fe4000001144b */
[----:B------:R-:W-:Y:S02]  /*8540*/  SHF.R.S32.HI R77, RZ, 0x18, R77 ;  /* 0x00000018ff4d7819 */ /* 0x000fe4000001144d */
[----:B------:R-:W-:Y:S01]  /*8550*/  SHF.R.S32.HI R76, RZ, 0x18, R81 ;  /* 0x00000018ff4c7819 */ /* 0x000fe20000011451 */
[----:B------:R-:W2:Y:S01]  /*8560*/  LDTM.x64 R4, tmem[UR4+0x40] ;  /* 0x00004004000479ee */ /* 0x000ea20008340000 */
[----:B------:R-:W-:Y:S02]  /*8570*/  SHF.L.U32 R74, R80, 0x8, RZ ;  /* 0x00000008504a7819 */ /* 0x000fe400000006ff */
[----:B------:R-:W-:Y:S02]  /*8580*/  ISETP.NE.AND P0, PT, R157, RZ, PT ;  /* 0x000000ff9d00720c */ /* 0x000fe40003f05270 */
[----:B------:R-:W-:Y:S02]  /*8590*/  SHF.R.S32.HI R74, RZ, 0x18, R74 ;  /* 0x00000018ff4a7819 */ /* 0x000fe4000001144a */
[----:B------:R-:W-:Y:S01]  /*85a0*/  ISETP.NE.AND P6, PT, R106, RZ, PT ;  /* 0x000000ff6a00720c */ /* 0x000fe20003fc5270 */
[C---:B--2---:R-:W-:Y:S02]  /*85b0*/  IMAD R0, R70.reuse, R4, RZ ;  /* 0x0000000446007224 */ /* 0x044fe400078e02ff */
[C---:B------:R-:W-:Y:S02]  /*85c0*/  IMAD R2, R70.reuse, R5, RZ ;  /* 0x0000000546027224 */ /* 0x040fe400078e02ff */
[----:B------:R-:W-:Y:S02]  /*85d0*/  IMAD R3, R70, R6, RZ ;  /* 0x0000000646037224 */ /* 0x000fe400078e02ff */
        /* <DEDUP_REMOVED lines=10> */
[----:B------:R-:W-:Y:S01]  /*8680*/  IMAD R7, R73, R72, R7 ;  /* 0x0000004849077224 */ /* 0x000fe200078e0207 */
[----:B------:R-:W-:Y:S01]  /*8690*/  PRMT R73, R82, 0x8880, RZ ;  /* 0x0000888052497816 */ /* 0x000fe200000000ff */
[----:B------:R-:W-:Y:S02]  /*86a0*/  IMAD R6, R70, R10, RZ ;  /* 0x0000000a46067224 */ /* 0x000fe400078e02ff */
[-C--:B------:R-:W-:Y:S01]  /*86b0*/  IMAD R4, R75, R72.reuse, R4 ;  /* 0x000000484b047224 */ /* 0x080fe200078e0204 */
[----:B------:R-:W-:Y:S01]  /*86c0*/  SHF.L.U32 R75, R82, 0x8, RZ ;  /* 0x00000008524b7819 */ /* 0x000fe200000006ff */
[-C--:B------:R-:W-:Y:S01]  /*86d0*/  IMAD R5, R74, R72.reuse, R5 ;  /* 0x000000484a057224 */ /* 0x080fe200078e0205 */
[----:B------:R-:W-:Y:S01]  /*86e0*/  SHF.L.U32 R74, R82, 0x10, RZ ;  /* 0x00000010524a7819 */ /* 0x000fe200000006ff */
[----:B------:R-:W-:Y:S01]  /*86f0*/  IMAD R6, R77, R72, R6 ;  /* 0x000000484d067224 */ /* 0x000fe200078e0206 */
[----:B------:R-:W-:Y:S01]  /*8700*/  I2IP.S8.S32.SAT R77, R7, R3, RZ ;  /* 0x00000003074d7239 */ /* 0x000fe200000014ff */
[C---:B------:R-:W-:Y:S01]  /*8710*/  IMAD R11, R70.reuse, R11, RZ ;  /* 0x0000000b460b7224 */ /* 0x040fe200078e02ff */
[----:B------:R-:W-:Y:S01]  /*8720*/  MOV R3, R73 ;  /* 0x0000004900037202 */ /* 0x000fe20000000f00 */
[----:B------:R-:W-:Y:S01]  /*8730*/  IMAD R8, R70, R12, RZ ;  /* 0x0000000c46087224 */ /* 0x000fe200078e02ff */
[----:B-1----:R-:W-:Y:S01]  /*8740*/  I2IP.S8.S32.SAT R88, R2, R0, R77 ;  /* 0x0000000002587239 */ /* 0x002fe2000000144d */
[----:B------:R-:W-:Y:S01]  /*8750*/  IMAD R9, R70, R13, RZ ;  /* 0x0000000d46097224 */ /* 0x000fe200078e02ff */
[----:B------:R-:W-:Y:S01]  /*8760*/  SHF.R.S32.HI R73, RZ, 0x18, R74 ;  /* 0x00000018ff497819 */ /* 0x000fe2000001144a */
[----:B------:R-:W-:Y:S01]  /*8770*/  IMAD R11, R76, R72, R11 ;  /* 0x000000484c0b7224 */ /* 0x000fe200078e020b */
[----:B------:R-:W-:Y:S01]  /*8780*/  SHF.R.S32.HI R75, RZ, 0x18, R75 ;  /* 0x00000018ff4b7819 */ /* 0x000fe2000001144b */
[C---:B------:R-:W-:Y:S01]  /*8790*/  IMAD R10, R70.reuse, R14, RZ ;  /* 0x0000000e460a7224 */ /* 0x040fe200078e02ff */
[----:B------:R-:W-:Y:S01]  /*87a0*/  SHF.L.U32 R2, R83, 0x10, RZ ;  /* 0x0000001053027819 */ /* 0x000fe200000006ff */
[----:B------:R-:W-:Y:S01]  /*87b0*/  IMAD R8, R3, R72, R8 ;  /* 0x0000004803087224 */ /* 0x000fe200078e0208 */
[----:B------:R-:W-:Y:S01]  /*87c0*/  I2IP.S8.S32.SAT R89, R11, R6, RZ ;  /* 0x000000060b597239 */ /* 0x000fe200000014ff */
[C---:B------:R-:W-:Y:S01]  /*87d0*/  IMAD R15, R70.reuse, R15, RZ ;  /* 0x0000000f460f7224 */ /* 0x040fe200078e02ff */
[----:B------:R-:W-:Y:S01]  /*87e0*/  PRMT R3, R83, 0x8880, RZ ;  /* 0x0000888053037816 */ /* 0x000fe200000000ff */
[----:B------:R-:W-:Y:S01]  /*87f0*/  IMAD R9, R73, R72, R9 ;  /* 0x0000004849097224 */ /* 0x000fe200078e0209 */
[----:B------:R-:W-:Y:S01]  /*8800*/  I2IP.S8.S32.SAT R89, R5, R4, R89 ;  /* 0x0000000405597239 */ /* 0x000fe20000001459 */
[C---:B------:R-:W-:Y:S01]  /*8810*/  IMAD R12, R70.reuse, R16, RZ ;  /* 0x00000010460c7224 */ /* 0x040fe200078e02ff */
[----:B------:R-:W-:Y:S01]  /*8820*/  SHF.R.S32.HI R2, RZ, 0x18, R2 ;  /* 0x00000018ff027819 */ /* 0x000fe20000011402 */
[----:B------:R-:W-:Y:S01]  /*8830*/  IMAD R10, R75, R72, R10 ;  /* 0x000000484b0a7224 */ /* 0x000fe200078e020a */
[----:B------:R-:W-:Y:S01]  /*8840*/  SHF.R.S32.HI R0, RZ, 0x18, R82 ;  /* 0x00000018ff007819 */ /* 0x000fe20000011452 */
[C---:B------:R-:W-:Y:S01]  /*8850*/  IMAD R13, R70.reuse, R17, RZ ;  /* 0x00000011460d7224 */ /* 0x040fe200078e02ff */
[----:B------:R-:W-:Y:S01]  /*8860*/  SHF.R.S32.HI R74, RZ, 0x18, R83 ;  /* 0x00000018ff4a7819 */ /* 0x000fe20000011453 */
[----:B------:R-:W-:Y:S01]  /*8870*/  IMAD R14, R70, R18, RZ ;  /* 0x00000012460e7224 */ /* 0x000fe200078e02ff */
[----:B------:R-:W-:Y:S01]  /*8880*/  SHF.L.U32 R73, R83, 0x8, RZ ;  /* 0x0000000853497819 */ /* 0x000fe200000006ff */
[-C--:B------:R-:W-:Y:S01]  /*8890*/  IMAD R15, R0, R72.reuse, R15 ;  /* 0x00000048000f7224 */ /* 0x080fe200078e020f */
[C---:B------:R-:W-:Y:S01]  /*88a0*/  SHF.L.U32 R0, R84.reuse, 0x10, RZ ;  /* 0x0000001054007819 */ /* 0x040fe200000006ff */
[-C--:B------:R-:W-:Y:S01]  /*88b0*/  IMAD R12, R3, R72.reuse, R12 ;  /* 0x00000048030c7224 */ /* 0x080fe200078e020c */
[----:B------:R-:W-:Y:S01]  /*88c0*/  PRMT R3, R84, 0x8880, RZ ;  /* 0x0000888054037816 */ /* 0x000fe200000000ff */
[----:B------:R-:W-:Y:S01]  /*88d0*/  IMAD R13, R2, R72, R13 ;  /* 0x00000048020d7224 */ /* 0x000fe200078e020d */
[----:B------:R-:W-:Y:S01]  /*88e0*/  SHF.R.S32.HI R73, RZ, 0x18, R73 ;  /* 0x00000018ff497819 */ /* 0x000fe20000011449 */
[----:B------:R-:W-:Y:S01]  /*88f0*/  IMAD R19, R70, R19, RZ ;  /* 0x0000001346137224 */ /* 0x000fe200078e02ff */
[----:B------:R-:W-:Y:S01]  /*8900*/  I2IP.S8.S32.SAT R90, R15, R10, RZ ;  /* 0x0000000a0f5a7239 */ /* 0x000fe200000014ff */
[----:B------:R-:W-:Y:S01]  /*8910*/  IMAD.SHL.U32 R2, R84, 0x100, RZ ;  /* 0x0000010054027824 */ /* 0x000fe200078e00ff */
[----:B------:R-:W-:Y:S01]  /*8920*/  SHF.R.S32.HI R0, RZ, 0x18, R0 ;  /* 0x00000018ff007819 */ /* 0x000fe20000011400 */
[C---:B------:R-:W-:Y:S01]  /*8930*/  IMAD R16, R70.reuse, R20, RZ ;  /* 0x0000001446107224 */ /* 0x040fe200078e02ff */
[----:B------:R-:W-:Y:S01]  /*8940*/  I2IP.S8.S32.SAT R90, R9, R8, R90 ;  /* 0x00000008095a7239 */ /* 0x000fe2000000145a */
[-C--:B------:R-:W-:Y:S01]  /*8950*/  IMAD R14, R73, R72.reuse, R14 ;  /* 0x00000048490e7224 */ /* 0x080fe200078e020e */
[----:B------:R-:W-:Y:S01]  /*8960*/  SHF.R.S32.HI R73, RZ, 0x18, R2 ;  /* 0x00000018ff497819 */ /* 0x000fe20000011402 */
[----:B------:R-:W-:Y:S01]  /*8970*/  IMAD R17, R70, R21, RZ ;  /* 0x0000001546117224 */ /* 0x000fe200078e02ff */
[----:B------:R-:W-:Y:S01]  /*8980*/  SHF.L.U32 R2, R85, 0x8, RZ ;  /* 0x0000000855027819 */ /* 0x000fe200000006ff */
[----:B------:R-:W-:Y:S01]  /*8990*/  IMAD R19, R74, R72, R19 ;  /* 0x000000484a137224 */ /* 0x000fe200078e0213 */
[----:B------:R-:W-:Y:S01]  /*89a0*/  SHF.R.S32.HI R74, RZ, 0x18, R94 ;  /* 0x00000018ff4a7819 */ /* 0x000fe2000001145e */
[----:B------:R-:W-:Y:S01]  /*89b0*/  IMAD R18, R70, R22, RZ ;  /* 0x0000001646127224 */ /* 0x000fe200078e02ff */
[----:B------:R-:W-:Y:S01]  /*89c0*/  SHF.L.U32 R75, R98, 0x8, RZ ;  /* 0x00000008624b7819 */ /* 0x000fe200000006ff */
[----:B------:R-:W-:Y:S01]  /*89d0*/  IMAD R16, R3, R72, R16 ;  /* 0x0000004803107224 */ /* 0x000fe200078e0210 */
[----:B------:R-:W-:Y:S01]  /*89e0*/  I2IP.S8.S32.SAT R91, R19, R14, RZ ;  /* 0x0000000e135b7239 */ /* 0x000fe200000014ff */
[----:B------:R-:W-:Y:S01]  /*89f0*/  IMAD R17, R0, R72, R17 ;  /* 0x0000004800117224 */ /* 0x000fe200078e0211 */
[----:B------:R-:W-:Y:S01]  /*8a00*/  SHF.R.S32.HI R0, RZ, 0x18, R84 ;  /* 0x00000018ff007819 */ /* 0x000fe20000011454 */
[C---:B------:R-:W-:Y:S01]  /*8a10*/  IMAD R23, R70.reuse, R23, RZ ;  /* 0x0000001746177224 */ /* 0x040fe200078e02ff */
[----:B------:R-:W-:Y:S01]  /*8a20*/  I2IP.S8.S32.SAT R91, R13, R12, R91 ;  /* 0x0000000c0d5b7239 */ /* 0x000fe2000000145b */
[----:B------:R-:W-:Y:S01]  /*8a30*/  IMAD R18, R73, R72, R18 ;  /* 0x0000004849127224 */ /* 0x000fe200078e0212 */
[C---:B------:R-:W-:Y:S01]  /*8a40*/  SHF.L.U32 R73, R85.reuse, 0x10, RZ ;  /* 0x0000001055497819 */ /* 0x040fe200000006ff */
[----:B------:R-:W-:Y:S01]  /*8a50*/  IMAD R20, R70, R24, RZ ;  /* 0x0000001846147224 */ /* 0x000fe200078e02ff */
[----:B------:R-:W-:Y:S01]  /*8a60*/  PRMT R3, R85, 0x8880, RZ ;  /* 0x0000888055037816 */ /* 0x000fe200000000ff */
[----:B------:R-:W-:Y:S01]  /*8a70*/  IMAD R23, R0, R72, R23 ;  /* 0x0000004800177224 */ /* 0x000fe200078e0217 */
[----:B------:R-:W-:Y:S01]  /*8a80*/  SHF.R.S32.HI R0, RZ, 0x18, R73 ;  /* 0x00000018ff007819 */ /* 0x000fe20000011449 */
[C---:B------:R-:W-:Y:S01]  /*8a90*/  IMAD R21, R70.reuse, R25, RZ ;  /* 0x0000001946157224 */ /* 0x040fe200078e02ff */
[----:B------:R-:W-:Y:S01]  /*8aa0*/  SHF.R.S32.HI R73, RZ, 0x18, R2 ;  /* 0x00000018ff497819 */ /* 0x000fe20000011402 */
[C---:B------:R-:W-:Y:S01]  /*8ab0*/  IMAD R22, R70.reuse, R26, RZ ;  /* 0x0000001a46167224 */ /* 0x040fe200078e02ff */
[----:B------:R1:W-:Y:S01]  /*8ac0*/  STS.128 [R135+UR44+0xa200], R88 ;  /* 0x00a2005887007988 */ /* 0x0003e20008000c2c */
[----:B------:R-:W-:Y:S01]  /*8ad0*/  IMAD R20, R3, R72, R20 ;  /* 0x0000004803147224 */ /* 0x000fe200078e0214 */
[----:B------:R-:W-:Y:S01]  /*8ae0*/  SHF.R.S32.HI R2, RZ, 0x18, R85 ;  /* 0x00000018ff027819 */ /* 0x000fe20000011455 */
[----:B------:R-:W-:Y:S01]  /*8af0*/  IMAD R27, R70, R27, RZ ;  /* 0x0000001b461b7224 */ /* 0x000fe200078e02ff */
[----:B------:R-:W-:Y:S01]  /*8b00*/  I2IP.S8.S32.SAT R100, R23, R18, RZ ;  /* 0x0000001217647239 */ /* 0x000fe200000014ff */
[-C--:B------:R-:W-:Y:S01]  /*8b10*/  IMAD R21, R0, R72.reuse, R21 ;  /* 0x0000004800157224 */ /* 0x080fe200078e0215 */
[C---:B------:R-:W-:Y:S01]  /*8b20*/  PRMT R3, R86.reuse, 0x8880, RZ ;  /* 0x0000888056037816 */ /* 0x040fe200000000ff */
[-C--:B------:R-:W-:Y:S01]  /*8b30*/  IMAD R22, R73, R72.reuse, R22 ;  /* 0x0000004849167224 */ /* 0x080fe200078e0216 */
[----:B------:R-:W-:Y:S01]  /*8b40*/  SHF.L.U32 R0, R86, 0x10, RZ ;  /* 0x0000001056007819 */ /* 0x000fe200000006ff */
[----:B------:R-:W-:Y:S01]  /*8b50*/  IMAD R27, R2, R72, R27 ;  /* 0x00000048021b7224 */ /* 0x000fe200078e021b */
[----:B------:R-:W-:Y:S01]  /*8b60*/  SHF.L.U32 R2, R86, 0x8, RZ ;  /* 0x0000000856027819 */ /* 0x000fe200000006ff */
[C---:B------:R-:W-:Y:S01]  /*8b70*/  IMAD R24, R70.reuse, R28, RZ ;  /* 0x0000001c46187224 */ /* 0x040fe200078e02ff */
[----:B------:R-:W-:Y:S01]  /*8b80*/  SHF.R.S32.HI R0, RZ, 0x18, R0 ;  /* 0x00000018ff007819 */ /* 0x000fe20000011400 */
[C---:B------:R-:W-:Y:S01]  /*8b90*/  IMAD R25, R70.reuse, R29, RZ ;  /* 0x0000001d46197224 */ /* 0x040fe200078e02ff */
        /* <DEDUP_REMOVED lines=10> */
[C---:B------:R-:W-:Y:S01]  /*8c40*/  SHF.L.U32 R0, R87.reuse, 0x10, RZ ;  /* 0x0000001057007819 */ /* 0x040fe200000006ff */
        /* <DEDUP_REMOVED lines=13> */
[C---:B------:R-:W-:Y:S01]  /*8d20*/  PRMT R3, R92.reuse, 0x8880, RZ ;  /* 0x000088805c037816 */ /* 0x040fe200000000ff */
[----:B------:R-:W-:Y:S01]  /*8d30*/  IMAD R30, R73, R72, R30 ;  /* 0x00000048491e7224 */ /* 0x000fe200078e021e */
[----:B------:R-:W-:Y:S01]  /*8d40*/  I2IP.S8.S32.SAT R102, R25, R24, R102 ;  /* 0x0000001819667239 */ /* 0x000fe20000001466 */
[----:B------:R-:W-:Y:S01]  /*8d50*/  IMAD.U32 R0, R92, 0x10000, RZ ;  /* 0x000100005c007824 */ /* 0x000fe200078e00ff */
[----:B------:R-:W-:Y:S01]  /*8d60*/  SHF.R.S32.HI R75, RZ, 0x18, R75 ;  /* 0x00000018ff4b7819 */ /* 0x000fe2000001144b */
[----:B------:R-:W-:Y:S01]  /*8d70*/  IMAD R35, R2, R72, R35 ;  /* 0x0000004802237224 */ /* 0x000fe200078e0223 */
[----:B------:R-:W-:Y:S01]  /*8d80*/  SHF.L.U32 R2, R92, 0x8, RZ ;  /* 0x000000085c027819 */ /* 0x000fe200000006ff */
[C---:B------:R-:W-:Y:S01]  /*8d90*/  IMAD R32, R70.reuse, R36, RZ ;  /* 0x0000002446207224 */ /* 0x040fe200078e02ff */
[----:B------:R-:W-:Y:S01]  /*8da0*/  SHF.R.S32.HI R0, RZ, 0x18, R0 ;  /* 0x00000018ff007819 */ /* 0x000fe20000011400 */
[C---:B------:R-:W-:Y:S01]  /*8db0*/  IMAD R33, R70.reuse, R37, RZ ;  /* 0x0000002546217224 */ /* 0x040fe200078e02ff */
[----:B------:R-:W-:Y:S01]  /*8dc0*/  SHF.R.S32.HI R73, RZ, 0x18, R2 ;  /* 0x00000018ff497819 */ /* 0x000fe20000011402 */
[----:B------:R-:W-:Y:S01]  /*8dd0*/  IMAD R34, R70, R38, RZ ;  /* 0x0000002646227224 */ /* 0x000fe200078e02ff */
[----:B------:R-:W-:Y:S01]  /*8de0*/  I2IP.S8.S32.SAT R103, R35, R30, RZ ;  /* 0x0000001e23677239 */ /* 0x000fe200000014ff */
[-C--:B------:R-:W-:Y:S01]  /*8df0*/  IMAD R32, R3, R72.reuse, R32 ;  /* 0x0000004803207224 */ /* 0x080fe200078e0220 */
[----:B------:R-:W-:Y:S01]  /*8e00*/  PRMT R3, R93, 0x8880, RZ ;  /* 0x000088805d037816 */ /* 0x000fe200000000ff */
[----:B------:R-:W-:Y:S01]  /*8e10*/  IMAD R33, R0, R72, R33 ;  /* 0x0000004800217224 */ /* 0x000fe200078e0221 */
[----:B------:R-:W-:Y:S01]  /*8e20*/  SHF.R.S32.HI R0, RZ, 0x18, R92 ;  /* 0x00000018ff007819 */ /* 0x000fe2000001145c */
[C---:B------:R-:W-:Y:S01]  /*8e30*/  IMAD R39, R70.reuse, R39, RZ ;  /* 0x0000002746277224 */ /* 0x040fe200078e02ff */
[----:B------:R-:W-:Y:S01]  /*8e40*/  I2IP.S8.S32.SAT R103, R29, R28, R103 ;  /* 0x0000001c1d677239 */ /* 0x000fe20000001467 */
[----:B------:R-:W-:Y:S01]  /*8e50*/  IMAD R34, R73, R72, R34 ;  /* 0x0000004849227224 */ /* 0x000fe200078e0222 */
[C---:B------:R-:W-:Y:S01]  /*8e60*/  SHF.L.U32 R73, R93.reuse, 0x10, RZ ;  /* 0x000000105d497819 */ /* 0x040fe200000006ff */
[----:B------:R-:W-:Y:S01]  /*8e70*/  IMAD R36, R70, R40, RZ ;  /* 0x0000002846247224 */ /* 0x000fe200078e02ff */
[----:B------:R-:W-:Y:S01]  /*8e80*/  SHF.L.U32 R2, R93, 0x8, RZ ;  /* 0x000000085d027819 */ /* 0x000fe200000006ff */
[----:B------:R-:W-:Y:S01]  /*8e90*/  IMAD R39, R0, R72, R39 ;  /* 0x0000004800277224 */ /* 0x000fe200078e0227 */
        /* <DEDUP_REMOVED lines=8> */
[----:B------:R-:W-:Y:S01]  /*8f20*/  SHF.L.U32 R2, R94, 0x10, RZ ;  /* 0x000000105e027819 */ /* 0x000fe200000006ff */
[----:B------:R-:W-:Y:S01]  /*8f30*/  IMAD R43, R70, R43, RZ ;  /* 0x0000002b462b7224 */ /* 0x000fe200078e02ff */
[----:B------:R-:W-:Y:S01]  /*8f40*/  SHF.R.S32.HI R0, RZ, 0x18, R93 ;  /* 0x00000018ff007819 */ /* 0x000fe2000001145d */
        /* <DEDUP_REMOVED lines=11> */
[----:B------:R-:W-:Y:S01]  /*9000*/  SHF.L.U32 R0, R95, 0x10, RZ ;  /* 0x000000105f007819 */ /* 0x000fe200000006ff */
[----:B------:R-:W-:Y:S01]  /*9010*/  IMAD R47, R70, R47, RZ ;  /* 0x0000002f462f7224 */ /* 0x000fe200078e02ff */
[----:B------:R-:W-:Y:S01]  /*9020*/  I2IP.S8.S32.SAT R109, R43, R38, RZ ;  /* 0x000000262b6d7239 */ /* 0x000fe200000014ff */
[----:B------:R-:W-:Y:S01]  /*9030*/  IMAD R41, R2, R72, R41 ;  /* 0x0000004802297224 */ /* 0x000fe200078e0229 */
[C---:B------:R-:W-:Y:S01]  /*9040*/  PRMT R3, R95.reuse, 0x8880, RZ ;  /* 0x000088805f037816 */ /* 0x040fe200000000ff */
[C---:B------:R-:W-:Y:S01]  /*9050*/  IMAD R44, R70.reuse, R48, RZ ;  /* 0x00000030462c7224 */ /* 0x040fe200078e02ff */
[----:B------:R-:W-:Y:S01]  /*9060*/  SHF.L.U32 R2, R95, 0x8, RZ ;  /* 0x000000085f027819 */ /* 0x000fe200000006ff */
[----:B------:R-:W-:Y:S01]  /*9070*/  IMAD R42, R73, R72, R42 ;  /* 0x00000048492a7224 */ /* 0x000fe200078e022a */
[----:B------:R-:W-:Y:S01]  /*9080*/  SHF.R.S32.HI R0, RZ, 0x18, R0 ;  /* 0x00000018ff007819 */ /* 0x000fe20000011400 */
[----:B------:R-:W-:Y:S01]  /*9090*/  IMAD R45, R70, R49, RZ ;  /* 0x00000031462d7224 */ /* 0x000fe200078e02ff */
[----:B------:R-:W-:Y:S01]  /*90a0*/  I2IP.S8.S32.SAT R109, R37, R36, R109 ;  /* 0x00000024256d7239 */ /* 0x000fe2000000146d */
[----:B------:R-:W-:Y:S01]  /*90b0*/  IMAD R47, R74, R72, R47 ;  /* 0x000000484a2f7224 */ /* 0x000fe200078e022f */
[----:B------:R-:W-:Y:S01]  /*90c0*/  SHF.R.S32.HI R73, RZ, 0x18, R2 ;  /* 0x00000018ff497819 */ /* 0x000fe20000011402 */
[C---:B------:R-:W-:Y:S01]  /*90d0*/  IMAD R46, R70.reuse, R50, RZ ;  /* 0x00000032462e7224 */ /* 0x040fe200078e02ff */
[----:B------:R-:W-:Y:S01]  /*90e0*/  SHF.R.S32.HI R2, RZ, 0x18, R95 ;  /* 0x00000018ff027819 */ /* 0x000fe2000001145f */
[----:B------:R-:W-:Y:S01]  /*90f0*/  IMAD R44, R3, R72, R44 ;  /* 0x00000048032c7224 */ /* 0x000fe200078e022c */
[----:B------:R-:W-:Y:S01]  /*9100*/  I2IP.S8.S32.SAT R110, R47, R42, RZ ;  /* 0x0000002a2f6e7239 */ /* 0x000fe200000014ff */
[----:B------:R-:W-:Y:S01]  /*9110*/  IMAD R51, R70, R51, RZ ;  /* 0x0000003346337224 */ /* 0x000fe200078e02ff */
[----:B------:R-:W-:Y:S01]  /*9120*/  PRMT R3, R96, 0x8880, RZ ;  /* 0x0000888060037816 */ /* 0x000fe200000000ff */
[----:B------:R-:W-:Y:S01]  /*9130*/  IMAD R45, R0, R72, R45 ;  /* 0x00000048002d7224 */ /* 0x000fe200078e022d */
[----:B------:R-:W-:Y:S01]  /*9140*/  I2IP.S8.S32.SAT R110, R41, R40, R110 ;  /* 0x00000028296e7239 */ /* 0x000fe2000000146e */
[----:B------:R-:W-:Y:S01]  /*9150*/  IMAD R48, R70, R52, RZ ;  /* 0x0000003446307224 */ /* 0x000fe200078e02ff */
[----:B------:R-:W-:Y:S01]  /*9160*/  SHF.L.U32 R74, R97, 0x10, RZ ;  /* 0x00000010614a7819 */ /* 0x000fe200000006ff */
[-C--:B------:R-:W-:Y:S01]  /*9170*/  IMAD R46, R73, R72.reuse, R46 ;  /* 0x00000048492e7224 */ /* 0x080fe200078e022e */
[----:B------:R-:W-:Y:S01]  /*9180*/  PRMT R73, R97, 0x8880, RZ ;  /* 0x0000888061497816 */ /* 0x000fe200000000ff */
[-C--:B------:R-:W-:Y:S01]  /*9190*/  IMAD R51, R2, R72.reuse, R51 ;  /* 0x0000004802337224 */ /* 0x080fe200078e0233 */
[----:B------:R-:W-:Y:S01]  /*91a0*/  SHF.R.S32.HI R74, RZ, 0x18, R74 ;  /* 0x00000018ff4a7819 */ /* 0x000fe2000001144a */
[C---:B------:R-:W-:Y:S01]  /*91b0*/  IMAD.U32 R0, R96.reuse, 0x10000, RZ ;  /* 0x0001000060007824 */ /* 0x040fe200078e00ff */
        /* <DEDUP_REMOVED lines=10> */
[----:B------:R-:W-:Y:S01]  /*9260*/  SHF.R.S32.HI R0, RZ, 0x18, R97 ;  /* 0x00000018ff007819 */ /* 0x000fe20000011461 */
[----:B------:R-:W-:Y:S01]  /*9270*/  IMAD R50, R3, R72, R50 ;  /* 0x0000004803327224 */ /* 0x000fe200078e0232 */
[----:B------:R-:W-:Y:S01]  /*9280*/  SHF.L.U32 R3, R97, 0x8, RZ ;  /* 0x0000000861037819 */ /* 0x000fe200000006ff */
[C---:B------:R-:W-:Y:S01]  /*9290*/  IMAD R52, R70.reuse, R56, RZ ;  /* 0x0000003846347224 */ /* 0x040fe200078e02ff */
[----:B------:R-:W-:Y:S01]  /*92a0*/  I2IP.S8.S32.SAT R111, R45, R44, R111 ;  /* 0x0000002c2d6f7239 */ /* 0x000fe2000000146f */
[----:B------:R-:W-:Y:S01]  /*92b0*/  IMAD R53, R70, R57, RZ ;  /* 0x0000003946357224 */ /* 0x000fe200078e02ff */
[----:B------:R-:W-:Y:S01]  /*92c0*/  SHF.R.S32.HI R3, RZ, 0x18, R3 ;  /* 0x00000018ff037819 */ /* 0x000fe20000011403 */
[----:B------:R-:W-:Y:S01]  /*92d0*/  IMAD R55, R2, R72, R55 ;  /* 0x0000004802377224 */ /* 0x000fe200078e0237 */
[----:B------:R-:W-:Y:S01]  /*92e0*/  SHF.L.U32 R2, R98, 0x10, RZ ;  /* 0x0000001062027819 */ /* 0x000fe200000006ff */
[C---:B------:R-:W-:Y:S01]  /*92f0*/  IMAD R54, R70.reuse, R58, RZ ;  /* 0x0000003a46367224 */ /* 0x040fe200078e02ff */
[----:B------:R1:W-:Y:S01]  /*9300*/  STS.128 [R159+0xa200], R108 ;  /* 0x00a2006c9f007388 */ /* 0x0003e20000000c00 */
[----:B------:R-:W-:Y:S01]  /*9310*/  IMAD R52, R73, R72, R52 ;  /* 0x0000004849347224 */ /* 0x000fe200078e0234 */
[----:B------:R-:W-:Y:S01]  /*9320*/  I2IP.S8.S32.SAT R112, R55, R50, RZ ;  /* 0x0000003237707239 */ /* 0x000fe200000014ff */
[----:B------:R-:W-:Y:S01]  /*9330*/  IMAD R59, R70, R59, RZ ;  /* 0x0000003b463b7224 */ /* 0x000fe200078e02ff */
[----:B------:R-:W-:Y:S01]  /*9340*/  PRMT R73, R98, 0x8880, RZ ;  /* 0x0000888062497816 */ /* 0x000fe200000000ff */
[----:B------:R-:W-:Y:S01]  /*9350*/  IMAD R53, R74, R72, R53 ;  /* 0x000000484a357224 */ /* 0x000fe200078e0235 */
[----:B------:R-:W-:Y:S01]  /*9360*/  I2IP.S8.S32.SAT R112, R49, R48, R112 ;  /* 0x0000003031707239 */ /* 0x000fe20000001470 */
[C---:B------:R-:W-:Y:S01]  /*9370*/  IMAD R56, R70.reuse, R60, RZ ;  /* 0x0000003c46387224 */ /* 0x040fe200078e02ff */
[----:B------:R-:W-:Y:S01]  /*9380*/  SHF.R.S32.HI R2, RZ, 0x18, R2 ;  /* 0x00000018ff027819 */ /* 0x000fe20000011402 */
[-C--:B------:R-:W-:Y:S01]  /*9390*/  IMAD R54, R3, R72.reuse, R54 ;  /* 0x0000004803367224 */ /* 0x080fe200078e0236 */
[----:B------:R-:W-:Y:S01]  /*93a0*/  PRMT R3, R99, 0x8880, RZ ;  /* 0x0000888063037816 */ /* 0x000fe200000000ff */
[----:B------:R-:W-:Y:S01]  /*93b0*/  IMAD R57, R70, R61, RZ ;  /* 0x0000003d46397224 */ /* 0x000fe200078e02ff */
[----:B------:R-:W-:Y:S01]  /*93c0*/  SHF.R.S32.HI R74, RZ, 0x18, R99 ;  /* 0x00000018ff4a7819 */ /* 0x000fe20000011463 */
[-C--:B------:R-:W-:Y:S01]  /*93d0*/  IMAD R59, R0, R72.reuse, R59 ;  /* 0x00000048003b7224 */ /* 0x080fe200078e023b */
[----:B------:R-:W-:Y:S01]  /*93e0*/  SHF.R.S32.HI R0, RZ, 0x18, R98 ;  /* 0x00000018ff007819 */ /* 0x000fe20000011462 */
[----:B------:R-:W-:Y:S01]  /*93f0*/  IMAD R56, R73, R72, R56 ;  /* 0x0000004849387224 */ /* 0x000fe200078e0238 */
[----:B------:R-:W-:Y:S01]  /*9400*/  SHF.L.U32 R73, R99, 0x8, RZ ;  /* 0x0000000863497819 */ /* 0x000fe200000006ff */
[----:B------:R-:W-:Y:S01]  /*9410*/  IMAD R58, R70, R62, RZ ;  /* 0x0000003e463a7224 */ /* 0x000fe200078e02ff */
[----:B------:R-:W-:Y:S01]  /*9420*/  I2IP.S8.S32.SAT R113, R59, R54, RZ ;  /* 0x000000363b717239 */ /* 0x000fe200000014ff */
[----:B------:R-:W-:Y:S01]  /*9430*/  IMAD R57, R2, R72, R57 ;  /* 0x0000004802397224 */ /* 0x000fe200078e0239 */
[----:B------:R-:W-:Y:S01]  /*9440*/  SHF.L.U32 R2, R99, 0x10, RZ ;  /* 0x0000001063027819 */ /* 0x000fe200000006ff */
[C---:B------:R-:W-:Y:S01]  /*9450*/  IMAD R63, R70.reuse, R63, RZ ;  /* 0x0000003f463f7224 */ /* 0x040fe200078e02ff */
[----:B------:R-:W-:Y:S01]  /*9460*/  SHF.R.S32.HI R73, RZ, 0x18, R73 ;  /* 0x00000018ff497819 */ /* 0x000fe20000011449 */
[C---:B------:R-:W-:Y:S01]  /*9470*/  IMAD R60, R70.reuse, R64, RZ ;  /* 0x00000040463c7224 */ /* 0x040fe200078e02ff */
[----:B------:R-:W-:Y:S01]  /*9480*/  SHF.R.S32.HI R2, RZ, 0x18, R2 ;  /* 0x00000018ff027819 */ /* 0x000fe20000011402 */
[----:B------:R-:W-:Y:S01]  /*9490*/  IMAD R58, R75, R72, R58 ;  /* 0x000000484b3a7224 */ /* 0x000fe200078e023a */
[----:B------:R-:W-:Y:S01]  /*94a0*/  I2IP.S8.S32.SAT R113, R53, R52, R113 ;  /* 0x0000003435717239 */ /* 0x000fe20000001471 */
[----:B------:R-:W-:Y:S02]  /*94b0*/  IMAD R61, R70, R65, RZ ;  /* 0x00000041463d7224 */ /* 0x000fe400078e02ff */
[-C--:B------:R-:W-:Y:S02]  /*94c0*/  IMAD R63, R0, R72.reuse, R63 ;  /* 0x00000048003f7224 */ /* 0x080fe400078e023f */
[----:B------:R-:W-:Y:S01]  /*94d0*/  IMAD R60, R3, R72, R60 ;  /* 0x00000048033c7224 */ /* 0x000fe200078e023c */
[----:B------:R-:W-:Y:S01]  /*94e0*/  @P6 SHF.L.U32 R3, R149, 0x1f, RZ ;  /* 0x0000001f95036819 */ /* 0x000fe200000006ff */
        /* <DEDUP_REMOVED lines=8> */
[----:B------:R-:W-:Y:S02]  /*9570*/  I2IP.S8.S32.SAT R115, R61, R60, R0 ;  /* 0x0000003c3d737239 */ /* 0x000fe40000001400 */
[----:B------:R-:W-:Y:S03]  /*9580*/  LEA R0, R150, UR44, 0x3 ;  /* 0x0000002c96007c11 */ /* 0x000fe6000f8e18ff */
        /* <DEDUP_REMOVED lines=9> */
[----:B------:R-:W-:Y:S02]  /*9620*/  UIADD3 UR4, UP0, UPT, UR62, 0x680, URZ ;  /* 0x000006803e047890 */ /* 0x000fe4000ff1e0ff */
[----:B------:R-:W-:Y:S02]  /*9630*/  UIADD3 UR9, UPT, UPT, UR49, 0x40, URZ ;  /* 0x0000004031097890 */ /* 0x000fe4000fffe0ff */
[----:B------:R-:W-:Y:S02]  /*9640*/  UIADD3 UR8, UPT, UPT, UR44, 0xa200, URZ ;  /* 0x0000a2002c087890 */ /* 0x000fe4000fffe0ff */
[----:B------:R-:W-:Y:S01]  /*9650*/  UIADD3.X UR5, UPT, UPT, URZ, UR63, URZ, UP0, !UPT ;  /* 0x0000003fff057290 */ /* 0x000fe200087fe4ff */
[----:B------:R-:W-:Y:S01]  /*9660*/  UMOV UR10, UR50 ;  /* 0x00000032000a7c82 */ /* 0x000fe20008000000 */
[----:B------:R-:W-:Y:S07]  /*9670*/  UMOV UR11, UR36 ;  /* 0x00000024000b7c82 */ /* 0x000fee0008000000 */
[----:B------:R2:W-:Y:S01]  /*9680*/  UTMASTG.3D [UR8], [UR4] ;  /* 0x00000008040073b5 */ /* 0x0005e20008010000 */
[----:B------:R0:W-:Y:S01]  /*9690*/  UTMACMDFLUSH ;  /* 0x00000000000079b7 */ /* 0x0001e20000000000 */
[----:B--2---:R-:W-:Y:S04]  /*96a0*/  DEPBAR.LE SB0, 0x1 ;  /* 0x000080400000791a */ /* 0x004fe80000000000 */
.L_x_131:
[----:B------:R-:W-:Y:S05]  /*96b0*/  BSYNC.RECONVERGENT B0 ;  /* 0x0000000000007941 */ /* 0x000fea0003800200 */
.L_x_130:
        /* <DEDUP_REMOVED lines=16> */
.L_x_135:
[----:B------:R-:W-:Y:S05]  /*97c0*/  BSYNC B0 ;  /* 0x0000000000007941 */ /* 0x000fea0003800000 */
.L_x_134:
        /* <DEDUP_REMOVED lines=20> */
.L_x_133:
[----:B------:R-:W-:Y:S05]  /*9910*/  BSYNC B1 ;  /* 0x0000000000017941 */ /* 0x000fea0003800000 */
.L_x_132:
        /* <DEDUP_REMOVED lines=21> */
.L_x_137:
        /* <DEDUP_REMOVED lines=8> */
[----:B------:R-:W-:Y:S01]  /*9af0*/  ISETP.NE.AND P0, PT, R157, RZ, PT ;  /* 0x000000ff9d00720c */ /* 0x000fe20003f05270 */
[----:B------:R-:W2:Y:S01]  /*9b00*/  LDTM.x64 R4, tmem[UR4+0x80] ;  /* 0x00008004000479ee */ /* 0x000ea20008340000 */
[----:B------:R-:W-:Y:S01]  /*9b10*/  ISETP.NE.AND P6, PT, R106, RZ, PT ;  /* 0x000000ff6a00720c */ /* 0x000fe20003fc5270 */
[C---:B--2---:R-:W-:Y:S02]  /*9b20*/  IMAD R0, R70.reuse, R4, RZ ;  /* 0x0000000446007224 */ /* 0x044fe400078e02ff */
[C---:B------:R-:W-:Y:S02]  /*9b30*/  IMAD R3, R70.reuse, R6, RZ ;  /* 0x0000000646037224 */ /* 0x040fe400078e02ff */
[C---:B------:R-:W-:Y:S02]  /*9b40*/  IMAD R4, R70.reuse, R8, RZ ;  /* 0x0000000846047224 */ /* 0x040fe400078e02ff */
[C---:B------:R-:W-:Y:S02]  /*9b50*/  IMAD R6, R70.reuse, R10, RZ ;  /* 0x0000000a46067224 */ /* 0x040fe400078e02ff */
[C---:B------:R-:W-:Y:S02]  /*9b60*/  IMAD R2, R70.reuse, R5, RZ ;  /* 0x0000000546027224 */ /* 0x040fe400078e02ff */
[C---:B------:R-:W-:Y:S02]  /*9b70*/  IMAD R8, R70.reuse, R12, RZ ;  /* 0x0000000c46087224 */ /* 0x040fe400078e02ff */
[C---:B------:R-:W-:Y:S02]  /*9b80*/  IMAD R10, R70.reuse, R14, RZ ;  /* 0x0000000e460a7224 */ /* 0x040fe400078e02ff */
[C---:B------:R-:W-:Y:S02]  /*9b90*/  IMAD R5, R70.reuse, R9, RZ ;  /* 0x0000000946057224 */ /* 0x040fe400078e02ff */
[----:B------:R-:W-:Y:S01]  /*9ba0*/  IMAD R0, R73, R72, R0 ;  /* 0x0000004849007224 */ /* 0x000fe200078e0200 */
[----:B------:R-:W-:Y:S01]  /*9bb0*/  SHF.L.U32 R73, R81, 0x8, RZ ;  /* 0x0000000851497819 */ /* 0x000fe200000006ff */
[C---:B------:R-:W-:Y:S02]  /*9bc0*/  IMAD R12, R70.reuse, R16, RZ ;  /* 0x00000010460c7224 */ /* 0x040fe400078e02ff */
[C---:B------:R-:W-:Y:S01]  /*9bd0*/  IMAD R14, R70.reuse, R18, RZ ;  /* 0x00000012460e7224 */ /* 0x040fe200078e02ff */
[----:B------:R-:W-:Y:S01]  /*9be0*/  SHF.R.S32.HI R73, RZ, 0x18, R73 ;  /* 0x00000018ff497819 */ /* 0x000fe20000011449 */
[C---:B------:R-:W-:Y:S02]  /*9bf0*/  IMAD R9, R70.reuse, R13, RZ ;  /* 0x0000000d46097224 */ /* 0x040fe400078e02ff */
[C---:B------:R-:W-:Y:S02]  /*9c00*/  IMAD R16, R70.reuse, R20, RZ ;  /* 0x0000001446107224 */ /* 0x040fe400078e02ff */
[C---:B------:R-:W-:Y:S02]  /*9c10*/  IMAD R18, R70.reuse, R22, RZ ;  /* 0x0000001646127224 */ /* 0x040fe400078e02ff */
[C---:B------:R-:W-:Y:S02]  /*9c20*/  IMAD R13, R70.reuse, R17, RZ ;  /* 0x00000011460d7224 */ /* 0x040fe400078e02ff */
[C---:B------:R-:W-:Y:S02]  /*9c30*/  IMAD R20, R70.reuse, R24, RZ ;  /* 0x0000001846147224 */ /* 0x040fe400078e02ff */
[C---:B------:R-:W-:Y:S02]  /*9c40*/  IMAD R22, R70.reuse, R26, RZ ;  /* 0x0000001a46167224 */ /* 0x040fe400078e02ff */
[----:B------:R-:W-:Y:S02]  /*9c50*/  IMAD R2, R75, R72, R2 ;  /* 0x000000484b027224 */ /* 0x000fe400078e0202 */
[C---:B------:R-:W-:Y:S02]  /*9c60*/  IMAD R17, R70.reuse, R21, RZ ;  /* 0x0000001546117224 */ /* 0x040fe400078e02ff */
        /* <DEDUP_REMOVED lines=18> */
[C---:B------:R-:W-:Y:S01]  /*9d90*/  IMAD R60, R70.reuse, R64, RZ ;  /* 0x00000040463c7224 */ /* 0x040fe200078e02ff */
[----:B------:R-:W-:Y:S01]  /*9da0*/  SHF.R.S32.HI R64, RZ, 0x18, R80 ;  /* 0x00000018ff407819 */ /* 0x000fe20000011450 */
[C---:B------:R-:W-:Y:S02]  /*9db0*/  IMAD R26, R70.reuse, R30, RZ ;  /* 0x0000001e461a7224 */ /* 0x040fe400078e02ff */
[C---:B------:R-:W-:Y:S02]  /*9dc0*/  IMAD R30, R70.reuse, R34, RZ ;  /* 0x00000022461e7224 */ /* 0x040fe400078e02ff */
[C---:B------:R-:W-:Y:S02]  /*9dd0*/  IMAD R57, R70.reuse, R61, RZ ;  /* 0x0000003d46397224 */ /* 0x040fe400078e02ff */
[C---:B------:R-:W-:Y:S01]  /*9de0*/  IMAD R61, R70.reuse, R65, RZ ;  /* 0x00000041463d7224 */ /* 0x040fe200078e02ff */
[C---:B------:R-:W-:Y:S01]  /*9df0*/  PRMT R65, R81.reuse, 0x8880, RZ ;  /* 0x0000888051417816 */ /* 0x040fe200000000ff */
[C---:B------:R-:W-:Y:S02]  /*9e00*/  IMAD R34, R70.reuse, R38, RZ ;  /* 0x0000002646227224 */ /* 0x040fe400078e02ff */
[----:B------:R-:W-:Y:S02]  /*9e10*/  IMAD R38, R70, R42, RZ ;  /* 0x0000002a46267224 */ /* 0x000fe400078e02ff */
[----:B------:R-:W-:Y:S01]  /*9e20*/  IMAD R3, R74, R72, R3 ;  /* 0x000000484a037224 */ /* 0x000fe200078e0203 */
[----:B------:R-:W-:Y:S01]  /*9e30*/  SHF.R.S32.HI R74, RZ, 0x18, R81 ;  /* 0x00000018ff4a7819 */ /* 0x000fe20000011451 */
[C---:B------:R-:W-:Y:S02]  /*9e40*/  IMAD R42, R70.reuse, R46, RZ ;  /* 0x0000002e462a7224 */ /* 0x040fe400078e02ff */
[C---:B------:R-:W-:Y:S02]  /*9e50*/  IMAD R46, R70.reuse, R50, RZ ;  /* 0x00000032462e7224 */ /* 0x040fe400078e02ff */
[C---:B------:R-:W-:Y:S02]  /*9e60*/  IMAD R51, R70.reuse, R51, RZ ;  /* 0x0000003346337224 */ /* 0x040fe400078e02ff */
[C---:B------:R-:W-:Y:S02]  /*9e70*/  IMAD R50, R70.reuse, R54, RZ ;  /* 0x0000003646327224 */ /* 0x040fe400078e02ff */
[C---:B------:R-:W-:Y:S02]  /*9e80*/  IMAD R54, R70.reuse, R58, RZ ;  /* 0x0000003a46367224 */ /* 0x040fe400078e02ff */
[C---:B------:R-:W-:Y:S02]  /*9e90*/  IMAD R58, R70.reuse, R62, RZ ;  /* 0x0000003e463a7224 */ /* 0x040fe400078e02ff */
[C---:B------:R-:W-:Y:S01]  /*9ea0*/  IMAD R62, R70.reuse, R66, RZ ;  /* 0x00000042463e7224 */ /* 0x040fe200078e02ff */
[----:B------:R-:W-:Y:S01]  /*9eb0*/  SHF.L.U32 R66, R81, 0x10, RZ ;  /* 0x0000001051427819 */ /* 0x000fe200000006ff */
[C---:B------:R-:W-:Y:S02]  /*9ec0*/  IMAD R7, R70.reuse, R7, RZ ;  /* 0x0000000746077224 */ /* 0x040fe400078e02ff */
[----:B------:R-:W-:Y:S01]  /*9ed0*/  IMAD R11, R70, R11, RZ ;  /* 0x0000000b460b7224 */ /* 0x000fe200078e02ff */
[----:B------:R-:W-:Y:S01]  /*9ee0*/  SHF.R.S32.HI R66, RZ, 0x18, R66 ;  /* 0x00000018ff427819 */ /* 0x000fe20000011442 */
[-C--:B------:R-:W-:Y:S01]  /*9ef0*/  IMAD R7, R64, R72.reuse, R7 ;  /* 0x0000004840077224 */ /* 0x080fe200078e0207 */
[C---:B------:R-:W-:Y:S01]  /*9f00*/  PRMT R64, R82.reuse, 0x8880, RZ ;  /* 0x0000888052407816 */ /* 0x040fe200000000ff */
[-C--:B------:R-:W-:Y:S01]  /*9f10*/  IMAD R4, R65, R72.reuse, R4 ;  /* 0x0000004841047224 */ /* 0x080fe200078e0204 */
[----:B------:R-:W-:Y:S01]  /*9f20*/  SHF.L.U32 R65, R82, 0x10, RZ ;  /* 0x0000001052417819 */ /* 0x000fe200000006ff */
[-C--:B------:R-:W-:Y:S02]  /*9f30*/  IMAD R5, R66, R72.reuse, R5 ;  /* 0x0000004842057224 */ /* 0x080fe400078e0205 */
[-C--:B------:R-:W-:Y:S01]  /*9f40*/  IMAD R6, R73, R72.reuse, R6 ;  /* 0x0000004849067224 */ /* 0x080fe200078e0206 */
[----:B------:R-:W-:Y:S01]  /*9f50*/  I2IP.S8.S32.SAT R73, R7, R3, RZ ;  /* 0x0000000307497239 */ /* 0x000fe200000014ff */
[----:B------:R-:W-:Y:S01]  /*9f60*/  IMAD R11, R74, R72, R11 ;  /* 0x000000484a0b7224 */ /* 0x000fe200078e020b */
[----:B------:R-:W-:Y:S01]  /*9f70*/  SHF.L.U32 R7, R82, 0x8, RZ ;  /* 0x0000000852077819 */ /* 0x000fe200000006ff */
[C---:B------:R-:W-:Y:S01]  /*9f80*/  IMAD R15, R70.reuse, R15, RZ ;  /* 0x0000000f460f7224 */ /* 0x040fe200078e02ff */
[----:B------:R-:W-:Y:S01]  /*9f90*/  MOV R3, R64 ;  /* 0x0000004000037202 */ /* 0x000fe20000000f00 */
[C---:B------:R-:W-:Y:S01]  /*9fa0*/  IMAD R19, R70.reuse, R19, RZ ;  /* 0x0000001346137224 */ /* 0x040fe200078e02ff */
[----:B------:R-:W-:Y:S01]  /*9fb0*/  I2IP.S8.S32.SAT R11, R11, R6, RZ ;  /* 0x000000060b0b7239 */ /* 0x000fe200000014ff */
[C---:B------:R-:W-:Y:S01]  /*9fc0*/  IMAD R23, R70.reuse, R23, RZ ;  /* 0x0000001746177224 */ /* 0x040fe200078e02ff */
[----:B------:R-:W-:Y:S01]  /*9fd0*/  SHF.R.S32.HI R6, RZ, 0x18, R65 ;  /* 0x00000018ff067819 */ /* 0x000fe20000011441 */
[----:B------:R-:W-:Y:S01]  /*9fe0*/  IMAD R8, R3, R72, R8 ;  /* 0x0000004803087224 */ /* 0x000fe200078e0208 */
[----:B------:R-:W-:Y:S01]  /*9ff0*/  SHF.R.S32.HI R7, RZ, 0x18, R7 ;  /* 0x00000018ff077819 */ /* 0x000fe20000011407 */
[----:B------:R-:W-:Y:S01]  /*a000*/  IMAD R27, R70, R27, RZ ;  /* 0x0000001b461b7224 */ /* 0x000fe200078e02ff */
[----:B-1----:R-:W-:Y:S01]  /*a010*/  I2IP.S8.S32.SAT R88, R2, R0, R73 ;  /* 0x0000000002587239 */ /* 0x002fe20000001449 */
[-C--:B------:R-:W-:Y:S01]  /*a020*/  IMAD R9, R6, R72.reuse, R9 ;  /* 0x0000004806097224 */ /* 0x080fe200078e0209 */
[----:B------:R-:W-:Y:S01]  /*a030*/  SHF.L.U32 R2, R83, 0x10, RZ ;  /* 0x0000001053027819 */ /* 0x000fe200000006ff */
[----:B------:R-:W-:Y:S01]  /*a040*/  IMAD R10, R7, R72, R10 ;  /* 0x00000048070a7224 */ /* 0x000fe200078e020a */
[----:B------:R-:W-:Y:S01]  /*a050*/  SHF.R.S32.HI R0, RZ, 0x18, R82 ;  /* 0x00000018ff007819 */ /* 0x000fe20000011452 */
[C---:B------:R-:W-:Y:S01]  /*a060*/  IMAD R31, R70.reuse, R31, RZ ;  /* 0x0000001f461f7224 */ /* 0x040fe200078e02ff */
[----:B------:R-:W-:Y:S01]  /*a070*/  I2IP.S8.S32.SAT R89, R5, R4, R11 ;  /* 0x0000000405597239 */ /* 0x000fe2000000140b */
[----:B------:R-:W-:Y:S01]  /*a080*/  IMAD R35, R70, R35, RZ ;  /* 0x0000002346237224 */ /* 0x000fe200078e02ff */
[C---:B------:R-:W-:Y:S01]  /*a090*/  PRMT R3, R83.reuse, 0x8880, RZ ;  /* 0x0000888053037816 */ /* 0x040fe200000000ff */
[-C--:B------:R-:W-:Y:S01]  /*a0a0*/  IMAD R15, R0, R72.reuse, R15 ;  /* 0x00000048000f7224 */ /* 0x080fe200078e020f */
[----:B------:R-:W-:Y:S01]  /*a0b0*/  SHF.L.U32 R5, R83, 0x8, RZ ;  /* 0x0000000853057819 */ /* 0x000fe200000006ff */
[C---:B------:R-:W-:Y:S01]  /*a0c0*/  IMAD R39, R70.reuse, R39, RZ ;  /* 0x0000002746277224 */ /* 0x040fe200078e02ff */
[----:B------:R-:W-:Y:S01]  /*a0d0*/  SHF.R.S32.HI R2, RZ, 0x18, R2 ;  /* 0x00000018ff027819 */ /* 0x000fe20000011402 */
[-C--:B------:R-:W-:Y:S01]  /*a0e0*/  IMAD R12, R3, R72.reuse, R12 ;  /* 0x00000048030c7224 */ /* 0x080fe200078e020c */
[----:B------:R-:W-:Y:S01]  /*a0f0*/  SHF.R.S32.HI R5, RZ, 0x18, R5 ;  /* 0x00000018ff057819 */ /* 0x000fe20000011405 */
[----:B------:R-:W-:Y:S01]  /*a100*/  IMAD R43, R70, R43, RZ ;  /* 0x0000002b462b7224 */ /* 0x000fe200078e02ff */
[----:B------:R-:W-:Y:S01]  /*a110*/  SHF.R.S32.HI R4, RZ, 0x18, R83 ;  /* 0x00000018ff047819 */ /* 0x000fe20000011453 */
[-C--:B------:R-:W-:Y:S01]  /*a120*/  IMAD R13, R2, R72.reuse, R13 ;  /* 0x00000048020d7224 */ /* 0x080fe200078e020d */
[C---:B------:R-:W-:Y:S01]  /*a130*/  SHF.L.U32 R0, R84.reuse, 0x10, RZ ;  /* 0x0000001054007819 */ /* 0x040fe200000006ff */
[-C--:B------:R-:W-:Y:S01]  /*a140*/  IMAD R14, R5, R72.reuse, R14 ;  /* 0x00000048050e7224 */ /* 0x080fe200078e020e */
[C---:B------:R-:W-:Y:S01]  /*a150*/  PRMT R3, R84.reuse, 0x8880, RZ ;  /* 0x0000888054037816 */ /* 0x040fe200000000ff */
[----:B------:R-:W-:Y:S01]  /*a160*/  IMAD.SHL.U32 R2, R84, 0x100, RZ ;  /* 0x0000010054027824 */ /* 0x000fe200078e00ff */
[----:B------:R-:W-:Y:S01]  /*a170*/  SHF.R.S32.HI R0, RZ, 0x18, R0 ;  /* 0x00000018ff007819 */ /* 0x000fe20000011400 */
[-C--:B------:R-:W-:Y:S01]  /*a180*/  IMAD R19, R4, R72.reuse, R19 ;  /* 0x0000004804137224 */ /* 0x080fe200078e0213 */
[----:B------:R-:W-:Y:S01]  /*a190*/  SHF.L.U32 R4, R85, 0x10, RZ ;  /* 0x0000001055047819 */ /* 0x000fe200000006ff */
[-C--:B------:R-:W-:Y:S01]  /*a1a0*/  IMAD R16, R3, R72.reuse, R16 ;  /* 0x0000004803107224 */ /* 0x080fe200078e0210 */
[----:B------:R-:W-:Y:S01]  /*a1b0*/  SHF.R.S32.HI R5, RZ, 0x18, R2 ;  /* 0x00000018ff057819 */ /* 0x000fe20000011402 */
[-C--:B------:R-:W-:Y:S01]  /*a1c0*/  IMAD R17, R0, R72.reuse, R17 ;  /* 0x0000004800117224 */ /* 0x080fe200078e0211 */
[----:B------:R-:W-:Y:S01]  /*a1d0*/  SHF.R.S32.HI R0, RZ, 0x18, R84 ;  /* 0x00000018ff007819 */ /* 0x000fe20000011454 */
[----:B------:R-:W-:Y:S01]  /*a1e0*/  IMAD R47, R70, R47, RZ ;  /* 0x0000002f462f7224 */ /* 0x000fe200078e02ff */
[----:B------:R-:W-:Y:S01]  /*a1f0*/  PRMT R3, R85, 0x8880, RZ ;  /* 0x0000888055037816 */ /* 0x000fe200000000ff */
[-C--:B------:R-:W-:Y:S01]  /*a200*/  IMAD R18, R5, R72.reuse, R18 ;  /* 0x0000004805127224 */ /* 0x080fe200078e0212 */
[----:B------:R-:W-:Y:S01]  /*a210*/  SHF.L.U32 R2, R85, 0x8, RZ ;  /* 0x0000000855027819 */ /* 0x000fe200000006ff */
[-C--:B------:R-:W-:Y:S01]  /*a220*/  IMAD R23, R0, R72.reuse, R23 ;  /* 0x0000004800177224 */ /* 0x080fe200078e0217 */
        /* <DEDUP_REMOVED lines=8> */
[----:B------:R-:W-:Y:S01]  /*a2b0*/  PRMT R3, R86, 0x8880, RZ ;  /* 0x0000888056037816 */ /* 0x000fe200000000ff */
        /* <DEDUP_REMOVED lines=9> */
[----:B------:R-:W-:Y:S01]  /*a350*/  SHF.L.U32 R0, R87, 0x10, RZ ;  /* 0x0000001057007819 */ /* 0x000fe200000006ff */
[-C--:B------:R-:W-:Y:S01]  /*a360*/  IMAD R26, R5, R72.reuse, R26 ;  /* 0x00000048051a7224 */ /* 0x080fe200078e021a */
[C---:B------:R-:W-:Y:S01]  /*a370*/  PRMT R3, R87.reuse, 0x8880, RZ ;  /* 0x0000888057037816 */ /* 0x040fe200000000ff */
[-C--:B------:R-:W-:Y:S01]  /*a380*/  IMAD R31, R2, R72.reuse, R31 ;  /* 0x00000048021f7224 */ /* 0x080fe200078e021f */
[----:B------:R-:W-:Y:S01]  /*a390*/  SHF.L.U32 R2, R87, 0x8, RZ ;  /* 0x0000000857027819 */ /* 0x000fe200000006ff */
[----:B------:R-:W-:Y:S01]  /*a3a0*/  IMAD R67, R70, R67, RZ ;  /* 0x0000004346437224 */ /* 0x000fe200078e02ff */
[----:B------:R-:W-:Y:S01]  /*a3b0*/  SHF.R.S32.HI R0, RZ, 0x18, R0 ;  /* 0x00000018ff007819 */ /* 0x000fe20000011400 */
[-C--:B------:R-:W-:Y:S01]  /*a3c0*/  IMAD R28, R3, R72.reuse, R28 ;  /* 0x00000048031c7224 */ /* 0x080fe200078e021c */
[----:B------:R-:W-:Y:S02]  /*a3d0*/  SHF.R.S32.HI R5, RZ, 0x18, R2 ;  /* 0x00000018ff057819 */ /* 0x000fe40000011402 */
[----:B------:R-:W-:Y:S01]  /*a3e0*/  SHF.R.S32.HI R2, RZ, 0x18, R87 ;  /* 0x00000018ff027819 */ /* 0x000fe20000011457 */
[-C--:B------:R-:W-:Y:S01]  /*a3f0*/  IMAD R29, R0, R72.reuse, R29 ;  /* 0x00000048001d7224 */ /* 0x080fe200078e021d */
[C---:B------:R-:W-:Y:S01]  /*a400*/  PRMT R3, R92.reuse, 0x8880, RZ ;  /* 0x000088805c037816 */ /* 0x040fe200000000ff */
[----:B------:R-:W-:Y:S01]  /*a410*/  IMAD.U32 R0, R92, 0x10000, RZ ;  /* 0x000100005c007824 */ /* 0x000fe200078e00ff */
[----:B------:R-:W-:Y:S01]  /*a420*/  SHF.L.U32 R4, R93, 0x10, RZ ;  /* 0x000000105d047819 */ /* 0x000fe200000006ff */
[----:B------:R-:W-:Y:S01]  /*a430*/  IMAD R30, R5, R72, R30 ;  /* 0x00000048051e7224 */ /* 0x000fe200078e021e */
[----:B------:R-:W-:Y:S01]  /*a440*/  I2IP.S8.S32.SAT R10, R15, R10, RZ ;  /* 0x0000000a0f0a7239 */ /* 0x000fe200000014ff */
[-C--:B------:R-:W-:Y:S01]  /*a450*/  IMAD R35, R2, R72.reuse, R35 ;  /* 0x0000004802237224 */ /* 0x080fe200078e0223 */
[----:B------:R-:W-:Y:S01]  /*a460*/  SHF.L.U32 R2, R92, 0x8, RZ ;  /* 0x000000085c027819 */ /* 0x000fe200000006ff */
[-C--:B------:R-:W-:Y:S01]  /*a470*/  IMAD R32, R3, R72.reuse, R32 ;  /* 0x0000004803207224 */ /* 0x080fe200078e0220 */
[----:B------:R-:W-:Y:S02]  /*a480*/  SHF.R.S32.HI R0, RZ, 0x18, R0 ;  /* 0x00000018ff007819 */ /* 0x000fe40000011400 */
[----:B------:R-:W-:Y:S02]  /*a490*/  SHF.R.S32.HI R5, RZ, 0x18, R2 ;  /* 0x00000018ff057819 */ /* 0x000fe40000011402 */
[----:B------:R-:W-:Y:S01]  /*a4a0*/  PRMT R3, R93, 0x8880, RZ ;  /* 0x000088805d037816 */ /* 0x000fe200000000ff */
[-C--:B------:R-:W-:Y:S01]  /*a4b0*/  IMAD R33, R0, R72.reuse, R33 ;  /* 0x0000004800217224 */ /* 0x080fe200078e0221 */
[----:B------:R-:W-:Y:S01]  /*a4c0*/  SHF.R.S32.HI R0, RZ, 0x18, R92 ;  /* 0x00000018ff007819 */ /* 0x000fe2000001145c */
[----:B------:R-:W-:Y:S01]  /*a4d0*/  IMAD R34, R5, R72, R34 ;  /* 0x0000004805227224 */ /* 0x000fe200078e0222 */
[----:B------:R-:W-:Y:S02]  /*a4e0*/  SHF.L.U32 R2, R93, 0x8, RZ ;  /* 0x000000085d027819 */ /* 0x000fe400000006ff */
[----:B------:R-:W-:Y:S01]  /*a4f0*/  I2IP.S8.S32.SAT R14, R19, R14, RZ ;  /* 0x0000000e130e7239 */ /* 0x000fe200000014ff */
[-C--:B------:R-:W-:Y:S01]  /*a500*/  IMAD R39, R0, R72.reuse, R39 ;  /* 0x0000004800277224 */ /* 0x080fe200078e0227 */
[----:B------:R-:W-:Y:S01]  /*a510*/  SHF.R.S32.HI R0, RZ, 0x18, R4 ;  /* 0x00000018ff007819 */ /* 0x000fe20000011404 */
[-C--:B------:R-:W-:Y:S01]  /*a520*/  IMAD R36, R3, R72.reuse, R36 ;  /* 0x0000004803247224 */ /* 0x080fe200078e0224 */
[----:B------:R-:W-:Y:S02]  /*a530*/  SHF.R.S32.HI R5, RZ, 0x18, R2 ;  /* 0x00000018ff057819 */ /* 0x000fe40000011402 */
[----:B------:R-:W-:Y:S01]  /*a540*/  SHF.L.U32 R2, R94, 0x10, RZ ;  /* 0x000000105e027819 */ /* 0x000fe200000006ff */
[-C--:B------:R-:W-:Y:S01]  /*a550*/  IMAD R37, R0, R72.reuse, R37 ;  /* 0x0000004800257224 */ /* 0x080fe200078e0225 */
[----:B------:R-:W-:Y:S01]  /*a560*/  SHF.R.S32.HI R0, RZ, 0x18, R93 ;  /* 0x00000018ff007819 */ /* 0x000fe2000001145d */
[-C--:B------:R-:W-:Y:S01]  /*a570*/  IMAD R38, R5, R72.reuse, R38 ;  /* 0x0000004805267224 */ /* 0x080fe200078e0226 */
[C---:B------:R-:W-:Y:S02]  /*a580*/  PRMT R3, R94.reuse, 0x8880, RZ ;  /* 0x000088805e037816 */ /* 0x040fe400000000ff */
[----:B------:R-:W-:Y:S01]  /*a590*/  SHF.L.U32 R5, R94, 0x8, RZ ;  /* 0x000000085e057819 */ /* 0x000fe200000006ff */
[-C--:B------:R-:W-:Y:S01]  /*a5a0*/  IMAD R43, R0, R72.reuse, R43 ;  /* 0x00000048002b7224 */ /* 0x080fe200078e022b */
[----:B------:R-:W-:Y:S01]  /*a5b0*/  SHF.R.S32.HI R2, RZ, 0x18, R2 ;  /* 0x00000018ff027819 */ /* 0x000fe20000011402 */
[-C--:B------:R-:W-:Y:S01]  /*a5c0*/  IMAD R40, R3, R72.reuse, R40 ;  /* 0x0000004803287224 */ /* 0x080fe200078e0228 */
[----:B------:R-:W-:Y:S02]  /*a5d0*/  SHF.R.S32.HI R5, RZ, 0x18, R5 ;  /* 0x00000018ff057819 */ /* 0x000fe40000011405 */
[----:B------:R-:W-:Y:S01]  /*a5e0*/  SHF.R.S32.HI R4, RZ, 0x18, R94 ;  /* 0x00000018ff047819 */ /* 0x000fe2000001145e */
[-C--:B------:R-:W-:Y:S01]  /*a5f0*/  IMAD R41, R2, R72.reuse, R41 ;  /* 0x0000004802297224 */ /* 0x080fe200078e0229 */
[----:B------:R-:W-:Y:S01]  /*a600*/  SHF.L.U32 R0, R95, 0x10, RZ ;  /* 0x000000105f007819 */ /* 0x000fe200000006ff */
[-C--:B------:R-:W-:Y:S01]  /*a610*/  IMAD R42, R5, R72.reuse, R42 ;  /* 0x00000048052a7224 */ /* 0x080fe200078e022a */
[C---:B------:R-:W-:Y:S01]  /*a620*/  PRMT R3, R95.reuse, 0x8880, RZ ;  /* 0x000088805f037816 */ /* 0x040fe200000000ff */
[-C--:B------:R-:W-:Y:S01]  /*a630*/  IMAD R47, R4, R72.reuse, R47 ;  /* 0x00000048042f7224 */ /* 0x080fe200078e022f */
[----:B------:R-:W-:Y:S02]  /*a640*/  SHF.L.U32 R2, R95, 0x8, RZ ;  /* 0x000000085f027819 */ /* 0x000fe400000006ff */
[----:B------:R-:W-:Y:S01]  /*a650*/  SHF.R.S32.HI R0, RZ, 0x18, R0 ;  /* 0x00000018ff007819 */ /* 0x000fe20000011400 */
[-C--:B------:R-:W-:Y:S01]  /*a660*/  IMAD R44, R3, R72.reuse, R44 ;  /* 0x00000048032c7224 */ /* 0x080fe200078e022c */
[----:B------:R-:W-:Y:S02]  /*a670*/  SHF.R.S32.HI R5, RZ, 0x18, R2 ;  /* 0x00000018ff057819 */ /* 0x000fe40000011402 */
[----:B------:R-:W-:Y:S01]  /*a680*/  SHF.R.S32.HI R2, RZ, 0x18, R95 ;  /* 0x00000018ff027819 */ /* 0x000fe2000001145f */
[-C--:B------:R-:W-:Y:S01]  /*a690*/  IMAD R45, R0, R72.reuse, R45 ;  /* 0x00000048002d7224 */ /* 0x080fe200078e022d */
[----:B------:R-:W-:Y:S01]  /*a6a0*/  PRMT R3, R96, 0x8880, RZ ;  /* 0x0000888060037816 */ /* 0x000fe200000000ff */
[-C--:B------:R-:W-:Y:S01]  /*a6b0*/  IMAD R46, R5, R72.reuse, R46 ;  /* 0x00000048052e7224 */ /* 0x080fe200078e022e */
[C---:B------:R-:W-:Y:S01]  /*a6c0*/  SHF.L.U32 R4, R97.reuse, 0x10, RZ ;  /* 0x0000001061047819 */ /* 0x040fe200000006ff */
[-C--:B------:R-:W-:Y:S01]  /*a6d0*/  IMAD R51, R2, R72.reuse, R51 ;  /* 0x0000004802337224 */ /* 0x080fe200078e0233 */
[----:B------:R-:W-:Y:S01]  /*a6e0*/  SHF.R.S32.HI R2, RZ, 0x18, R96 ;  /* 0x00000018ff027819 */ /* 0x000fe20000011460 */
[C---:B------:R-:W-:Y:S01]  /*a6f0*/  IMAD.U32 R0, R96.reuse, 0x10000, RZ ;  /* 0x0001000060007824 */ /* 0x040fe200078e00ff */
[----:B------:R-:W-:Y:S01]  /*a700*/  PRMT R5, R97, 0x8880, RZ ;  /* 0x0000888061057816 */ /* 0x000fe200000000ff */
[-C--:B------:R-:W-:Y:S01]  /*a710*/  IMAD R48, R3, R72.reuse, R48 ;  /* 0x0000004803307224 */ /* 0x080fe200078e0230 */
[----:B------:R-:W-:Y:S02]  /*a720*/  SHF.L.U32 R3, R96, 0x8, RZ ;  /* 0x0000000860037819 */ /* 0x000fe400000006ff */
[----:B------:R-:W-:Y:S02]  /*a730*/  SHF.R.S32.HI R0, RZ, 0x18, R0 ;  /* 0x00000018ff007819 */ /* 0x000fe40000011400 */
[----:B------:R-:W-:Y:S02]  /*a740*/  SHF.R.S32.HI R3, RZ, 0x18, R3 ;  /* 0x00000018ff037819 */ /* 0x000fe40000011403 */
[----:B------:R-:W-:Y:S01]  /*a750*/  SHF.R.S32.HI R4, RZ, 0x18, R4 ;  /* 0x00000018ff047819 */ /* 0x000fe20000011404 */
[-C--:B------:R-:W-:Y:S01]  /*a760*/  IMAD R49, R0, R72.reuse, R49 ;  /* 0x0000004800317224 */ /* 0x080fe200078e0231 */
[----:B------:R-:W-:Y:S01]  /*a770*/  SHF.R.S32.HI R0, RZ, 0x18, R97 ;  /* 0x00000018ff007819 */ /* 0x000fe20000011461 */
[-C--:B------:R-:W-:Y:S01]  /*a780*/  IMAD R50, R3, R72.reuse, R50 ;  /* 0x0000004803327224 */ /* 0x080fe200078e0232 */
[----:B------:R-:W-:Y:S01]  /*a790*/  SHF.L.U32 R3, R97, 0x8, RZ ;  /* 0x0000000861037819 */ /* 0x000fe200000006ff */
[-C--:B------:R-:W-:Y:S01]  /*a7a0*/  IMAD R55, R2, R72.reuse, R55 ;  /* 0x0000004802377224 */ /* 0x080fe200078e0237 */
        /* <DEDUP_REMOVED lines=8> */
[----:B------:R-:W-:Y:S01]  /*a830*/  IMAD R59, R0, R72, R59 ;  /* 0x00000048003b7224 */ /* 0x000fe200078e023b */
[----:B------:R-:W-:Y:S01]  /*a840*/  I2IP.S8.S32.SAT R18, R23, R18, RZ ;  /* 0x0000001217127239 */ /* 0x000fe200000014ff */
[----:B------:R-:W-:Y:S01]  /*a850*/  IMAD R56, R5, R72, R56 ;  /* 0x0000004805387224 */ /* 0x000fe200078e0238 */
[----:B------:R-:W-:Y:S01]  /*a860*/  I2IP.S8.S32.SAT R90, R9, R8, R10 ;  /* 0x00000008095a7239 */ /* 0x000fe2000000140a */
[----:B------:R-:W-:Y:S01]  /*a870*/  IMAD R57, R2, R72, R57 ;  /* 0x0000004802397224 */ /* 0x000fe200078e0239 */
[----:B------:R-:W-:Y:S02]  /*a880*/  I2IP.S8.S32.SAT R91, R13, R12, R14 ;  /* 0x0000000c0d5b7239 */ /* 0x000fe4000000140e */
[----:B------:R-:W-:Y:S02]  /*a890*/  SHF.R.S32.HI R7, RZ, 0x18, R7 ;  /* 0x00000018ff077819 */ /* 0x000fe40000011407 */
[----:B------:R-:W-:Y:S01]  /*a8a0*/  SHF.L.U32 R2, R99, 0x10, RZ ;  /* 0x0000001063027819 */ /* 0x000fe200000006ff */
[----:B------:R1:W-:Y:S01]  /*a8b0*/  STS.128 [R135+UR44+0x8200], R88 ;  /* 0x0082005887007988 */ /* 0x0003e20008000c2c */
[----:B------:R-:W-:Y:S01]  /*a8c0*/  SHF.R.S32.HI R0, RZ, 0x18, R98 ;  /* 0x00000018ff007819 */ /* 0x000fe20000011462 */
[----:B------:R-:W-:Y:S01]  /*a8d0*/  IMAD R58, R7, R72, R58 ;  /* 0x00000048073a7224 */ /* 0x000fe200078e023a */
[----:B------:R-:W-:Y:S02]  /*a8e0*/  I2IP.S8.S32.SAT R16, R17, R16, R18 ;  /* 0x0000001011107239 */ /* 0x000fe40000001412 */
[----:B------:R-:W-:Y:S01]  /*a8f0*/  I2IP.S8.S32.SAT R17, R27, R22, RZ ;  /* 0x000000161b117239 */ /* 0x000fe200000014ff */
[----:B------:R-:W-:Y:S01]  /*a900*/  IMAD R63, R0, R72, R63 ;  /* 0x00000048003f7224 */ /* 0x000fe200078e023f */
[----:B------:R-:W-:Y:S02]  /*a910*/  I2IP.S8.S32.SAT R18, R31, R26, RZ ;  /* 0x0000001a1f127239 */ /* 0x000fe400000014ff */
[----:B------:R-:W-:Y:S02]  /*a920*/  I2IP.S8.S32.SAT R19, R35, R30, RZ ;  /* 0x0000001e23137239 */ /* 0x000fe400000014ff */
[C---:B------:R-:W-:Y:S02]  /*a930*/  PRMT R3, R99.reuse, 0x8880, RZ ;  /* 0x0000888063037816 */ /* 0x040fe400000000ff */
[----:B------:R-:W-:Y:S02]  /*a940*/  SHF.L.U32 R5, R99, 0x8, RZ ;  /* 0x0000000863057819 */ /* 0x000fe400000006ff */
[----:B------:R-:W-:Y:S01]  /*a950*/  SHF.R.S32.HI R2, RZ, 0x18, R2 ;  /* 0x00000018ff027819 */ /* 0x000fe20000011402 */
[----:B------:R-:W-:Y:S01]  /*a960*/  IMAD R60, R3, R72, R60 ;  /* 0x00000048033c7224 */ /* 0x000fe200078e023c */
[----:B------:R-:W-:Y:S02]  /*a970*/  I2IP.S8.S32.SAT R17, R21, R20, R17 ;  /* 0x0000001415117239 */ /* 0x000fe40000001411 */
[----:B------:R-:W-:Y:S01]  /*a980*/  I2IP.S8.S32.SAT R18, R25, R24, R18 ;  /* 0x0000001819127239 */ /* 0x000fe20000001412 */
[----:B------:R-:W-:Y:S01]  /*a990*/  IMAD R61, R2, R72, R61 ;  /* 0x00000048023d7224 */ /* 0x000fe200078e023d */
[----:B------:R-:W-:Y:S02]  /*a9a0*/  I2IP.S8.S32.SAT R19, R29, R28, R19 ;  /* 0x0000001c1d137239 */ /* 0x000fe40000001413 */
[----:B------:R-:W-:Y:S02]  /*a9b0*/  SHF.R.S32.HI R5, RZ, 0x18, R5 ;  /* 0x00000018ff057819 */ /* 0x000fe40000011405 */
[----:B------:R-:W-:Y:S01]  /*a9c0*/  SHF.R.S32.HI R4, RZ, 0x18, R99 ;  /* 0x00000018ff047819 */ /* 0x000fe20000011463 */
[----:B------:R1:W-:Y:S01]  /*a9d0*/  STS.128 [R160+0x8200], R16 ;  /* 0x00820010a0007388 */ /* 0x0003e20000000c00 */
[----:B------:R-:W-:Y:S01]  /*a9e0*/  I2IP.S8.S32.SAT R34, R39, R34, RZ ;  /* 0x0000002227227239 */ /* 0x000fe200000014ff */
[----:B------:R-:W-:Y:S01]  /*a9f0*/  IMAD R62, R5, R72, R62 ;  /* 0x00000048053e7224 */ /* 0x000fe200078e023e */
[----:B------:R-:W-:Y:S01]  /*aa00*/  I2IP.S8.S32.SAT R38, R43, R38, RZ ;  /* 0x000000262b267239 */ /* 0x000fe200000014ff */
[----:B------:R-:W-:Y:S01]  /*aa10*/  IMAD R67, R4, R72, R67 ;  /* 0x0000004804437224 */ /* 0x000fe200078e0243 */
[----:B------:R-:W-:Y:S02]  /*aa20*/  I2IP.S8.S32.SAT R42, R47, R42, RZ ;  /* 0x0000002a2f2a7239 */ /* 0x000fe400000014ff */
[----:B------:R-:W-:Y:S02]  /*aa30*/  I2IP.S8.S32.SAT R35, R51, R46, RZ ;  /* 0x0000002e33237239 */ /* 0x000fe400000014ff */
[----:B------:R-:W-:Y:S02]  /*aa40*/  I2IP.S8.S32.SAT R32, R33, R32, R34 ;  /* 0x0000002021207239 */ /* 0x000fe40000001422 */
[----:B------:R-:W-:Y:S02]  /*aa50*/  I2IP.S8.S32.SAT R33, R37, R36, R38 ;  /* 0x0000002425217239 */ /* 0x000fe40000001426 */
[----:B------:R-:W-:Y:S02]  /*aa60*/  I2IP.S8.S32.SAT R34, R41, R40, R42 ;  /* 0x0000002829227239 */ /* 0x000fe4000000142a */
[----:B------:R-:W-:Y:S02]  /*aa70*/  I2IP.S8.S32.SAT R35, R45, R44, R35 ;  /* 0x0000002c2d237239 */ /* 0x000fe40000001423 */
[----:B------:R-:W-:Y:S02]  /*aa80*/  I2IP.S8.S32.SAT R50, R55, R50, RZ ;  /* 0x0000003237327239 */ /* 0x000fe400000014ff */
[----:B------:R-:W-:Y:S01]  /*aa90*/  I2IP.S8.S32.SAT R54, R59, R54, RZ ;  /* 0x000000363b367239 */ /* 0x000fe200000014ff */
[----:B------:R1:W-:Y:S01]  /*aaa0*/  STS.128 [R159+0x8200], R32 ;  /* 0x008200209f007388 */ /* 0x0003e20000000c00 */
[----:B------:R-:W-:Y:S02]  /*aab0*/  I2IP.S8.S32.SAT R58, R63, R58, RZ ;  /* 0x0000003a3f3a7239 */ /* 0x000fe400000014ff */
[----:B------:R-:W-:Y:S02]  /*aac0*/  I2IP.S8.S32.SAT R62, R67, R62, RZ ;  /* 0x0000003e433e7239 */ /* 0x000fe400000014ff */
[----:B------:R-:W-:Y:S02]  /*aad0*/  I2IP.S8.S32.SAT R48, R49, R48, R50 ;  /* 0x0000003031307239 */ /* 0x000fe40000001432 */
[----:B------:R-:W-:Y:S02]  /*aae0*/  I2IP.S8.S32.SAT R49, R53, R52, R54 ;  /* 0x0000003435317239 */ /* 0x000fe40000001436 */
[----:B------:R-:W-:Y:S02]  /*aaf0*/  I2IP.S8.S32.SAT R50, R57, R56, R58 ;  /* 0x0000003839327239 */ /* 0x000fe4000000143a */
[----:B------:R-:W-:Y:S02]  /*ab00*/  I2IP.S8.S32.SAT R51, R61, R60, R62 ;  /* 0x0000003c3d337239 */ /* 0x000fe4000000143e */
[----:B------:R-:W-:Y:S02]  /*ab10*/  LEA R0, R150, UR44, 0x3 ;  /* 0x0000002c96007c11 */ /* 0x000fe4000f8e18ff */
[----:B------:R-:W-:Y:S01]  /*ab20*/  @P6 SHF.L.U32 R3, R149, 0x1f, RZ ;  /* 0x0000001f95036819 */ /* 0x000fe200000006ff */
        /* <DEDUP_REMOVED lines=9> */
[----:B------:R-:W-:Y:S02]  /*abc0*/  UIADD3 UR4, UPT, UPT, UR44, 0x8200, URZ ;  /* 0x000082002c047890 */ /* 0x000fe4000fffe0ff */
[----:B------:R-:W-:Y:S01]  /*abd0*/  UIADD3 UR9, UPT, UPT, UR49, 0x80, URZ ;  /* 0x0000008031097890 */ /* 0x000fe2000fffe0ff */
[----:B------:R-:W-:Y:S01]  /*abe0*/  UMOV UR10, UR50 ;  /* 0x00000032000a7c82 */ /* 0x000fe20008000000 */
[----:B------:R-:W-:Y:S02]  /*abf0*/  UMOV UR11, UR36 ;  /* 0x00000024000b7c82 */ /* 0x000fe40008000000 */
        /* <DEDUP_REMOVED lines=8> */
.L_x_139:
[----:B------:R-:W-:Y:S05]  /*ac80*/  BSYNC.RECONVERGENT B0 ;  /* 0x0000000000007941 */ /* 0x000fea0003800200 */
.L_x_138:
        /* <DEDUP_REMOVED lines=16> */
.L_x_143:
[----:B------:R-:W-:Y:S05]  /*ad90*/  BSYNC B0 ;  /* 0x0000000000007941 */ /* 0x000fea0003800000 */
.L_x_142:
        /* <DEDUP_REMOVED lines=20> */
.L_x_141:
[----:B------:R-:W-:Y:S05]  /*aee0*/  BSYNC B1 ;  /* 0x0000000000017941 */ /* 0x000fea0003800000 */
.L_x_140:
        /* <DEDUP_REMOVED lines=21> */
.L_x_145:
[----:B------:R-:W-:Y:S01]  /*b040*/  ISETP.NE.AND P0, PT, R157, RZ, PT ;  /* 0x000000ff9d00720c */ /* 0x000fe20003f05270 */
[----:B------:R-:W-:Y:S05]  /*b050*/  WARPSYNC.ALL ;  /* 0x0000000000007948 */ /* 0x000fea0003800000 */
[----:B------:R-:W-:Y:S01]  /*b060*/  R2UR UR4, R71 ;  /* 0x00000000470472ca */ /* 0x000fe200000e0000 */
[----:B------:R-:W-:Y:S01]  /*b070*/  IMAD.U32 R130, R82, 0x10000, RZ ;  /* 0x0001000052827824 */ /* 0x000fe200078e00ff */
[C---:B------:R-:W-:Y:S01]  /*b080*/  SHF.L.U32 R75, R80.reuse, 0x10, RZ ;  /* 0x00000010504b7819 */ /* 0x040fe200000006ff */
[----:B------:R-:W-:Y:S01]  /*b090*/  IMAD.U32 R115, R87, 0x10000, RZ ;  /* 0x0001000057737824 */ /* 0x000fe200078e00ff */
[----:B------:R-:W-:Y:S01]  /*b0a0*/  PRMT R73, R80, 0x8880, RZ ;  /* 0x0000888050497816 */ /* 0x000fe200000000ff */
[----:B-1----:R-:W-:Y:S01]  /*b0b0*/  IMAD.U32 R104, R96, 0x10000, RZ ;  /* 0x0001000060687824 */ /* 0x002fe200078e00ff */
[----:B------:R-:W-:Y:S01]  /*b0c0*/  SHF.L.U32 R74, R80, 0x8, RZ ;  /* 0x00000008504a7819 */ /* 0x000fe200000006ff */
[----:B------:R-:W-:Y:S01]  /*b0d0*/  IMAD.SHL.U32 R123, R84, 0x100, RZ ;  /* 0x00000100547b7824 */ /* 0x000fe200078e00ff */
[----:B------:R-:W-:Y:S01]  /*b0e0*/  SHF.R.S32.HI R75, RZ, 0x18, R75 ;  /* 0x00000018ff4b7819 */ /* 0x000fe2000001144b */
[----:B------:R-:W-:Y:S01]  /*b0f0*/  IMAD.SHL.U32 R108, R93, 0x100, RZ ;  /* 0x000001005d6c7824 */ /* 0x000fe200078e00ff */
[----:B------:R-:W-:Y:S01]  /*b100*/  SHF.R.S32.HI R74, RZ, 0x18, R74 ;  /* 0x00000018ff4a7819 */ /* 0x000fe2000001144a */
[----:B------:R-:W-:Y:S01]  /*b110*/  BSSY.RECONVERGENT B0, `(.L_x_146) ;  /* 0x0000121000007945 */ /* 0x000fe20003800200 */
[----:B------:R-:W-:Y:S01]  /*b120*/  SHF.R.S32.HI R76, RZ, 0x18, R80 ;  /* 0x00000018ff4c7819 */ /* 0x000fe20000011450 */
[----:B------:R-:W1:Y:S01]  /*b130*/  LDTM.x64 R4, tmem[UR4+0xc0] ;  /* 0x0000c004000479ee */ /* 0x000e620008340000 */
[----:B------:R-:W-:Y:S01]  /*b140*/  NOP ;  /* 0x0000000000007918 */ /* 0x000fe20000000000 */
[----:B------:R-:W-:Y:S02]  /*b150*/  IADD3 R147, PT, PT, R147, 0x130, RZ ;  /* 0x0000013093937810 */ /* 0x000fe40007ffe0ff */
[----:B------:R-:W-:Y:S02]  /*b160*/  PRMT R134, R81, 0x8880, RZ ;  /* 0x0000888051867816 */ /* 0x000fe400000000ff */
[----:B------:R-:W-:Y:S02]  /*b170*/  LOP3.LUT R147, R147, 0xfefffff8, RZ, 0xc0, !PT ;  /* 0xfefffff893937812 */ /* 0x000fe400078ec0ff */
[----:B------:R-:W-:Y:S02]  /*b180*/  SHF.L.U32 R133, R81, 0x10, RZ ;  /* 0x0000001051857819 */ /* 0x000fe400000006ff */
[----:B-1----:R1:W-:Y:S01]  /*b190*/  SYNCS.ARRIVE.TRANS64.RED.A1T0 RZ, [R147+URZ], RZ ;  /* 0x000000ff93ff79a7 */ /* 0x0023e200081004ff */
[----:B------:R-:W-:Y:S02]  /*b1a0*/  PRMT R131, R82, 0x8880, RZ ;  /* 0x0000888052837816 */ /* 0x000fe400000000ff */
[----:B------:R-:W-:Y:S02]  /*b1b0*/  SHF.R.S32.HI R77, RZ, 0x18, R81 ;  /* 0x00000018ff4d7819 */ /* 0x000fe40000011451 */
[C---:B------:R-:W-:Y:S02]  /*b1c0*/  PRMT R128, R83.reuse, 0x8880, RZ ;  /* 0x0000888053807816 */ /* 0x040fe400000000ff */
[----:B------:R-:W-:Y:S02]  /*b1d0*/  SHF.R.S32.HI R78, RZ, 0x18, R82 ;  /* 0x00000018ff4e7819 */ /* 0x000fe40000011452 */
[----:B------:R-:W-:Y:S02]  /*b1e0*/  SHF.L.U32 R127, R83, 0x10, RZ ;  /* 0x00000010537f7819 */ /* 0x000fe400000006ff */
[----:B------:R-:W-:Y:S02]  /*b1f0*/  PRMT R125, R84, 0x8880, RZ ;  /* 0x00008880547d7816 */ /* 0x000fe400000000ff */
[----:B------:R-:W-:Y:S01]  /*b200*/  SHF.R.S32.HI R79, RZ, 0x18, R83 ;  /* 0x00000018ff4f7819 */ /* 0x000fe20000011453 */
[C---:B------:R-:W-:Y:S01]  /*b210*/  IMAD R0, R70.reuse, R4, RZ ;  /* 0x0000000446007224 */ /* 0x040fe200078e02ff */
[----:B------:R-:W-:Y:S01]  /*b220*/  SHF.R.S32.HI R4, RZ, 0x18, R133 ;  /* 0x00000018ff047819 */ /* 0x000fe20000011485 */
[----:B------:R-:W-:Y:S01]  /*b230*/  IMAD R2, R70, R5, RZ ;  /* 0x0000000546027224 */ /* 0x000fe200078e02ff */
[----:B------:R-:W-:Y:S01]  /*b240*/  SHF.L.U32 R124, R84, 0x10, RZ ;  /* 0x00000010547c7819 */ /* 0x000fe200000006ff */
[C---:B------:R-:W-:Y:S01]  /*b250*/  IMAD R3, R70.reuse, R6, RZ ;  /* 0x0000000646037224 */ /* 0x040fe200078e02ff */
[----:B------:R-:W-:Y:S01]  /*b260*/  PRMT R122, R85, 0x8880, RZ ;  /* 0x00008880557a7816 */ /* 0x000fe200000000ff */
[-C--:B------:R-:W-:Y:S01]  /*b270*/  IMAD R0, R73, R72.reuse, R0 ;  /* 0x0000004849007224 */ /* 0x080fe200078e0200 */
[----:B------:R-:W-:Y:S01]  /*b280*/  SHF.L.U32 R121, R85, 0x10, RZ ;  /* 0x0000001055797819 */ /* 0x000fe200000006ff */
[----:B------:R-:W-:Y:S01]  /*b290*/  IMAD R7, R70, R7, RZ ;  /* 0x0000000746077224 */ /* 0x000fe200078e02ff */
[C---:B------:R-:W-:Y:S01]  /*b2a0*/  PRMT R119, R86.reuse, 0x8880, RZ ;  /* 0x0000888056777816 */ /* 0x040fe200000000ff */
[-C--:B------:R-:W-:Y:S01]  /*b2b0*/  IMAD R2, R75, R72.reuse, R2 ;  /* 0x000000484b027224 */ /* 0x080fe200078e0202 */
[----:B------:R-:W-:Y:S01]  /*b2c0*/  SHF.L.U32 R118, R86, 0x10, RZ ;  /* 0x0000001056767819 */ /* 0x000fe200000006ff */
[-C--:B------:R-:W-:Y:S01]  /*b2d0*/  IMAD R3, R74, R72.reuse, R3 ;  /* 0x000000484a037224 */ /* 0x080fe200078e0203 */
[----:B------:R-:W-:Y:S01]  /*b2e0*/  PRMT R116, R87, 0x8880, RZ ;  /* 0x0000888057747816 */ /* 0x000fe200000000ff */
[----:B------:R-:W-:Y:S01]  /*b2f0*/  IMAD R7, R76, R72, R7 ;  /* 0x000000484c077224 */ /* 0x000fe200078e0207 */
[----:B------:R-:W-:Y:S01]  /*b300*/  PRMT R113, R92, 0x8880, RZ ;  /* 0x000088805c717816 */ /* 0x000fe200000000ff */
[----:B------:R-:W-:Y:S01]  /*b310*/  IMAD R8, R70, R8, RZ ;  /* 0x0000000846087224 */ /* 0x000fe200078e02ff */
[----:B------:R-:W-:Y:S01]  /*b320*/  SHF.L.U32 R112, R92, 0x10, RZ ;  /* 0x000000105c707819 */ /* 0x000fe200000006ff */
[C---:B------:R-:W-:Y:S01]  /*b330*/  IMAD R9, R70.reuse, R9, RZ ;  /* 0x0000000946097224 */ /* 0x040fe200078e02ff */
[----:B------:R-:W-:Y:S01]  /*b340*/  I2IP.S8.S32.SAT R161, R7, R3, RZ ;  /* 0x0000000307a17239 */ /* 0x000fe200000014ff */
[C---:B------:R-:W-:Y:S01]  /*b350*/  IMAD R10, R70.reuse, R10, RZ ;  /* 0x0000000a460a7224 */ /* 0x040fe200078e02ff */
[----:B------:R-:W-:Y:S01]  /*b360*/  MOV R3, R134 ;  /* 0x0000008600037202 */ /* 0x000fe20000000f00 */
[C---:B------:R-:W-:Y:S01]  /*b370*/  IMAD R7, R70.reuse, R20, RZ ;  /* 0x0000001446077224 */ /* 0x040fe200078e02ff */
[----:B------:R-:W-:Y:S01]  /*b380*/  PRMT R110, R93, 0x8880, RZ ;  /* 0x000088805d6e7816 */ /* 0x000fe200000000ff */
[----:B------:R-:W-:Y:S01]  /*b390*/  IMAD R11, R70, R11, RZ ;  /* 0x0000000b460b7224 */ /* 0x000fe200078e02ff */
[----:B------:R-:W-:Y:S01]  /*b3a0*/  SHF.R.S32.HI R89, RZ, 0x18, R92 ;  /* 0x00000018ff597819 */ /* 0x000fe2000001145c */
[-C--:B------:R-:W-:Y:S01]  /*b3b0*/  IMAD R8, R3, R72.reuse, R8 ;  /* 0x0000004803087224 */ /* 0x080fe200078e0208 */
[----:B------:R-:W-:Y:S01]  /*b3c0*/  MOV R3, R131 ;  /* 0x0000008300037202 */ /* 0x000fe20000000f00 */
[----:B------:R-:W-:Y:S01]  /*b3d0*/  IMAD R9, R4, R72, R9 ;  /* 0x0000004804097224 */ /* 0x000fe200078e0209 */
[----:B------:R-:W-:Y:S01]  /*b3e0*/  SHF.R.S32.HI R4, RZ, 0x18, R130 ;  /* 0x00000018ff047819 */ /* 0x000fe20000011482 */
[C---:B------:R-:W-:Y:S01]  /*b3f0*/  IMAD R20, R70.reuse, R25, RZ ;  /* 0x0000001946147224 */ /* 0x040fe200078e02ff */
[----:B------:R-:W-:Y:S01]  /*b400*/  SHF.L.U32 R109, R93, 0x10, RZ ;  /* 0x000000105d6d7819 */ /* 0x000fe200000006ff */
[----:B------:R-:W-:Y:S01]  /*b410*/  IMAD R25, R70, R30, RZ ;  /* 0x0000001e46197224 */ /* 0x000fe200078e02ff */
[----:B------:R-:W-:Y:S01]  /*b420*/  PRMT R107, R94, 0x8880, RZ ;  /* 0x000088805e6b7816 */ /* 0x000fe200000000ff */
[C---:B------:R-:W-:Y:S01]  /*b430*/  IMAD R12, R70.reuse, R12, RZ ;  /* 0x0000000c460c7224 */ /* 0x040fe200078e02ff */
[----:B------:R-:W-:Y:S01]  /*b440*/  SHF.R.S32.HI R91, RZ, 0x18, R93 ;  /* 0x00000018ff5b7819 */ /* 0x000fe2000001145d */
[----:B------:R-:W-:Y:S01]  /*b450*/  IMAD R6, R70, R19, RZ ;  /* 0x0000001346067224 */ /* 0x000fe200078e02ff */
[----:B------:R-:W-:Y:S01]  /*b460*/  SHF.L.U32 R105, R94, 0x10, RZ ;  /* 0x000000105e697819 */ /* 0x000fe200000006ff */
[C---:B------:R-:W-:Y:S01]  /*b470*/  IMAD R30, R70.reuse, R35, RZ ;  /* 0x00000023461e7224 */ /* 0x040fe200078e02ff */
[C---:B------:R-:W-:Y:S01]  /*b480*/  PRMT R101, R95.reuse, 0x8880, RZ ;  /* 0x000088805f657816 */ /* 0x040fe200000000ff */
[C---:B------:R-:W-:Y:S01]  /*b490*/  IMAD R19, R70.reuse, R24, RZ ;  /* 0x0000001846137224 */ /* 0x040fe200078e02ff */
[----:B------:R-:W-:Y:S01]  /*b4a0*/  SHF.R.S32.HI R93, RZ, 0x18, R94 ;  /* 0x00000018ff5d7819 */ /* 0x000fe2000001145e */
[C---:B------:R-:W-:Y:S01]  /*b4b0*/  IMAD R35, R70.reuse, R40, RZ ;  /* 0x0000002846237224 */ /* 0x040fe200078e02ff */
[----:B------:R-:W-:Y:S01]  /*b4c0*/  SHF.L.U32 R100, R95, 0x10, RZ ;  /* 0x000000105f647819 */ /* 0x000fe200000006ff */
[----:B------:R-:W-:Y:S01]  /*b4d0*/  IMAD R13, R70, R13, RZ ;  /* 0x0000000d460d7224 */ /* 0x000fe200078e02ff */
[----:B------:R-:W-:Y:S01]  /*b4e0*/  PRMT R106, R96, 0x8880, RZ ;  /* 0x00008880606a7816 */ /* 0x000fe200000000ff */
[C---:B------:R-:W-:Y:S01]  /*b4f0*/  IMAD R24, R70.reuse, R29, RZ ;  /* 0x0000001d46187224 */ /* 0x040fe200078e02ff */
[----:B------:R-:W-:Y:S01]  /*b500*/  SHF.R.S32.HI R73, RZ, 0x18, R96 ;  /* 0x00000018ff497819 */ /* 0x000fe20000011460 */
[C---:B------:R-:W-:Y:S01]  /*b510*/  IMAD R40, R70.reuse, R45, RZ ;  /* 0x0000002d46287224 */ /* 0x040fe200078e02ff */
[----:B------:R-:W-:Y:S01]  /*b520*/  SHF.L.U32 R90, R97, 0x10, RZ ;  /* 0x00000010615a7819 */ /* 0x000fe200000006ff */
[C---:B------:R-:W-:Y:S01]  /*b530*/  IMAD R29, R70.reuse, R34, RZ ;  /* 0x00000022461d7224 */ /* 0x040fe200078e02ff */
[----:B------:R-:W-:Y:S01]  /*b540*/  SHF.R.S32.HI R75, RZ, 0x18, R97 ;  /* 0x00000018ff4b7819 */ /* 0x000fe20000011461 */
[C---:B------:R-:W-:Y:S01]  /*b550*/  IMAD R45, R70.reuse, R50, RZ ;  /* 0x00000032462d7224 */ /* 0x040fe200078e02ff */
[C---:B------:R-:W-:Y:S01]  /*b560*/  PRMT R80, R99.reuse, 0x8880, RZ ;  /* 0x0000888063507816 */ /* 0x040fe200000000ff */
[C---:B------:R-:W-:Y:S01]  /*b570*/  IMAD R14, R70.reuse, R14, RZ ;  /* 0x0000000e460e7224 */ /* 0x040fe200078e02ff */
[----:B------:R-:W-:Y:S01]  /*b580*/  SHF.L.U32 R76, R99, 0x10, RZ ;  /* 0x00000010634c7819 */ /* 0x000fe200000006ff */
[C---:B------:R-:W-:Y:S01]  /*b590*/  IMAD R34, R70.reuse, R39, RZ ;  /* 0x0000002746227224 */ /* 0x040fe200078e02ff */
[----:B------:R-:W-:Y:S01]  /*b5a0*/  SHF.L.U32 R132, R81, 0x8, RZ ;  /* 0x0000000851847819 */ /* 0x000fe200000006ff */
[C---:B------:R-:W-:Y:S01]  /*b5b0*/  IMAD R50, R70.reuse, R55, RZ ;  /* 0x0000003746327224 */ /* 0x040fe200078e02ff */
[----:B------:R-:W-:Y:S01]  /*b5c0*/  SHF.R.S32.HI R81, RZ, 0x18, R84 ;  /* 0x00000018ff517819 */ /* 0x000fe20000011454 */
[C---:B------:R-:W-:Y:S01]  /*b5d0*/  IMAD R39, R70.reuse, R44, RZ ;  /* 0x0000002c46277224 */ /* 0x040fe200078e02ff */
[----:B------:R-:W-:Y:S01]  /*b5e0*/  SHF.R.S32.HI R5, RZ, 0x18, R132 ;  /* 0x00000018ff057819 */ /* 0x000fe20000011484 */
[----:B------:R-:W-:Y:S01]  /*b5f0*/  IMAD R55, R70, R60, RZ ;  /* 0x0000003c46377224 */ /* 0x000fe200078e02ff */
[----:B------:R-:W-:Y:S01]  /*b600*/  SHF.L.U32 R84, R98, 0x10, RZ ;  /* 0x0000001062547819 */ /* 0x000fe200000006ff */
[----:B------:R-:W-:Y:S01]  /*b610*/  IMAD R15, R70, R15, RZ ;  /* 0x0000000f460f7224 */ /* 0x000fe200078e02ff */
[----:B------:R-:W-:Y:S01]  /*b620*/  SHF.L.U32 R129, R82, 0x8, RZ ;  /* 0x0000000852817819 */ /* 0x000fe200000006ff */
[-C--:B------:R-:W-:Y:S01]  /*b630*/  IMAD R10, R5, R72.reuse, R10 ;  /* 0x00000048050a7224 */ /* 0x080fe200078e020a */
[----:B------:R-:W-:Y:S01]  /*b640*/  SHF.L.U32 R126, R83, 0x8, RZ ;  /* 0x00000008537e7819 */ /* 0x000fe200000006ff */
[-C--:B------:R-:W-:Y:S01]  /*b650*/  IMAD R11, R77, R72.reuse, R11 ;  /* 0x000000484d0b7224 */ /* 0x080fe200078e020b */
[----:B------:R-:W-:Y:S01]  /*b660*/  SHF.R.S32.HI R5, RZ, 0x18, R129 ;  /* 0x00000018ff057819 */ /* 0x000fe20000011481 */
[-C--:B------:R-:W-:Y:S01]  /*b670*/  IMAD R12, R3, R72.reuse, R12 ;  /* 0x00000048030c7224 */ /* 0x080fe200078e020c */
[----:B------:R-:W-:Y:S01]  /*b680*/  SHF.R.S32.HI R83, RZ, 0x18, R85 ;  /* 0x00000018ff537819 */ /* 0x000fe20000011455 */
[----:B------:R-:W-:Y:S01]  /*b690*/  IMAD R13, R4, R72, R13 ;  /* 0x00000048040d7224 */ /* 0x000fe200078e020d */
[----:B------:R-:W-:Y:S01]  /*b6a0*/  SHF.L.U32 R120, R85, 0x8, RZ ;  /* 0x0000000855787819 */ /* 0x000fe200000006ff */
[C---:B------:R-:W-:Y:S01]  /*b6b0*/  IMAD R44, R70.reuse, R49, RZ ;  /* 0x00000031462c7224 */ /* 0x040fe200078e02ff */
[----:B------:R-:W-:Y:S01]  /*b6c0*/  SHF.R.S32.HI R85, RZ, 0x18, R86 ;  /* 0x00000018ff557819 */ /* 0x000fe20000011456 */
[C---:B------:R-:W-:Y:S01]  /*b6d0*/  IMAD R60, R70.reuse, R65, RZ ;  /* 0x00000041463c7224 */ /* 0x040fe200078e02ff */
[----:B------:R-:W-:Y:S01]  /*b6e0*/  I2IP.S8.S32.SAT R65, R11, R10, RZ ;  /* 0x0000000a0b417239 */ /* 0x000fe200000014ff */
[C---:B------:R-:W-:Y:S01]  /*b6f0*/  IMAD R49, R70.reuse, R54, RZ ;  /* 0x0000003646317224 */ /* 0x040fe200078e02ff */
[----:B------:R-:W-:Y:S01]  /*b700*/  SHF.R.S32.HI R11, RZ, 0x18, R127 ;  /* 0x00000018ff0b7819 */ /* 0x000fe2000001147f */
[----:B------:R-:W-:Y:S01]  /*b710*/  IMAD R14, R5, R72, R14 ;  /* 0x00000048050e7224 */ /* 0x000fe200078e020e */
[----:B------:R-:W-:Y:S01]  /*b720*/  I2IP.S8.S32.SAT R65, R9, R8, R65 ;  /* 0x0000000809417239 */ /* 0x000fe20000001441 */
[C---:B------:R-:W-:Y:S01]  /*b730*/  IMAD R3, R70.reuse, R16, RZ ;  /* 0x0000001046037224 */ /* 0x040fe200078e02ff */
[----:B------:R-:W-:Y:S01]  /*b740*/  SHF.R.S32.HI R9, RZ, 0x18, R124 ;  /* 0x00000018ff097819 */ /* 0x000fe2000001147c */
[----:B------:R-:W-:Y:S01]  /*b750*/  IMAD R54, R70, R59, RZ ;  /* 0x0000003b46367224 */ /* 0x000fe200078e02ff */
[----:B------:R-:W-:Y:S01]  /*b760*/  SHF.R.S32.HI R8, RZ, 0x18, R123 ;  /* 0x00000018ff087819 */ /* 0x000fe2000001147b */
[----:B------:R-:W-:Y:S01]  /*b770*/  IMAD.MOV.U32 R10, RZ, RZ, R128 ;  /* 0x000000ffff0a7224 */ /* 0x000fe200078e0080 */
[----:B------:R-:W-:Y:S01]  /*b780*/  SHF.L.U32 R117, R86, 0x8, RZ ;  /* 0x0000000856757819 */ /* 0x000fe200000006ff */
[----:B------:R-:W-:Y:S01]  /*b790*/  IMAD R59, R70, R64, RZ ;  /* 0x00000040463b7224 */ /* 0x000fe200078e02ff */
[----:B------:R-:W-:Y:S01]  /*b7a0*/  I2IP.S8.S32.SAT R64, R2, R0, R161 ;  /* 0x0000000002407239 */ /* 0x000fe200000014a1 */
[----:B------:R-:W-:Y:S01]  /*b7b0*/  IMAD R15, R78, R72, R15 ;  /* 0x000000484e0f7224 */ /* 0x000fe200078e020f */
[----:B------:R-:W-:Y:S01]  /*b7c0*/  MOV R2, R125 ;  /* 0x0000007d00027202 */ /* 0x000fe20000000f00 */
[C---:B------:R-:W-:Y:S01]  /*b7d0*/  IMAD R4, R70.reuse, R17, RZ ;  /* 0x0000001146047224 */ /* 0x040fe200078e02ff */
        /* <DEDUP_REMOVED lines=8> */
[----:B------:R-:W-:Y:S01]  /*b860*/  MOV R0, R122 ;  /* 0x0000007a00007202 */ /* 0x000fe20000000f00 */
[----:B------:R-:W-:Y:S01]  /*b870*/  IMAD R16, R70, R21, RZ ;  /* 0x0000001546107224 */ /* 0x000fe200078e02ff */
[----:B------:R-:W-:Y:S01]  /*b880*/  SHF.R.S32.HI R87, RZ, 0x18, R87 ;  /* 0x00000018ff577819 */ /* 0x000fe20000011457 */
[----:B------:R-:W-:Y:S01]  /*b890*/  IMAD R6, R79, R72, R6 ;  /* 0x000000484f067224 */ /* 0x000fe200078e0206 */
[----:B------:R-:W-:Y:S01]  /*b8a0*/  SHF.L.U32 R111, R92, 0x8, RZ ;  /* 0x000000085c6f7819 */ /* 0x000fe200000006ff */
[----:B------:R-:W-:Y:S01]  /*b8b0*/  IMAD R17, R70, R22, RZ ;  /* 0x0000001646117224 */ /* 0x000fe200078e02ff */
[----:B------:R-:W-:Y:S01]  /*b8c0*/  PRMT R92, R97, 0x8880, RZ ;  /* 0x00008880615c7816 */ /* 0x000fe200000000ff */
[-C--:B------:R-:W-:Y:S01]  /*b8d0*/  IMAD R7, R2, R72.reuse, R7 ;  /* 0x0000004802077224 */ /* 0x080fe200078e0207 */
[----:B------:R-:W-:Y:S01]  /*b8e0*/  I2IP.S8.S32.SAT R5, R6, R5, RZ ;  /* 0x0000000506057239 */ /* 0x000fe200000014ff */
[----:B------:R-:W-:Y:S01]  /*b8f0*/  IMAD R18, R70, R23, RZ ;  /* 0x0000001746127224 */ /* 0x000fe200078e02ff */
[----:B------:R-:W-:Y:S01]  /*b900*/  SHF.R.S32.HI R2, RZ, 0x18, R120 ;  /* 0x00000018ff027819 */ /* 0x000fe20000011478 */
[-C--:B------:R-:W-:Y:S01]  /*b910*/  IMAD R16, R9, R72.reuse, R16 ;  /* 0x0000004809107224 */ /* 0x080fe200078e0210 */
[----:B------:R-:W-:Y:S01]  /*b920*/  SHF.R.S32.HI R9, RZ, 0x18, R121 ;  /* 0x00000018ff097819 */ /* 0x000fe20000011479 */
[----:B------:R-:W-:Y:S01]  /*b930*/  IMAD R17, R8, R72, R17 ;  /* 0x0000004808117224 */ /* 0x000fe200078e0211 */
[----:B------:R-:W-:Y:S01]  /*b940*/  SHF.L.U32 R102, R94, 0x8, RZ ;  /* 0x000000085e667819 */ /* 0x000fe200000006ff */
[C---:B------:R-:W-:Y:S01]  /*b950*/  IMAD R22, R70.reuse, R27, RZ ;  /* 0x0000001b46167224 */ /* 0x040fe200078e02ff */
[----:B------:R-:W-:Y:S01]  /*b960*/  SHF.L.U32 R94, R95, 0x8, RZ ;  /* 0x000000085f5e7819 */ /* 0x000fe200000006ff */
[----:B------:R-:W-:Y:S01]  /*b970*/  IMAD R27, R70, R32, RZ ;  /* 0x00000020461b7224 */ /* 0x000fe200078e02ff */
[----:B------:R-:W-:Y:S01]  /*b980*/  SHF.R.S32.HI R95, RZ, 0x18, R95 ;  /* 0x00000018ff5f7819 */ /* 0x000fe2000001145f */
[----:B------:R-:W-:Y:S01]  /*b990*/  IMAD R18, R81, R72, R18 ;  /* 0x0000004851127224 */ /* 0x000fe200078e0212 */
[----:B------:R-:W-:Y:S01]  /*b9a0*/  SHF.L.U32 R103, R96, 0x8, RZ ;  /* 0x0000000860677819 */ /* 0x000fe200000006ff */
[C---:B------:R-:W-:Y:S01]  /*b9b0*/  IMAD R32, R70.reuse, R37, RZ ;  /* 0x0000002546207224 */ /* 0x040fe200078e02ff */
[----:B------:R-:W-:Y:S01]  /*b9c0*/  SHF.L.U32 R88, R97, 0x8, RZ ;  /* 0x0000000861587819 */ /* 0x000fe200000006ff */
[----:B------:R-:W-:Y:S01]  /*b9d0*/  IMAD R21, R70, R26, RZ ;  /* 0x0000001a46157224 */ /* 0x000fe200078e02ff */
[----:B------:R-:W-:Y:S01]  /*b9e0*/  I2IP.S8.S32.SAT R17, R18, R17, RZ ;  /* 0x0000001112117239 */ /* 0x000fe200000014ff */
[----:B------:R-:W-:Y:S01]  /*b9f0*/  IMAD R37, R70, R42, RZ ;  /* 0x0000002a46257224 */ /* 0x000fe200078e02ff */
[----:B------:R-:W-:Y:S01]  /*ba00*/  SHF.R.S32.HI R97, RZ, 0x18, R98 ;  /* 0x00000018ff617819 */ /* 0x000fe20000011462 */
[----:B------:R-:W-:Y:S01]  /*ba10*/  IMAD R19, R0, R72, R19 ;  /* 0x0000004800137224 */ /* 0x000fe200078e0213 */
[----:B------:R-:W-:Y:S01]  /*ba20*/  I2IP.S8.S32.SAT R16, R16, R7, R17 ;  /* 0x0000000710107239 */ /* 0x000fe20000001411 */
[C---:B------:R-:W-:Y:S01]  /*ba30*/  IMAD R42, R70.reuse, R47, RZ ;  /* 0x0000002f462a7224 */ /* 0x040fe200078e02ff */
[----:B------:R-:W-:Y:S01]  /*ba40*/  MOV R0, R119 ;  /* 0x0000007700007202 */ /* 0x000fe20000000f00 */
[C---:B------:R-:W-:Y:S01]  /*ba50*/  IMAD R47, R70.reuse, R52, RZ ;  /* 0x00000034462f7224 */ /* 0x040fe200078e02ff */
[----:B------:R-:W-:Y:S01]  /*ba60*/  SHF.L.U32 R74, R99, 0x8, RZ ;  /* 0x00000008634a7819 */ /* 0x000fe200000006ff */
[----:B------:R-:W-:Y:S01]  /*ba70*/  IMAD R20, R9, R72, R20 ;  /* 0x0000004809147224 */ /* 0x000fe200078e0214 */
[----:B------:R-:W-:Y:S01]  /*ba80*/  SHF.R.S32.HI R99, RZ, 0x18, R99 ;  /* 0x00000018ff637819 */ /* 0x000fe20000011463 */
[----:B------:R-:W-:Y:S01]  /*ba90*/  IMAD R52, R70, R57, RZ ;  /* 0x0000003946347224 */ /* 0x000fe200078e02ff */
[----:B------:R-:W-:Y:S01]  /*baa0*/  IADD3 R68, PT, PT, R68, 0x1, RZ ;  /* 0x0000000144447810 */ /* 0x000fe20007ffe0ff */
[C---:B------:R-:W-:Y:S02]  /*bab0*/  IMAD R23, R70.reuse, R28, RZ ;  /* 0x0000001c46177224 */ /* 0x040fe400078e02ff */
[----:B------:R-:W-:Y:S02]  /*bac0*/  IMAD R57, R70, R62, RZ ;  /* 0x0000003e46397224 */ /* 0x000fe400078e02ff */
[----:B------:R-:W-:Y:S01]  /*bad0*/  IMAD R21, R2, R72, R21 ;  /* 0x0000004802157224 */ /* 0x000fe200078e0215 */
[----:B------:R-:W-:Y:S01]  /*bae0*/  MOV R2, R116 ;  /* 0x0000007400027202 */ /* 0x000fe20000000f00 */
[----:B------:R-:W-:Y:S01]  /*baf0*/  IMAD R62, R70, R67, RZ ;  /* 0x00000043463e7224 */ /* 0x000fe200078e02ff */
[----:B------:R-:W-:Y:S01]  /*bb00*/  I2IP.S8.S32.SAT R67, R4, R3, R5 ;  /* 0x0000000304437239 */ /* 0x000fe20000001405 */
[-C--:B------:R-:W-:Y:S01]  /*bb10*/  IMAD R22, R83, R72.reuse, R22 ;  /* 0x0000004853167224 */ /* 0x080fe200078e0216 */
[----:B------:R-:W-:Y:S01]  /*bb20*/  SHF.R.S32.HI R3, RZ, 0x18, R118 ;  /* 0x00000018ff037819 */ /* 0x000fe20000011476 */
[-C--:B------:R-:W-:Y:S01]  /*bb30*/  IMAD R23, R0, R72.reuse, R23 ;  /* 0x0000004800177224 */ /* 0x080fe200078e0217 */
[----:B------:R-:W-:Y:S01]  /*bb40*/  SHF.R.S32.HI R0, RZ, 0x18, R117 ;  /* 0x00000018ff007819 */ /* 0x000fe20000011475 */
[----:B------:R-:W-:Y:S01]  /*bb50*/  IMAD R26, R70, R31, RZ ;  /* 0x0000001f461a7224 */ /* 0x000fe200078e02ff */
[----:B------:R-:W-:Y:S01]  /*bb60*/  I2IP.S8.S32.SAT R17, R22, R21, RZ ;  /* 0x0000001516117239 */ /* 0x000fe200000014ff */
[-C--:B------:R-:W-:Y:S01]  /*bb70*/  IMAD R24, R3, R72.reuse, R24 ;  /* 0x0000004803187224 */ /* 0x080fe200078e0218 */
[----:B------:R-:W-:Y:S01]  /*bb80*/  SHF.R.S32.HI R3, RZ, 0x18, R115 ;  /* 0x00000018ff037819 */ /* 0x000fe20000011473 */
[-C--:B------:R-:W-:Y:S01]  /*bb90*/  IMAD R25, R0, R72.reuse, R25 ;  /* 0x0000004800197224 */ /* 0x080fe200078e0219 */
[----:B------:R-:W-:Y:S01]  /*bba0*/  I2IP.S8.S32.SAT R17, R20, R19, R17 ;  /* 0x0000001314117239 */ /* 0x000fe20000001411 */
[----:B------:R-:W-:Y:S01]  /*bbb0*/  IMAD R28, R70, R33, RZ ;  /* 0x00000021461c7224 */ /* 0x000fe200078e02ff */
[----:B------:R-:W-:Y:S01]  /*bbc0*/  SHF.R.S32.HI R4, RZ, 0x18, R114 ;  /* 0x00000018ff047819 */ /* 0x000fe20000011472 */
[-C--:B------:R-:W-:Y:S02]  /*bbd0*/  IMAD R26, R85, R72.reuse, R26 ;  /* 0x00000048551a7224 */ /* 0x080fe400078e021a */
[----:B------:R-:W-:Y:S01]  /*bbe0*/  IMAD R27, R2, R72, R27 ;  /* 0x00000048021b7224 */ /* 0x000fe200078e021b */
[----:B------:R-:W-:Y:S01]  /*bbf0*/  MOV R2, R110 ;  /* 0x0000006e00027202 */ /* 0x000fe20000000f00 */
[----:B------:R-:W-:Y:S01]  /*bc00*/  IMAD R28, R3, R72, R28 ;  /* 0x00000048031c7224 */ /* 0x000fe200078e021c */
[----:B------:R-:W-:Y:S01]  /*bc10*/  I2IP.S8.S32.SAT R18, R26, R25, RZ ;  /* 0x000000191a127239 */ /* 0x000fe200000014ff */
[----:B------:R-:W-:Y:S01]  /*bc20*/  IMAD R31, R70, R36, RZ ;  /* 0x00000024461f7224 */ /* 0x000fe200078e02ff */
[----:B------:R-:W-:Y:S01]  /*bc30*/  SHF.R.S32.HI R3, RZ, 0x18, R112 ;  /* 0x00000018ff037819 */ /* 0x000fe20000011470 */
[-C--:B------:R-:W-:Y:S01]  /*bc40*/  IMAD R29, R4, R72.reuse, R29 ;  /* 0x00000048041d7224 */ /* 0x080fe200078e021d */
[----:B------:R-:W-:Y:S01]  /*bc50*/  I2IP.S8.S32.SAT R18, R24, R23, R18 ;  /* 0x0000001718127239 */ /* 0x000fe20000001412 */
[----:B------:R-:W-:Y:S01]  /*bc60*/  IMAD.MOV.U32 R0, RZ, RZ, R113 ;  /* 0x000000ffff007224 */ /* 0x000fe200078e0071 */
[----:B------:R-:W-:Y:S01]  /*bc70*/  SHF.R.S32.HI R4, RZ, 0x18, R108 ;  /* 0x00000018ff047819 */ /* 0x000fe2000001146c */
[-C--:B------:R-:W-:Y:S02]  /*bc80*/  IMAD R30, R87, R72.reuse, R30 ;  /* 0x00000048571e7224 */ /* 0x080fe400078e021e */
[----:B------:R-:W-:Y:S01]  /*bc90*/  IMAD R31, R0, R72, R31 ;  /* 0x00000048001f7224 */ /* 0x000fe200078e021f */
        /* <DEDUP_REMOVED lines=8> */
[----:B------:R-:W-:Y:S01]  /*bd20*/  MOV R0, R107 ;  /* 0x0000006b00007202 */ /* 0x000fe20000000f00 */
[-C--:B------:R-:W-:Y:S02]  /*bd30*/  IMAD R34, R89, R72.reuse, R34 ;  /* 0x0000004859227224 */ /* 0x080fe400078e0222 */
[-C--:B------:R-:W-:Y:S01]  /*bd40*/  IMAD R35, R2, R72.reuse, R35 ;  /* 0x0000004802237224 */ /* 0x080fe200078e0223 */
[----:B------:R-:W-:Y:S01]  /*bd50*/  MOV R2, R101 ;  /* 0x0000006500027202 */ /* 0x000fe20000000f00 */
[----:B------:R-:W-:Y:S01]  /*bd60*/  IMAD R38, R70, R43, RZ ;  /* 0x0000002b46267224 */ /* 0x000fe200078e02ff */
[----:B------:R-:W-:Y:S01]  /*bd70*/  I2IP.S8.S32.SAT R33, R34, R33, RZ ;  /* 0x0000002122217239 */ /* 0x000fe200000014ff */
[-C--:B------:R-:W-:Y:S01]  /*bd80*/  IMAD R36, R3, R72.reuse, R36 ;  /* 0x0000004803247224 */ /* 0x080fe200078e0224 */
[----:B------:R-:W-:Y:S01]  /*bd90*/  SHF.R.S32.HI R3, RZ, 0x18, R105 ;  /* 0x00000018ff037819 */ /* 0x000fe20000011469 */
[-C--:B------:R-:W-:Y:S01]  /*bda0*/  IMAD R37, R4, R72.reuse, R37 ;  /* 0x0000004804257224 */ /* 0x080fe200078e0225 */
[----:B------:R-:W-:Y:S01]  /*bdb0*/  I2IP.S8.S32.SAT R32, R32, R31, R33 ;  /* 0x0000001f20207239 */ /* 0x000fe20000001421 */
        /* <DEDUP_REMOVED lines=8> */
[----:B------:R-:W-:Y:S01]  /*be40*/  IMAD R43, R70, R48, RZ ;  /* 0x00000030462b7224 */ /* 0x000fe200078e02ff */
[----:B------:R-:W-:Y:S01]  /*be50*/  I2IP.S8.S32.SAT R33, R36, R35, R37 ;  /* 0x0000002324217239 */ /* 0x000fe20000001425 */
[----:B------:R-:W-:Y:S01]  /*be60*/  IMAD R41, R0, R72, R41 ;  /* 0x0000004800297224 */ /* 0x000fe200078e0229 */
[----:B------:R-:W-:Y:S01]  /*be70*/  MOV R0, R106 ;  /* 0x0000006a00007202 */ /* 0x000fe20000000f00 */
[-C--:B------:R-:W-:Y:S02]  /*be80*/  IMAD R42, R93, R72.reuse, R42 ;  /* 0x000000485d2a7224 */ /* 0x080fe400078e022a */
        /* <DEDUP_REMOVED lines=11> */
[-C--:B------:R-:W-:Y:S02]  /*bf40*/  IMAD R47, R0, R72.reuse, R47 ;  /* 0x00000048002f7224 */ /* 0x080fe400078e022f */
[----:B------:R-:W-:Y:S01]  /*bf50*/  IMAD R48, R3, R72, R48 ;  /* 0x0000004803307224 */ /* 0x000fe200078e0230 */
[----:B------:R-:W-:Y:S01]  /*bf60*/  SHF.R.S32.HI R3, RZ, 0x18, R90 ;  /* 0x00000018ff037819 */ /* 0x000fe2000001145a */
[----:B------:R-:W-:Y:S01]  /*bf70*/  IMAD R51, R70, R56, RZ ;  /* 0x0000003846337224 */ /* 0x000fe200078e02ff */
[----:B------:R-:W-:Y:S01]  /*bf80*/  I2IP.S8.S32.SAT R35, R46, R45, RZ ;  /* 0x0000002d2e237239 */ /* 0x000fe200000014ff */
[-C--:B------:R-:W-:Y:S01]  /*bf90*/  IMAD R49, R2, R72.reuse, R49 ;  /* 0x0000004802317224 */ /* 0x080fe200078e0231 */
[----:B------:R-:W-:Y:S01]  /*bfa0*/  SHF.R.S32.HI R2, RZ, 0x18, R88 ;  /* 0x00000018ff027819 */ /* 0x000fe20000011458 */
[----:B------:R-:W-:Y:S01]  /*bfb0*/  IMAD.MOV.U32 R0, RZ, RZ, R92 ;  /* 0x000000ffff007224 */ /* 0x000fe200078e005c */
[----:B------:R-:W-:Y:S01]  /*bfc0*/  I2IP.S8.S32.SAT R35, R44, R43, R35 ;  /* 0x0000002b2c237239 */ /* 0x000fe20000001423 */
[-C--:B------:R-:W-:Y:S02]  /*bfd0*/  IMAD R50, R73, R72.reuse, R50 ;  /* 0x0000004849327224 */ /* 0x080fe400078e0232 */
[----:B------:R-:W-:Y:S01]  /*bfe0*/  IMAD R51, R0, R72, R51 ;  /* 0x0000004800337224 */ /* 0x000fe200078e0233 */
[----:B------:R-:W-:Y:S01]  /*bff0*/  MOV R0, R86 ;  /* 0x0000005600007202 */ /* 0x000fe20000000f00 */
[----:B------:R-:W-:Y:S01]  /*c000*/  IMAD R53, R70, R58, RZ ;  /* 0x0000003a46357224 */ /* 0x000fe200078e02ff */
[----:B------:R-:W-:Y:S01]  /*c010*/  I2IP.S8.S32.SAT R49, R50, R49, RZ ;  /* 0x0000003132317239 */ /* 0x000fe200000014ff */
[-C--:B------:R-:W-:Y:S01]  /*c020*/  IMAD R52, R3, R72.reuse, R52 ;  /* 0x0000004803347224 */ /* 0x080fe200078e0234 */
[----:B------:R-:W-:Y:S01]  /*c030*/  SHF.R.S32.HI R3, RZ, 0x18, R84 ;  /* 0x00000018ff037819 */ /* 0x000fe20000011454 */
[----:B------:R-:W-:Y:S01]  /*c040*/  IMAD R53, R2, R72, R53 ;  /* 0x0000004802357224 */ /* 0x000fe200078e0235 */
[----:B------:R-:W-:Y:S01]  /*c050*/  MOV R2, R80 ;  /* 0x0000005000027202 */ /* 0x000fe20000000f00 */
[----:B------:R-:W-:Y:S01]  /*c060*/  IMAD.SHL.U32 R82, R98, 0x100, RZ ;  /* 0x0000010062527824 */ /* 0x000fe200078e00ff */
[----:B------:R-:W-:Y:S01]  /*c070*/  I2IP.S8.S32.SAT R48, R48, R47, R49 ;  /* 0x0000002f30307239 */ /* 0x000fe20000001431 */
[----:B------:R-:W-:Y:S02]  /*c080*/  IMAD R54, R75, R72, R54 ;  /* 0x000000484b367224 */ /* 0x000fe400078e0236 */
[C---:B------:R-:W-:Y:S02]  /*c090*/  IMAD R56, R70.reuse, R61, RZ ;  /* 0x0000003d46387224 */ /* 0x040fe400078e02ff */
[----:B------:R-:W-:Y:S01]  /*c0a0*/  IMAD R61, R70, R66, RZ ;  /* 0x00000042463d7224 */ /* 0x000fe200078e02ff */
[----:B------:R-:W-:Y:S01]  /*c0b0*/  I2IP.S8.S32.SAT R66, R13, R12, R14 ;  /* 0x0000000c0d427239 */ /* 0x000fe2000000140e */
[-C--:B------:R-:W-:Y:S01]  /*c0c0*/  IMAD R55, R0, R72.reuse, R55 ;  /* 0x0000004800377224 */ /* 0x080fe200078e0237 */
[----:B------:R-:W-:Y:S01]  /*c0d0*/  SHF.R.S32.HI R0, RZ, 0x18, R82 ;  /* 0x00000018ff007819 */ /* 0x000fe20000011452 */
[-C--:B------:R-:W-:Y:S01]  /*c0e0*/  IMAD R56, R3, R72.reuse, R56 ;  /* 0x0000004803387224 */ /* 0x080fe200078e0238 */
[----:B------:R-:W-:Y:S01]  /*c0f0*/  I2IP.S8.S32.SAT R49, R54, R53, RZ ;  /* 0x0000003536317239 */ /* 0x000fe200000014ff */
[----:B------:R1:W-:Y:S01]  /*c100*/  STS.128 [R135+UR44+0xa200], R64 ;  /* 0x00a2004087007988 */ /* 0x0003e20008000c2c */
[----:B------:R-:W-:Y:S01]  /*c110*/  IMAD R58, R70, R63, RZ ;  /* 0x0000003f463a7224 */ /* 0x000fe200078e02ff */
[----:B------:R-:W-:Y:S01]  /*c120*/  SHF.R.S32.HI R3, RZ, 0x18, R76 ;  /* 0x00000018ff037819 */ /* 0x000fe2000001144c */
[-C--:B------:R-:W-:Y:S01]  /*c130*/  IMAD R57, R0, R72.reuse, R57 ;  /* 0x0000004800397224 */ /* 0x080fe200078e0239 */
[----:B------:R-:W-:Y:S01]  /*c140*/  I2IP.S8.S32.SAT R49, R52, R51, R49 ;  /* 0x0000003334317239 */ /* 0x000fe20000001431 */
[-C--:B------:R-:W-:Y:S02]  /*c150*/  IMAD R58, R97, R72.reuse, R58 ;  /* 0x00000048613a7224 */ /* 0x080fe400078e023a */
[-C--:B------:R-:W-:Y:S01]  /*c160*/  IMAD R59, R2, R72.reuse, R59 ;  /* 0x00000048023b7224 */ /* 0x080fe200078e023b */
[----:B------:R1:W-:Y:S01]  /*c170*/  STS.128 [R160+0xa200], R16 ;  /* 0x00a20010a0007388 */ /* 0x0003e20000000c00 */
[-C--:B------:R-:W-:Y:S01]  /*c180*/  IMAD R60, R3, R72.reuse, R60 ;  /* 0x00000048033c7224 */ /* 0x080fe200078e023c */
[----:B------:R-:W-:Y:S01]  /*c190*/  I2IP.S8.S32.SAT R50, R58, R57, RZ ;  /* 0x000000393a327239 */ /* 0x000fe200000014ff */
[-C--:B------:R-:W-:Y:S02]  /*c1a0*/  IMAD R61, R4, R72.reuse, R61 ;  /* 0x00000048043d7224 */ /* 0x080fe400078e023d */
[----:B------:R-:W-:Y:S01]  /*c1b0*/  IMAD R62, R99, R72, R62 ;  /* 0x00000048633e7224 */ /* 0x000fe200078e023e */
[----:B------:R-:W-:Y:S02]  /*c1c0*/  I2IP.S8.S32.SAT R50, R56, R55, R50 ;  /* 0x0000003738327239 */ /* 0x000fe40000001432 */
[----:B------:R1:W-:Y:S02]  /*c1d0*/  STS.128 [R159+0xa200], R32 ;  /* 0x00a200209f007388 */ /* 0x0003e40000000c00 */
        /* <DEDUP_REMOVED lines=20> */
.L_x_147:
[----:B------:R-:W-:Y:S05]  /*c320*/  BSYNC.RECONVERGENT B0 ;  /* 0x0000000000007941 */ /* 0x000fea0003800200 */
.L_x_146:
[----:B------:R-:W-:Y:S01]  /*c330*/  R2UR UR4, R146 ;  /* 0x00000000920472ca */ /* 0x000fe200000e0000 */
[----:B------:R-:W-:Y:S01]  /*c340*/  BAR.SYNC.DEFER_BLOCKING 0x1, 0x80 ;  /* 0x0042000000007b1d */ /* 0x000fe20000010000 */
[----:B------:R-:W-:Y:S01]  /*c350*/  ISETP.NE.AND P0, PT, R148, 0x2, PT ;  /* 0x000000029400780c */ /* 0x000fe20003f05270 */
[----:B------:R-:W-:Y:S01]  /*c360*/  UISETP.NE.AND UP0, UPT, UR46, URZ, UPT ;  /* 0x000000ff2e00728c */ /* 0x000fe2000bf05270 */
[----:B------:R-:W-:Y:S01]  /*c370*/  ISETP.NE.AND P1, PT, R68, 0x2, PT ;  /* 0x000000024400780c */ /* 0x000fe20003f25270 */
[----:B------:R-:W-:Y:S01]  /*c380*/  UIADD3 UR16, UPT, UPT, UR38, UR61, URZ ;  /* 0x0000003d26107290 */ /* 0x000fe2000fffe0ff */
[----:B------:R-:W-:Y:S02]  /*c390*/  SEL R0, RZ, 0x1, P0 ;  /* 0x00000001ff007807 */ /* 0x000fe40000000000 */
[----:B------:R-:W-:Y:S02]  /*c3a0*/  SEL R3, RZ, 0x1, P1 ;  /* 0x00000001ff037807 */ /* 0x000fe40000800000 */
[----:B------:R-:W-:Y:S02]  /*c3b0*/  LOP3.LUT R151, R151, R0, RZ, 0x3c, !PT ;  /* 0x0000000097977212 */ /* 0x000fe400078e3cff */
[----:B------:R-:W-:Y:S01]  /*c3c0*/  LOP3.LUT R152, R152, R3, RZ, 0x3c, !PT ;  /* 0x0000000398987212 */ /* 0x000fe200078e3cff */
[----:B------:R-:W-:Y:S01]  /*c3d0*/  UIADD3 UR20, UPT, UPT, UR37, UR4, URZ ;  /* 0x0000000425147290 */ /* 0x000fe2000fffe0ff */
[----:B------:R-:W-:Y:S02]  /*c3e0*/  SEL R148, R148, RZ, P0 ;  /* 0x000000ff94947207 */ /* 0x000fe40000000000 */
[----:B------:R-:W-:Y:S01]  /*c3f0*/  SEL R68, R68, RZ, P1 ;  /* 0x000000ff44447207 */ /* 0x000fe20000800000 */
[----:B------:R-:W-:Y:S01]  /*c400*/  UMOV UR36, UR59 ;  /* 0x0000003b00247c82 */ /* 0x000fe20008000000 */
[----:B------:R-:W-:Y:S07]  /*c410*/  BRA.U UP0, `(.L_x_148) ;  /* 0xffffff9900607547 */ /* 0x000fee000b83ffff */
[----:B------:R-:W-:Y:S05]  /*c420*/  EXIT ;  /* 0x000000000000794d */ /* 0x000fea0003800000 */
.L_x_25:
[----:B--2---:R2:W3:Y:S02]  /*c430*/  SYNCS.PHASECHK.TRANS64.TRYWAIT P0, [R3+URZ+0x150], R2 ;  /* 0x00015002030075a7 */ /* 0x0044e400080011ff */
[----:B---3--:R-:W-:Y:S05]  /*c440*/  @!P0 NANOSLEEP.SYNCS 0x989680 ;  /* 0x009896800000895d */ /* 0x008fea0003900000 */
[----:B------:R-:W3:Y:S02]  /*c450*/  @!P0 SYNCS.PHASECHK.TRANS64 P0, [R3+URZ+0x150], R2 ;  /* 0x00015002030085a7 */ /* 0x000ee400080010ff */
[----:B---3--:R-:W-:Y:S05]  /*c460*/  @!P0 BRA `(.L_x_25) ;  /* 0xfffffffc00f08947 */ /* 0x008fea000383ffff */
[----:B------:R-:W-:Y:S05]  /*c470*/  BRA `(.L_x_149) ;  /* 0xffffff5800487947 */ /* 0x000fea000383ffff */
.L_x_28:
[----:B-1----:R-:W-:-:S07]  /*c480*/  MOV R0, UR33 ;  /* 0x0000002100007c02 */ /* 0x002fce0008000f00 */
.L_x_150:
[----:B-1----:R1:W2:Y:S02]  /*c490*/  SYNCS.PHASECHK.TRANS64.TRYWAIT P0, [R0+URZ+0x58], R3 ;  /* 0x00005803000075a7 */ /* 0x0022a400080011ff */
[----:B--2---:R-:W-:Y:S05]  /*c4a0*/  @!P0 NANOSLEEP.SYNCS 0x989680 ;  /* 0x009896800000895d */ /* 0x004fea0003900000 */
[----:B------:R-:W2:Y:S02]  /*c4b0*/  @!P0 SYNCS.PHASECHK.TRANS64 P0, [R0+URZ+0x58], R3 ;  /* 0x00005803000085a7 */ /* 0x000ea400080010ff */
[----:B--2---:R-:W-:Y:S05]  /*c4c0*/  @!P0 BRA `(.L_x_150) ;  /* 0xfffffffc00f08947 */ /* 0x004fea000383ffff */
[----:B------:R-:W-:Y:S05]  /*c4d0*/  BRA `(.L_x_27) ;  /* 0xffffff5800a07947 */ /* 0x000fea000383ffff */
.L_x_35:
[----:B-1----:R-:W-:-:S07]  /*c4e0*/  MOV R0, UR17 ;  /* 0x0000001100007c02 */ /* 0x002fce0008000f00 */
.L_x_151:
[----:B-1----:R1:W2:Y:S02]  /*c4f0*/  SYNCS.PHASECHK.TRANS64.TRYWAIT P0, [R0+URZ+0x58], R3 ;  /* 0x00005803000075a7 */ /* 0x0022a400080011ff */
[----:B--2---:R-:W-:Y:S05]  /*c500*/  @!P0 NANOSLEEP.SYNCS 0x989680 ;  /* 0x009896800000895d */ /* 0x004fea0003900000 */
[----:B------:R-:W2:Y:S02]  /*c510*/  @!P0 SYNCS.PHASECHK.TRANS64 P0, [R0+URZ+0x58], R3 ;  /* 0x00005803000085a7 */ /* 0x000ea400080010ff */
[----:B--2---:R-:W-:Y:S05]  /*c520*/  @!P0 BRA `(.L_x_151) ;  /* 0xfffffffc00f08947 */ /* 0x004fea000383ffff */
[----:B------:R-:W-:Y:S05]  /*c530*/  BRA `(.L_x_34) ;  /* 0xffffff5c00687947 */ /* 0x000fea000383ffff */
.L_x_40:
[----:B-1----:R1:W2:Y:S02]  /*c540*/  SYNCS.PHASECHK.TRANS64.TRYWAIT P0, [R3+URZ+0x100], R0 ;  /* 0x00010000030075a7 */ /* 0x0022a400080011ff */
[----:B--2---:R-:W-:Y:S05]  /*c550*/  @!P0 NANOSLEEP.SYNCS 0x989680 ;  /* 0x009896800000895d */ /* 0x004fea0003900000 */
[----:B------:R-:W2:Y:S02]  /*c560*/  @!P0 SYNCS.PHASECHK.TRANS64 P0, [R3+URZ+0x100], R0 ;  /* 0x00010000030085a7 */ /* 0x000ea400080010ff */
[----:B--2---:R-:W-:Y:S05]  /*c570*/  @!P0 BRA `(.L_x_40) ;  /* 0xfffffffc00f08947 */ /* 0x004fea000383ffff */
[----:B------:R-:W-:Y:S05]  /*c580*/  BRA `(.L_x_152) ;  /* 0xffffff6000187947 */ /* 0x000fea000383ffff */
.L_x_44:
[----:B-1----:R-:W-:-:S07]  /*c590*/  MOV R0, UR4 ;  /* 0x0000000400007c02 */ /* 0x002fce0008000f00 */
.L_x_153:
[----:B-1----:R1:W2:Y:S02]  /*c5a0*/  SYNCS.PHASECHK.TRANS64.TRYWAIT P0, [R0+URZ], R3 ;  /* 0x00000003000075a7 */ /* 0x0022a400080011ff */
[----:B--2---:R-:W-:Y:S05]  /*c5b0*/  @!P0 NANOSLEEP.SYNCS 0x989680 ;  /* 0x009896800000895d */ /* 0x004fea0003900000 */
[----:B------:R-:W2:Y:S02]  /*c5c0*/  @!P0 SYNCS.PHASECHK.TRANS64 P0, [R0+URZ], R3 ;  /* 0x00000003000085a7 */ /* 0x000ea400080010ff */
[----:B--2---:R-:W-:Y:S05]  /*c5d0*/  @!P0 BRA `(.L_x_153) ;  /* 0xfffffffc00f08947 */ /* 0x004fea000383ffff */
[----:B------:R-:W-:Y:S05]  /*c5e0*/  BRA `(.L_x_154) ;  /* 0xffffff6400c07947 */ /* 0x000fea000383ffff */
.L_x_45:
[----:B------:R-:W-:-:S07]  /*c5f0*/  MOV R0, UR5 ;  /* 0x0000000500007c02 */ /* 0x000fce0008000f00 */
.L_x_155:
[----:B-1----:R1:W2:Y:S02]  /*c600*/  SYNCS.PHASECHK.TRANS64.TRYWAIT P0, [R0+URZ], R3 ;  /* 0x00000003000075a7 */ /* 0x0022a400080011ff */
[----:B--2---:R-:W-:Y:S05]  /*c610*/  @!P0 NANOSLEEP.SYNCS 0x989680 ;  /* 0x009896800000895d */ /* 0x004fea0003900000 */
[----:B------:R-:W2:Y:S02]  /*c620*/  @!P0 SYNCS.PHASECHK.TRANS64 P0, [R0+URZ], R3 ;  /* 0x00000003000085a7 */ /* 0x000ea400080010ff */
[----:B--2---:R-:W-:Y:S05]  /*c630*/  @!P0 BRA `(.L_x_155) ;  /* 0xfffffffc00f08947 */ /* 0x004fea000383ffff */
[----:B------:R-:W-:Y:S05]  /*c640*/  BRA `(.L_x_156) ;  /* 0xffffff6400cc7947 */ /* 0x000fea000383ffff */
.L_x_46:
[----:B------:R-:W-:-:S07]  /*c650*/  MOV R0, UR5 ;  /* 0x0000000500007c02 */ /* 0x000fce0008000f00 */
.L_x_157:
[----:B-1----:R1:W2:Y:S02]  /*c660*/  SYNCS.PHASECHK.TRANS64.TRYWAIT P0, [R0+URZ], R3 ;  /* 0x00000003000075a7 */ /* 0x0022a400080011ff */
[----:B--2---:R-:W-:Y:S05]  /*c670*/  @!P0 NANOSLEEP.SYNCS 0x989680 ;  /* 0x009896800000895d */ /* 0x004fea0003900000 */
[----:B------:R-:W2:Y:S02]  /*c680*/  @!P0 SYNCS.PHASECHK.TRANS64 P0, [R0+URZ], R3 ;  /* 0x00000003000085a7 */ /* 0x000ea400080010ff */
[----:B--2---:R-:W-:Y:S05]  /*c690*/  @!P0 BRA `(.L_x_157) ;  /* 0xfffffffc00f08947 */ /* 0x004fea000383ffff */
[----:B------:R-:W-:Y:S05]  /*c6a0*/  BRA `(.L_x_158) ;  /* 0xffffff6400d87947 */ /* 0x000fea000383ffff */
.L_x_47:
[----:B------:R-:W-:-:S07]  /*c6b0*/  MOV R0, UR5 ;  /* 0x0000000500007c02 */ /* 0x000fce0008000f00 */
.L_x_159:
[----:B-1----:R1:W2:Y:S02]  /*c6c0*/  SYNCS.PHASECHK.TRANS64.TRYWAIT P0, [R0+URZ], R3 ;  /* 0x00000003000075a7 */ /* 0x0022a400080011ff */
[----:B--2---:R-:W-:Y:S05]  /*c6d0*/  @!P0 NANOSLEEP.SYNCS 0x989680 ;  /* 0x009896800000895d */ /* 0x004fea0003900000 */
[----:B------:R-:W2:Y:S02]  /*c6e0*/  @!P0 SYNCS.PHASECHK.TRANS64 P0, [R0+URZ], R3 ;  /* 0x00000003000085a7 */ /* 0x000ea400080010ff */
[----:B--2---:R-:W-:Y:S05]  /*c6f0*/  @!P0 BRA `(.L_x_159) ;  /* 0xfffffffc00f08947 */ /* 0x004fea000383ffff */
[----:B------:R-:W-:Y:S05]  /*c700*/  BRA `(.L_x_160) ;  /* 0xffffff6400e47947 */ /* 0x000fea000383ffff */
.L_x_48:
[----:B------:R-:W-:-:S07]  /*c710*/  MOV R0, UR5 ;  /* 0x0000000500007c02 */ /* 0x000fce0008000f00 */
.L_x_161:
[----:B-1----:R1:W2:Y:S02]  /*c720*/  SYNCS.PHASECHK.TRANS64.TRYWAIT P0, [R0+URZ], R3 ;  /* 0x00000003000075a7 */ /* 0x0022a400080011ff */
[----:B--2---:R-:W-:Y:S05]  /*c730*/  @!P0 NANOSLEEP.SYNCS 0x989680 ;  /* 0x009896800000895d */ /* 0x004fea0003900000 */
[----:B------:R-:W2:Y:S02]  /*c740*/  @!P0 SYNCS.PHASECHK.TRANS64 P0, [R0+URZ], R3 ;  /* 0x00000003000085a7 */ /* 0x000ea400080010ff */
[----:B--2---:R-:W-:Y:S05]  /*c750*/  @!P0 BRA `(.L_x_161) ;  /* 0xfffffffc00f08947 */ /* 0x004fea000383ffff */
[----:B------:R-:W-:Y:S05]  /*c760*/  BRA `(.L_x_162) ;  /* 0xffffff6400f07947 */ /* 0x000fea000383ffff */
.L_x_49:
[----:B------:R-:W-:-:S07]  /*c770*/  MOV R0, UR5 ;  /* 0x0000000500007c02 */ /* 0x000fce0008000f00 */
.L_x_163:
[----:B-1----:R1:W2:Y:S02]  /*c780*/  SYNCS.PHASECHK.TRANS64.TRYWAIT P0, [R0+URZ], R3 ;  /* 0x00000003000075a7 */ /* 0x0022a400080011ff */
[----:B--2---:R-:W-:Y:S05]  /*c790*/  @!P0 NANOSLEEP.SYNCS 0x989680 ;  /* 0x009896800000895d */ /* 0x004fea0003900000 */
[----:B------:R-:W2:Y:S02]  /*c7a0*/  @!P0 SYNCS.PHASECHK.TRANS64 P0, [R0+URZ], R3 ;  /* 0x00000003000085a7 */ /* 0x000ea400080010ff */
[----:B--2---:R-:W-:Y:S05]  /*c7b0*/  @!P0 BRA `(.L_x_163) ;  /* 0xfffffffc00f08947 */ /* 0x004fea000383ffff */
[----:B------:R-:W-:Y:S05]  /*c7c0*/  BRA `(.L_x_164) ;  /* 0xffffff6400fc7947 */ /* 0x000fea000383ffff */
.L_x_50:
[----:B------:R-:W-:-:S07]  /*c7d0*/  MOV R0, UR5 ;  /* 0x0000000500007c02 */ /* 0x000fce0008000f00 */
.L_x_165:
[----:B-1----:R1:W2:Y:S02]  /*c7e0*/  SYNCS.PHASECHK.TRANS64.TRYWAIT P0, [R0+URZ], R3 ;  /* 0x00000003000075a7 */ /* 0x0022a400080011ff */
[----:B--2---:R-:W-:Y:S05]  /*c7f0*/  @!P0 NANOSLEEP.SYNCS 0x989680 ;  /* 0x009896800000895d */ /* 0x004fea0003900000 */
[----:B------:R-:W2:Y:S02]  /*c800*/  @!P0 SYNCS.PHASECHK.TRANS64 P0, [R0+URZ], R3 ;  /* 0x00000003000085a7 */ /* 0x000ea400080010ff */
[----:B--2---:R-:W-:Y:S05]  /*c810*/  @!P0 BRA `(.L_x_165) ;  /* 0xfffffffc00f08947 */ /* 0x004fea000383ffff */
[----:B------:R-:W-:Y:S05]  /*c820*/  BRA `(.L_x_166) ;  /* 0xffffff6800087947 */ /* 0x000fea000383ffff */
.L_x_51:
[----:B------:R-:W-:-:S07]  /*c830*/  MOV R0, UR5 ;  /* 0x0000000500007c02 */ /* 0x000fce0008000f00 */
.L_x_167:
[----:B-1----:R1:W2:Y:S02]  /*c840*/  SYNCS.PHASECHK.TRANS64.TRYWAIT P0, [R0+URZ], R3 ;  /* 0x00000003000075a7 */ /* 0x0022a400080011ff */
[----:B--2---:R-:W-:Y:S05]  /*c850*/  @!P0 NANOSLEEP.SYNCS 0x989680 ;  /* 0x009896800000895d */ /* 0x004fea0003900000 */
[----:B------:R-:W2:Y:S02]  /*c860*/  @!P0 SYNCS.PHASECHK.TRANS64 P0, [R0+URZ], R3 ;  /* 0x00000003000085a7 */ /* 0x000ea400080010ff */
[----:B--2---:R-:W-:Y:S05]  /*c870*/  @!P0 BRA `(.L_x_167) ;  /* 0xfffffffc00f08947 */ /* 0x004fea000383ffff */
[----:B------:R-:W-:Y:S05]  /*c880*/  BRA `(.L_x_168) ;  /* 0xffffff6800147947 */ /* 0x000fea000383ffff */
.L_x_52:
[----:B------:R-:W-:-:S07]  /*c890*/  MOV R0, UR5 ;  /* 0x0000000500007c02 */ /* 0x000fce0008000f00 */
.L_x_169:
[----:B-1----:R1:W2:Y:S02]  /*c8a0*/  SYNCS.PHASECHK.TRANS64.TRYWAIT P0, [R0+URZ], R3 ;  /* 0x00000003000075a7 */ /* 0x0022a400080011ff */
[----:B--2---:R-:W-:Y:S05]  /*c8b0*/  @!P0 NANOSLEEP.SYNCS 0x989680 ;  /* 0x009896800000895d */ /* 0x004fea0003900000 */
[----:B------:R-:W2:Y:S02]  /*c8c0*/  @!P0 SYNCS.PHASECHK.TRANS64 P0, [R0+URZ], R3 ;  /* 0x00000003000085a7 */ /* 0x000ea400080010ff */
[----:B--2---:R-:W-:Y:S05]  /*c8d0*/  @!P0 BRA `(.L_x_169) ;  /* 0xfffffffc00f08947 */ /* 0x004fea000383ffff */
[----:B------:R-:W-:Y:S05]  /*c8e0*/  BRA `(.L_x_170) ;  /* 0xffffff6800207947 */ /* 0x000fea000383ffff */
.L_x_53:
[----:B------:R-:W-:-:S07]  /*c8f0*/  MOV R0, UR5 ;  /* 0x0000000500007c02 */ /* 0x000fce0008000f00 */
.L_x_171:
[----:B-1----:R1:W2:Y:S02]  /*c900*/  SYNCS.PHASECHK.TRANS64.TRYWAIT P0, [R0+URZ], R3 ;  /* 0x00000003000075a7 */ /* 0x0022a400080011ff */
[----:B--2---:R-:W-:Y:S05]  /*c910*/  @!P0 NANOSLEEP.SYNCS 0x989680 ;  /* 0x009896800000895d */ /* 0x004fea0003900000 */
[----:B------:R-:W2:Y:S02]  /*c920*/  @!P0 SYNCS.PHASECHK.TRANS64 P0, [R0+URZ], R3 ;  /* 0x00000003000085a7 */ /* 0x000ea400080010ff */
[----:B--2---:R-:W-:Y:S05]  /*c930*/  @!P0 BRA `(.L_x_171) ;  /* 0xfffffffc00f08947 */ /* 0x004fea000383ffff */
[----:B------:R-:W-:Y:S05]  /*c940*/  BRA `(.L_x_172) ;  /* 0xffffff68002c7947 */ /* 0x000fea000383ffff */
.L_x_56:
[----:B-1----:R1:W2:Y:S02]  /*c950*/  SYNCS.PHASECHK.TRANS64.TRYWAIT P0, [R2+URZ+0x140], R5 ;  /* 0x00014005020075a7 */ /* 0x0022a400080011ff */
[----:B--2---:R-:W-:Y:S05]  /*c960*/  @!P0 NANOSLEEP.SYNCS 0x989680 ;  /* 0x009896800000895d */ /* 0x004fea0003900000 */
[----:B------:R-:W2:Y:S02]  /*c970*/  @!P0 SYNCS.PHASECHK.TRANS64 P0, [R2+URZ+0x140], R5 ;  /* 0x00014005020085a7 */ /* 0x000ea400080010ff */
[----:B--2---:R-:W-:Y:S05]  /*c980*/  @!P0 BRA `(.L_x_56) ;  /* 0xfffffffc00f08947 */ /* 0x004fea000383ffff */
[----:B------:R-:W-:Y:S05]  /*c990*/  BRA `(.L_x_173) ;  /* 0xffffff6800887947 */ /* 0x000fea000383ffff */
.L_x_57:
[----:B------:R-:W-:-:S07]  /*c9a0*/  MOV R2, UR4 ;  /* 0x0000000400027c02 */ /* 0x000fce0008000f00 */
.L_x_174:
[----:B-1----:R1:W2:Y:S02]  /*c9b0*/  SYNCS.PHASECHK.TRANS64.TRYWAIT P0, [R2+URZ+0x110], R5 ;  /* 0x00011005020075a7 */ /* 0x0022a400080011ff */
[----:B--2---:R-:W-:Y:S05]  /*c9c0*/  @!P0 NANOSLEEP.SYNCS 0x989680 ;  /* 0x009896800000895d */ /* 0x004fea0003900000 */
[----:B------:R-:W2:Y:S02]  /*c9d0*/  @!P0 SYNCS.PHASECHK.TRANS64 P0, [R2+URZ+0x110], R5 ;  /* 0x00011005020085a7 */ /* 0x000ea400080010ff */
[----:B--2---:R-:W-:Y:S05]  /*c9e0*/  @!P0 BRA `(.L_x_174) ;  /* 0xfffffffc00f08947 */ /* 0x004fea000383ffff */
[----:B------:R-:W-:Y:S05]  /*c9f0*/  BRA `(.L_x_175) ;  /* 0xffffff6800987947 */ /* 0x000fea000383ffff */
.L_x_58:
[----:B-1----:R1:W2:Y:S02]  /*ca00*/  SYNCS.PHASECHK.TRANS64.TRYWAIT P1, [R2+URZ+0x100], R5 ;  /* 0x00010005020075a7 */ /* 0x0022a400080211ff */
[----:B--2---:R-:W-:Y:S05]  /*ca10*/  @!P1 NANOSLEEP.SYNCS 0x989680 ;  /* 0x009896800000995d */ /* 0x004fea0003900000 */
[----:B------:R-:W2:Y:S02]  /*ca20*/  @!P1 SYNCS.PHASECHK.TRANS64 P1, [R2+URZ+0x100], R5 ;  /* 0x00010005020095a7 */ /* 0x000ea400080210ff */
[----:B--2---:R-:W-:Y:S05]  /*ca30*/  @!P1 BRA `(.L_x_58) ;  /* 0xfffffffc00f09947 */ /* 0x004fea000383ffff */
[----:B------:R-:W-:Y:S05]  /*ca40*/  BRA `(.L_x_176) ;  /* 0xffffff6800c87947 */ /* 0x000fea000383ffff */
.L_x_61:
[----:B------:R-:W-:-:S07]  /*ca50*/  MOV R0, UR4 ;  /* 0x0000000400007c02 */ /* 0x000fce0008000f00 */
.L_x_177:
[----:B-1----:R1:W2:Y:S02]  /*ca60*/  SYNCS.PHASECHK.TRANS64.TRYWAIT P0, [R0+URZ+0x110], R3 ;  /* 0x00011003000075a7 */ /* 0x0022a400080011ff */
[----:B--2---:R-:W-:Y:S05]  /*ca70*/  @!P0 NANOSLEEP.SYNCS 0x989680 ;  /* 0x009896800000895d */ /* 0x004fea0003900000 */
[----:B------:R-:W2:Y:S02]  /*ca80*/  @!P0 SYNCS.PHASECHK.TRANS64 P0, [R0+URZ+0x110], R3 ;  /* 0x00011003000085a7 */ /* 0x000ea400080010ff */
[----:B--2---:R-:W-:Y:S05]  /*ca90*/  @!P0 BRA `(.L_x_177) ;  /* 0xfffffffc00f08947 */ /* 0x004fea000383ffff */
[----:B------:R-:W-:Y:S05]  /*caa0*/  BRA `(.L_x_60) ;  /* 0xffffff6c001c7947 */ /* 0x000fea000383ffff */
.L_x_70:
[----:B-1----:R-:W-:-:S04]  /*cab0*/  MOV R0, UR5 ;  /* 0x0000000500007c02 */ /* 0x002fc80008000f00 */
[----:B------:R1:W2:Y:S03]  /*cac0*/  SYNCS.PHASECHK.TRANS64.TRYWAIT P0, [R0+URZ+0x8], R7 ;  /* 0x00000807000075a7 */ /* 0x0002a600080011ff */
[----:B--2---:R-:W-:Y:S05]  /*cad0*/  @!P0 NANOSLEEP.SYNCS 0x989680 ;  /* 0x009896800000895d */ /* 0x004fea0003900000 */
[----:B------:R-:W2:Y:S02]  /*cae0*/  @!P0 SYNCS.PHASECHK.TRANS64 P0, [R0+URZ+0x8], R7 ;  /* 0x00000807000085a7 */ /* 0x000ea400080010ff */
[----:B--2---:R-:W-:Y:S05]  /*caf0*/  @!P0 BRA `(.L_x_70) ;  /* 0xfffffffc00ec8947 */ /* 0x004fea000383ffff */
[----:B------:R-:W-:Y:S05]  /*cb00*/  BRA `(.L_x_69) ;  /* 0xffffff6c00d07947 */ /* 0x000fea000383ffff */
.L_x_72:
[----:B------:R-:W-:Y:S01]  /*cb10*/  BSSY B0, `(.L_x_178) ;  /* 0x0000006000007945 */ /* 0x000fe20003800000 */
[----:B------:R-:W-:-:S07]  /*cb20*/  MOV R15, 0xffffffff ;  /* 0xffffffff000f7802 */ /* 0x000fce0000000f00 */
[----:B-1---5:R-:W-:Y:S05]  /*cb30*/  WARPSYNC.COLLECTIVE R15, `(.L_x_179) ;  /* 0x000000000f0c7348 */ /* 0x022fea0003c00000 */
[----:B------:R-:W-:Y:S02]  /*cb40*/  ELECT P6, UR79, PT ;  /* 0x00000000004f782f */ /* 0x000fe400038c0000 */
[----:B------:R-:W-:Y:S01]  /*cb50*/  MOV R14, UR79 ;  /* 0x0000004f000e7c02 */ /* 0x000fe20008000f00 */
[----:B-1---5:R-:W-:Y:S10]  /*cb60*/  ENDCOLLECTIVE ;  /* 0x000000000000791b */ /* 0x022ff40003800000 */
.L_x_179:
[----:B------:R-:W-:Y:S05]  /*cb70*/  BSYNC B0 ;  /* 0x0000000000007941 */ /* 0x000fea0003800000 */
.L_x_178:
[----:B------:R-:W-:Y:S01]  /*cb80*/  PLOP3.LUT P0, PT, P6, PT, PT, 0x80, 0x8 ;  /* 0x000000000008781c */ /* 0x000fe2000370f070 */
[----:B------:R-:W-:-:S12]  /*cb90*/  BRA `(.L_x_180) ;  /* 0xffffff6c00fc7947 */ /* 0x000fd8000383ffff */
.L_x_74:
[----:B-1----:R-:W-:-:S04]  /*cba0*/  MOV R0, UR5 ;  /* 0x0000000500007c02 */ /* 0x002fc80008000f00 */
[----:B------:R1:W2:Y:S03]  /*cbb0*/  SYNCS.PHASECHK.TRANS64.TRYWAIT P0, [R0+URZ+0x8], R5 ;  /* 0x00000805000075a7 */ /* 0x0002a600080011ff */
[----:B--2---:R-:W-:Y:S05]  /*cbc0*/  @!P0 NANOSLEEP.SYNCS 0x989680 ;  /* 0x009896800000895d */ /* 0x004fea0003900000 */
[----:B------:R-:W2:Y:S02]  /*cbd0*/  @!P0 SYNCS.PHASECHK.TRANS64 P0, [R0+URZ+0x8], R5 ;  /* 0x00000805000085a7 */ /* 0x000ea400080010ff */
[----:B--2---:R-:W-:Y:S05]  /*cbe0*/  @!P0 BRA `(.L_x_74) ;  /* 0xfffffffc00ec8947 */ /* 0x004fea000383ffff */
[----:B------:R-:W-:Y:S05]  /*cbf0*/  BRA `(.L_x_73) ;  /* 0xffffff7000007947 */ /* 0x000fea000383ffff */
.L_x_75:
[----:B-1----:R1:W2:Y:S02]  /*cc00*/  SYNCS.PHASECHK.TRANS64.TRYWAIT P0, [R0+URZ+0x100], R5 ;  /* 0x00010005000075a7 */ /* 0x0022a400080011ff */
[----:B--2---:R-:W-:Y:S05]  /*cc10*/  @!P0 NANOSLEEP.SYNCS 0x989680 ;  /* 0x009896800000895d */ /* 0x004fea0003900000 */
[----:B------:R-:W2:Y:S02]  /*cc20*/  @!P0 SYNCS.PHASECHK.TRANS64 P0, [R0+URZ+0x100], R5 ;  /* 0x00010005000085a7 */ /* 0x000ea400080010ff */
[----:B--2---:R-:W-:Y:S05]  /*cc30*/  @!P0 BRA `(.L_x_75) ;  /* 0xfffffffc00f08947 */ /* 0x004fea000383ffff */
[----:B------:R-:W-:Y:S05]  /*cc40*/  BRA `(.L_x_181) ;  /* 0xffffff7000dc7947 */ /* 0x000fea000383ffff */
.L_x_77:
[----:B------:R-:W-:-:S07]  /*cc50*/  MOV R0, UR23 ;  /* 0x0000001700007c02 */ /* 0x000fce0008000f00 */
.L_x_182:
[----:B-1----:R1:W2:Y:S02]  /*cc60*/  SYNCS.PHASECHK.TRANS64.TRYWAIT P0, [R0+URZ+0x130], R5 ;  /* 0x00013005000075a7 */ /* 0x0022a400080011ff */
[----:B--2---:R-:W-:Y:S05]  /*cc70*/  @!P0 NANOSLEEP.SYNCS 0x989680 ;  /* 0x009896800000895d */ /* 0x004fea0003900000 */
[----:B------:R-:W2:Y:S02]  /*cc80*/  @!P0 SYNCS.PHASECHK.TRANS64 P0, [R0+URZ+0x130], R5 ;  /* 0x00013005000085a7 */ /* 0x000ea400080010ff */
[----:B--2---:R-:W-:Y:S05]  /*cc90*/  @!P0 BRA `(.L_x_182) ;  /* 0xfffffffc00f08947 */ /* 0x004fea000383ffff */
[----:B------:R-:W-:Y:S05]  /*cca0*/  BRA `(.L_x_183) ;  /* 0xffffff7400287947 */ /* 0x000fea000383ffff */
.L_x_80:
[----:B------:R-:W-:Y:S07]  /*ccb0*/  MOV R0, UR5 ;  /* 0x0000000500007c02 */ /* 0x000fee0008000f00 */
.L_x_184:
[----:B-1----:R1:W2:Y:S02]  /*ccc0*/  SYNCS.PHASECHK.TRANS64.TRYWAIT P0, [R0+URZ], R5 ;  /* 0x00000005000075a7 */ /* 0x0022a400080011ff */
[----:B--2---:R-:W-:Y:S05]  /*ccd0*/  @!P0 NANOSLEEP.SYNCS 0x989680 ;  /* 0x009896800000895d */ /* 0x004fea0003900000 */
[----:B------:R-:W2:Y:S02]  /*cce0*/  @!P0 SYNCS.PHASECHK.TRANS64 P0, [R0+URZ], R5 ;  /* 0x00000005000085a7 */ /* 0x000ea400080010ff */
[----:B--2---:R-:W-:Y:S05]  /*ccf0*/  @!P0 BRA `(.L_x_184) ;  /* 0xfffffffc00f08947 */ /* 0x004fea000383ffff */
[----:B------:R-:W-:Y:S05]  /*cd00*/  BRA `(.L_x_79) ;  /* 0xffffff74003c7947 */ /* 0x000fea000383ffff */
.L_x_84:
[----:B-1----:R-:W-:-:S07]  /*cd10*/  MOV R0, UR4 ;  /* 0x0000000400007c02 */ /* 0x002fce0008000f00 */
.L_x_185:
[----:B-1----:R1:W2:Y:S02]  /*cd20*/  SYNCS.PHASECHK.TRANS64.TRYWAIT P0, [R0+URZ], R3 ;  /* 0x00000003000075a7 */ /* 0x0022a400080011ff */
[----:B--2---:R-:W-:Y:S05]  /*cd30*/  @!P0 NANOSLEEP.SYNCS 0x989680 ;  /* 0x009896800000895d */ /* 0x004fea0003900000 */
[----:B------:R-:W2:Y:S02]  /*cd40*/  @!P0 SYNCS.PHASECHK.TRANS64 P0, [R0+URZ], R3 ;  /* 0x00000003000085a7 */ /* 0x000ea400080010ff */
[----:B--2---:R-:W-:Y:S05]  /*cd50*/  @!P0 BRA `(.L_x_185) ;  /* 0xfffffffc00f08947 */ /* 0x004fea000383ffff */
[----:B------:R-:W-:Y:S05]  /*cd60*/  BRA `(.L_x_186) ;  /* 0xffffff7800087947 */ /* 0x000fea000383ffff */
.L_x_87:
[----:B------:R-:W-:-:S07]  /*cd70*/  MOV R0, UR17 ;  /* 0x0000001100007c02 */ /* 0x000fce0008000f00 */
.L_x_187:
[----:B-1----:R1:W2:Y:S02]  /*cd80*/  SYNCS.PHASECHK.TRANS64.TRYWAIT P1, [R0+URZ+0x160], R3 ;  /* 0x00016003000075a7 */ /* 0x0022a400080211ff */
[----:B--2---:R-:W-:Y:S05]  /*cd90*/  @!P1 NANOSLEEP.SYNCS 0x989680 ;  /* 0x009896800000995d */ /* 0x004fea0003900000 */
[----:B------:R-:W2:Y:S02]  /*cda0*/  @!P1 SYNCS.PHASECHK.TRANS64 P1, [R0+URZ+0x160], R3 ;  /* 0x00016003000095a7 */ /* 0x000ea400080210ff */
[----:B--2---:R-:W-:Y:S05]  /*cdb0*/  @!P1 BRA `(.L_x_187) ;  /* 0xfffffffc00f09947 */ /* 0x004fea000383ffff */
[----:B------:R-:W-:Y:S05]  /*cdc0*/  BRA `(.L_x_188) ;  /* 0xffffff7800547947 */ /* 0x000fea000383ffff */
.L_x_92:
[----:B--2---:R2:W3:Y:S02]  /*cdd0*/  SYNCS.PHASECHK.TRANS64.TRYWAIT P0, [R12+URZ+0x100], R9 ;  /* 0x000100090c0075a7 */ /* 0x0044e400080011ff */
[----:B---3--:R-:W-:Y:S05]  /*cde0*/  @!P0 NANOSLEEP.SYNCS 0x989680 ;  /* 0x009896800000895d */ /* 0x008fea0003900000 */
[----:B------:R-:W3:Y:S02]  /*cdf0*/  @!P0 SYNCS.PHASECHK.TRANS64 P0, [R12+URZ+0x100], R9 ;  /* 0x000100090c0085a7 */ /* 0x000ee400080010ff */
[----:B---3--:R-:W-:Y:S05]  /*ce00*/  @!P0 BRA `(.L_x_92) ;  /* 0xfffffffc00f08947 */ /* 0x008fea000383ffff */
[----:B------:R-:W-:Y:S05]  /*ce10*/  BRA `(.L_x_189) ;  /* 0xffffff7c007c7947 */ /* 0x000fea000383ffff */
.L_x_95:
[----:B------:R-:W-:Y:S07]  /*ce20*/  MOV R0, UR21 ;  /* 0x0000001500007c02 */ /* 0x000fee0008000f00 */
.L_x_190:
[----:B--2---:R2:W3:Y:S02]  /*ce30*/  SYNCS.PHASECHK.TRANS64.TRYWAIT P2, [R0+URZ+0xf8], R11 ;  /* 0x0000f80b000075a7 */ /* 0x0044e400080411ff */
[----:B---3--:R-:W-:Y:S05]  /*ce40*/  @!P2 NANOSLEEP.SYNCS 0x989680 ;  /* 0x009896800000a95d */ /* 0x008fea0003900000 */
[----:B------:R-:W3:Y:S02]  /*ce50*/  @!P2 SYNCS.PHASECHK.TRANS64 P2, [R0+URZ+0xf8], R11 ;  /* 0x0000f80b0000a5a7 */ /* 0x000ee400080410ff */
[----:B---3--:R-:W-:Y:S05]  /*ce60*/  @!P2 BRA `(.L_x_190) ;  /* 0xfffffffc00f0a947 */ /* 0x008fea000383ffff */
[----:B------:R-:W-:Y:S05]  /*ce70*/  BRA `(.L_x_94) ;  /* 0xffffff8000e47947 */ /* 0x000fea000383ffff */
.L_x_98:
[----:B--2---:R-:W-:Y:S07]  /*ce80*/  MOV R0, UR21 ;  /* 0x0000001500007c02 */ /* 0x004fee0008000f00 */
.L_x_191:
[----:B--2---:R2:W3:Y:S02]  /*ce90*/  SYNCS.PHASECHK.TRANS64.TRYWAIT P0, [R0+URZ+0xd0], R9 ;  /* 0x0000d009000075a7 */ /* 0x0044e400080011ff */
[----:B---3--:R-:W-:Y:S05]  /*cea0*/  @!P0 NANOSLEEP.SYNCS 0x989680 ;  /* 0x009896800000895d */ /* 0x008fea0003900000 */
[----:B------:R-:W3:Y:S02]  /*ceb0*/  @!P0 SYNCS.PHASECHK.TRANS64 P0, [R0+URZ+0xd0], R9 ;  /* 0x0000d009000085a7 */ /* 0x000ee400080010ff */
[----:B---3--:R-:W-:Y:S05]  /*cec0*/  @!P0 BRA `(.L_x_191) ;  /* 0xfffffffc00f08947 */ /* 0x008fea000383ffff */
[----:B------:R-:W-:Y:S05]  /*ced0*/  BRA `(.L_x_192) ;  /* 0xffffff8400407947 */ /* 0x000fea000383ffff */
.L_x_99:
[----:B------:R-:W-:Y:S07]  /*cee0*/  MOV R0, UR21 ;  /* 0x0000001500007c02 */ /* 0x000fee0008000f00 */
.L_x_193:
[----:B--2---:R2:W3:Y:S02]  /*cef0*/  SYNCS.PHASECHK.TRANS64.TRYWAIT P0, [R0+URZ+0xd8], R9 ;  /* 0x0000d809000075a7 */ /* 0x0044e400080011ff */
[----:B---3--:R-:W-:Y:S05]  /*cf00*/  @!P0 NANOSLEEP.SYNCS 0x989680 ;  /* 0x009896800000895d */ /* 0x008fea0003900000 */
[----:B------:R-:W3:Y:S02]  /*cf10*/  @!P0 SYNCS.PHASECHK.TRANS64 P0, [R0+URZ+0xd8], R9 ;  /* 0x0000d809000085a7 */ /* 0x000ee400080010ff */
[----:B---3--:R-:W-:Y:S05]  /*cf20*/  @!P0 BRA `(.L_x_193) ;  /* 0xfffffffc00f08947 */ /* 0x008fea000383ffff */
[----:B------:R-:W-:Y:S05]  /*cf30*/  BRA `(.L_x_194) ;  /* 0xffffff84007c7947 */ /* 0x000fea000383ffff */
.L_x_100:
[----:B------:R-:W-:Y:S07]  /*cf40*/  MOV R0, UR21 ;  /* 0x0000001500007c02 */ /* 0x000fee0008000f00 */
.L_x_195:
[----:B--2---:R2:W3:Y:S02]  /*cf50*/  SYNCS.PHASECHK.TRANS64.TRYWAIT P0, [R0+URZ+0xe0], R9 ;  /* 0x0000e009000075a7 */ /* 0x0044e400080011ff */
[----:B---3--:R-:W-:Y:S05]  /*cf60*/  @!P0 NANOSLEEP.SYNCS 0x989680 ;  /* 0x009896800000895d */ /* 0x008fea0003900000 */
[----:B------:R-:W3:Y:S02]  /*cf70*/  @!P0 SYNCS.PHASECHK.TRANS64 P0, [R0+URZ+0xe0], R9 ;  /* 0x0000e009000085a7 */ /* 0x000ee400080010ff */
[----:B---3--:R-:W-:Y:S05]  /*cf80*/  @!P0 BRA `(.L_x_195) ;  /* 0xfffffffc00f08947 */ /* 0x008fea000383ffff */
[----:B------:R-:W-:Y:S05]  /*cf90*/  BRA `(.L_x_196) ;  /* 0xffffff8400c47947 */ /* 0x000fea000383ffff */
.L_x_101:
[----:B------:R-:W-:Y:S07]  /*cfa0*/  MOV R0, UR21 ;  /* 0x0000001500007c02 */ /* 0x000fee0008000f00 */
.L_x_197:
[----:B--2---:R2:W3:Y:S02]  /*cfb0*/  SYNCS.PHASECHK.TRANS64.TRYWAIT P0, [R0+URZ+0xe8], R9 ;  /* 0x0000e809000075a7 */ /* 0x0044e400080011ff */
[----:B---3--:R-:W-:Y:S05]  /*cfc0*/  @!P0 NANOSLEEP.SYNCS 0x989680 ;  /* 0x009896800000895d */ /* 0x008fea0003900000 */
[----:B------:R-:W3:Y:S02]  /*cfd0*/  @!P0 SYNCS.PHASECHK.TRANS64 P0, [R0+URZ+0xe8], R9 ;  /* 0x0000e809000085a7 */ /* 0x000ee400080010ff */
[----:B---3--:R-:W-:Y:S05]  /*cfe0*/  @!P0 BRA `(.L_x_197) ;  /* 0xfffffffc00f08947 */ /* 0x008fea000383ffff */
[----:B------:R-:W-:Y:S05]  /*cff0*/  BRA `(.L_x_198) ;  /* 0xffffff8800087947 */ /* 0x000fea000383ffff */
.L_x_103:
[----:B------:R-:W-:-:S07]  /*d000*/  MOV R0, UR21 ;  /* 0x0000001500007c02 */ /* 0x000fce0008000f00 */
.L_x_199:
[----:B---3--:R3:W4:Y:S02]  /*d010*/  SYNCS.PHASECHK.TRANS64.TRYWAIT P0, [R0+URZ+0xd0], R3 ;  /* 0x0000d003000075a7 */ /* 0x00872400080011ff */
[----:B----4-:R-:W-:Y:S05]  /*d020*/  @!P0 NANOSLEEP.SYNCS 0x989680 ;  /* 0x009896800000895d */ /* 0x010fea0003900000 */
[----:B------:R-:W4:Y:S02]  /*d030*/  @!P0 SYNCS.PHASECHK.TRANS64 P0, [R0+URZ+0xd0], R3 ;  /* 0x0000d003000085a7 */ /* 0x000f2400080010ff */
[----:B----4-:R-:W-:Y:S05]  /*d040*/  @!P0 BRA `(.L_x_199) ;  /* 0xfffffffc00f08947 */ /* 0x010fea000383ffff */
[----:B------:R-:W-:Y:S05]  /*d050*/  BRA `(.L_x_200) ;  /* 0xffffff88007c7947 */ /* 0x000fea000383ffff */
.L_x_104:
[----:B---3--:R-:W-:-:S07]  /*d060*/  MOV R0, UR21 ;  /* 0x0000001500007c02 */ /* 0x008fce0008000f00 */
.L_x_201:
[----:B---3--:R3:W4:Y:S02]  /*d070*/  SYNCS.PHASECHK.TRANS64.TRYWAIT P0, [R0+URZ+0xd8], R3 ;  /* 0x0000d803000075a7 */ /* 0x00872400080011ff */
[----:B----4-:R-:W-:Y:S05]  /*d080*/  @!P0 NANOSLEEP.SYNCS 0x989680 ;  /* 0x009896800000895d */ /* 0x010fea0003900000 */
[----:B------:R-:W4:Y:S02]  /*d090*/  @!P0 SYNCS.PHASECHK.TRANS64 P0, [R0+URZ+0xd8], R3 ;  /* 0x0000d803000085a7 */ /* 0x000f2400080010ff */
[----:B----4-:R-:W-:Y:S05]  /*d0a0*/  @!P0 BRA `(.L_x_201) ;  /* 0xfffffffc00f08947 */ /* 0x010fea000383ffff */
[----:B------:R-:W-:Y:S05]  /*d0b0*/  BRA `(.L_x_202) ;  /* 0xffffff88006c7947 */ /* 0x000fea000383ffff */
.L_x_105:
[----:B---3--:R-:W-:-:S07]  /*d0c0*/  MOV R0, UR21 ;  /* 0x0000001500007c02 */ /* 0x008fce0008000f00 */
.L_x_203:
[----:B---3--:R3:W4:Y:S02]  /*d0d0*/  SYNCS.PHASECHK.TRANS64.TRYWAIT P0, [R0+URZ+0xe0], R3 ;  /* 0x0000e003000075a7 */ /* 0x00872400080011ff */
[----:B----4-:R-:W-:Y:S05]  /*d0e0*/  @!P0 NANOSLEEP.SYNCS 0x989680 ;  /* 0x009896800000895d */ /* 0x010fea0003900000 */
[----:B------:R-:W4:Y:S02]  /*d0f0*/  @!P0 SYNCS.PHASECHK.TRANS64 P0, [R0+URZ+0xe0], R3 ;  /* 0x0000e003000085a7 */ /* 0x000f2400080010ff */
[----:B----4-:R-:W-:Y:S05]  /*d100*/  @!P0 BRA `(.L_x_203) ;  /* 0xfffffffc00f08947 */ /* 0x010fea000383ffff */
[----:B------:R-:W-:Y:S05]  /*d110*/  BRA `(.L_x_204) ;  /* 0xffffff88005c7947 */ /* 0x000fea000383ffff */
.L_x_107:
[----:B--2---:R2:W4:Y:S02]  /*d120*/  SYNCS.PHASECHK.TRANS64.TRYWAIT P0, [R3+URZ+0x100], R0 ;  /* 0x00010000030075a7 */ /* 0x00452400080011ff */
[----:B----4-:R-:W-:Y:S05]  /*d130*/  @!P0 NANOSLEEP.SYNCS 0x989680 ;  /* 0x009896800000895d */ /* 0x010fea0003900000 */
[----:B------:R-:W4:Y:S02]  /*d140*/  @!P0 SYNCS.PHASECHK.TRANS64 P0, [R3+URZ+0x100], R0 ;  /* 0x00010000030085a7 */ /* 0x000f2400080010ff */
[----:B----4-:R-:W-:Y:S05]  /*d150*/  @!P0 BRA `(.L_x_107) ;  /* 0xfffffffc00f08947 */ /* 0x010fea000383ffff */
[----:B------:R-:W-:Y:S05]  /*d160*/  BRA `(.L_x_205) ;  /* 0xffffff8c00207947 */ /* 0x000fea000383ffff */
.L_x_118:
[----:B-1----:R1:W2:Y:S02]  /*d170*/  SYNCS.PHASECHK.TRANS64.TRYWAIT P1, [R3+URZ+0xb0], R0 ;  /* 0x0000b000030075a7 */ /* 0x0022a400080211ff */
[----:B--2---:R-:W-:Y:S05]  /*d180*/  @!P1 NANOSLEEP.SYNCS 0x989680 ;  /* 0x009896800000995d */ /* 0x004fea0003900000 */
[----:B------:R-:W2:Y:S02]  /*d190*/  @!P1 SYNCS.PHASECHK.TRANS64 P1, [R3+URZ+0xb0], R0 ;  /* 0x0000b000030095a7 */ /* 0x000ea400080210ff */
[----:B--2---:R-:W-:Y:S05]  /*d1a0*/  @!P1 BRA `(.L_x_118) ;  /* 0xfffffffc00f09947 */ /* 0x004fea000383ffff */
[----:B------:R-:W-:Y:S05]  /*d1b0*/  BRA `(.L_x_117) ;  /* 0xffffff9800907947 */ /* 0x000fea000383ffff */
.L_x_120:
[----:B--2---:R2:W3:Y:S02]  /*d1c0*/  SYNCS.PHASECHK.TRANS64.TRYWAIT P0, [R147+URZ+0x120], R2 ;  /* 0x00012002930075a7 */ /* 0x0044e400080011ff */
[----:B---3--:R-:W-:Y:S05]  /*d1d0*/  @!P0 NANOSLEEP.SYNCS 0x989680 ;  /* 0x009896800000895d */ /* 0x008fea0003900000 */
[----:B------:R-:W3:Y:S02]  /*d1e0*/  @!P0 SYNCS.PHASECHK.TRANS64 P0, [R147+URZ+0x120], R2 ;  /* 0x00012002930085a7 */ /* 0x000ee400080010ff */
[----:B---3--:R-:W-:Y:S05]  /*d1f0*/  @!P0 BRA `(.L_x_120) ;  /* 0xfffffffc00f08947 */ /* 0x008fea000383ffff */
[----:B------:R-:W-:Y:S05]  /*d200*/  BRA `(.L_x_119) ;  /* 0xffffff9800ec7947 */ /* 0x000fea000383ffff */
.L_x_128:
[----:B--2---:R2:W3:Y:S02]  /*d210*/  SYNCS.PHASECHK.TRANS64.TRYWAIT P0, [R107+URZ+0xb0], R0 ;  /* 0x0000b0006b0075a7 */ /* 0x0044e400080011ff */
[----:B---3--:R-:W-:Y:S05]  /*d220*/  @!P0 NANOSLEEP.SYNCS 0x989680 ;  /* 0x009896800000895d */ /* 0x008fea0003900000 */
[----:B------:R-:W3:Y:S02]  /*d230*/  @!P0 SYNCS.PHASECHK.TRANS64 P0, [R107+URZ+0xb0], R0 ;  /* 0x0000b0006b0085a7 */ /* 0x000ee400080010ff */
[----:B---3--:R-:W-:Y:S05]  /*d240*/  @!P0 BRA `(.L_x_128) ;  /* 0xfffffffc00f08947 */ /* 0x008fea000383ffff */
[----:B------:R-:W-:Y:S05]  /*d250*/  BRA `(.L_x_127) ;  /* 0xffffffac00f07947 */ /* 0x000fea000383ffff */
.L_x_136:
[----:B--2---:R2:W3:Y:S02]  /*d260*/  SYNCS.PHASECHK.TRANS64.TRYWAIT P0, [R0+URZ+0xb0], R7 ;  /* 0x0000b007000075a7 */ /* 0x0044e400080011ff */
[----:B---3--:R-:W-:Y:S05]  /*d270*/  @!P0 NANOSLEEP.SYNCS 0x989680 ;  /* 0x009896800000895d */ /* 0x008fea0003900000 */
[----:B------:R-:W3:Y:S02]  /*d280*/  @!P0 SYNCS.PHASECHK.TRANS64 P0, [R0+URZ+0xb0], R7 ;  /* 0x0000b007000085a7 */ /* 0x000ee400080010ff */
[----:B---3--:R-:W-:Y:S05]  /*d290*/  @!P0 BRA `(.L_x_136) ;  /* 0xfffffffc00f08947 */ /* 0x008fea000383ffff */
[----:B------:R-:W-:Y:S05]  /*d2a0*/  BRA `(.L_x_135) ;  /* 0xffffffc400447947 */ /* 0x000fea000383ffff */
.L_x_144:
[----:B--2---:R2:W3:Y:S02]  /*d2b0*/  SYNCS.PHASECHK.TRANS64.TRYWAIT P0, [R0+URZ+0xb0], R5 ;  /* 0x0000b005000075a7 */ /* 0x0044e400080011ff */
[----:B---3--:R-:W-:Y:S05]  /*d2c0*/  @!P0 NANOSLEEP.SYNCS 0x989680 ;  /* 0x009896800000895d */ /* 0x008fea0003900000 */
[----:B------:R-:W3:Y:S02]  /*d2d0*/  @!P0 SYNCS.PHASECHK.TRANS64 P0, [R0+URZ+0xb0], R5 ;  /* 0x0000b005000085a7 */ /* 0x000ee400080010ff */
[----:B---3--:R-:W-:Y:S05]  /*d2e0*/  @!P0 BRA `(.L_x_144) ;  /* 0xfffffffc00f08947 */ /* 0x008fea000383ffff */
[----:B------:R-:W-:Y:S05]  /*d2f0*/  BRA `(.L_x_143) ;  /* 0xffffffd800a47947 */ /* 0x000fea000383ffff */
        .weak           $__internal_0_$__cuda_sm10x_tcgen05_guardrail_trap_col_being_dealloced_not_returned_by_alloc
        .type           $__internal_0_$__cuda_sm10x_tcgen05_guardrail_trap_col_being_dealloced_not_returned_by_alloc,@function
        .size           $__internal_0_$__cuda_sm10x_tcgen05_guardrail_trap_col_being_dealloced_not_returned_by_alloc,($__internal_1_$__cuda_sm10x_tcgen05_guardrail_trap_phase_invalid_during_alloc - $__internal_0_$__cuda_sm10x_tcgen05_guardrail_trap_col_being_dealloced_not_returned_by_alloc)
$__internal_0_$__cuda_sm10x_tcgen05_guardrail_trap_col_being_dealloced_not_returned_by_alloc:
[----:B------:R-:W-:Y:S05]  /*d300*/  BPT.TRAP 0x1 ;  /* 0x000000040000795c */ /* 0x000fea0000300000 */
[----:B------:R-:W-:-:S04]  /*d310*/  HFMA2 R3, -RZ, RZ, 0, 0 ;  /* 0x00000000ff037431 */ /* 0x000fc800000001ff */
[----:B------:R-:W-:Y:S05]  /*d320*/  RET.REL.NODEC R2 `(_ZN7cutlass13device_kernelINS_4gemm6kernel13GemmUniversalIN4cute5tupleIJiiiiEEENS1_10collective13CollectiveMmaINS1_35MainloopSm100TmaUmmaWarpSpecializedILi11ELi2ELi2ENS5_IJNS4_1CILi4EEESB_NSA_ILi1EEEEEEEENS5_IJNSA_ILi256EEESF_NSA_ILi64EEEEEEaNS5_IJlSC_lEEEaSI_NS4_8TiledMMAINS4_8MMA_AtomIJNS4_21SM100_MMA_S8_2x1SM_SSIaaiLi256ELi256ELNS4_4UMMA5MajorE0ELSN_0ELNSM_8SaturateE0EEEEEENS4_6LayoutINS5_IJSC_SC_SC_EEENS5_IJNSA_ILi0EEEST_ST_EEEEENS5_IJNS4_10UnderscoreESW_SW_EEEEENS4_28SM100_TMA_2SM_LOAD_MULTICASTENS4_14ComposedLayoutINS4_7SwizzleILi2ELi4ELi3EEENS4_18smem_ptr_flag_bitsILi8EEENSR_INS5_IJNSA_ILi8EEESG_EEENS5_IJSG_SC_EEEEEEEvNS4_8identityESZ_S19_vS1A_EENS_8epilogue10collective18CollectiveEpilogueINS1C_23Sm100TmaWarpSpecializedILi4ELi2ELi64ELb0ELb0EEEJNS5_IJNSA_ILi128EEESF_SG_EEENS5_IJNSR_IS1H_SC_EENSR_ISG_SC_EEEEEaSI_aSI_NS1C_6fusion15FusionCallbacksIS1G_NS1M_17LinearCombinationIaiaiLNS_15FloatRoundStyleE2EEES1I_S1L_JEEENS4_5SM1004TMEM4LOAD26SM100_TMEM_LOAD_32dp32b64xENS4_13SM90_TMA_LOADES19_NS4_39AutoVectorizingCopyWithAssumedAlignmentILi128EEENS4_14SM90_TMA_STOREES19_S1Y_S1Y_EEEvvEEEEvNT_6ParamsE) ;  /* 0xffffff2c02347950 */ /* 0x000fea0003c3ffff */
        .weak           $__internal_1_$__cuda_sm10x_tcgen05_guardrail_trap_phase_invalid_during_alloc
        .type           $__internal_1_$__cuda_sm10x_tcgen05_guardrail_trap_phase_invalid_during_alloc,@function
        .size           $__internal_1_$__cuda_sm10x_tcgen05_guardrail_trap_phase_invalid_during_alloc,($__internal_2_$__cuda_sm10x_tcgen05_guardrail_trap_unallocated_columns_being_dealloced - $__internal_1_$__cuda_sm10x_tcgen05_guardrail_trap_phase_invalid_during_alloc)
$__internal_1_$__cuda_sm10x_tcgen05_guardrail_trap_phase_invalid_during_alloc:
[----:B------:R-:W-:Y:S05]  /*d330*/  BPT.TRAP 0x1 ;  /* 0x000000040000795c */ /* 0x000fea0000300000 */
[----:B------:R-:W-:-:S04]  /*d340*/  MOV R5, 0x0 ;  /* 0x0000000000057802 */ /* 0x000fc80000000f00 */
[----:B------:R-:W-:Y:S05]  /*d350*/  RET.REL.NODEC R4 `(_ZN7cutlass13device_kernelINS_4gemm6kernel13GemmUniversalIN4cute5tupleIJiiiiEEENS1_10collective13CollectiveMmaINS1_35MainloopSm100TmaUmmaWarpSpecializedILi11ELi2ELi2ENS5_IJNS4_1CILi4EEESB_NSA_ILi1EEEEEEEENS5_IJNSA_ILi256EEESF_NSA_ILi64EEEEEEaNS5_IJlSC_lEEEaSI_NS4_8TiledMMAINS4_8MMA_AtomIJNS4_21SM100_MMA_S8_2x1SM_SSIaaiLi256ELi256ELNS4_4UMMA5MajorE0ELSN_0ELNSM_8SaturateE0EEEEEENS4_6LayoutINS5_IJSC_SC_SC_EEENS5_IJNSA_ILi0EEEST_ST_EEEEENS5_IJNS4_10UnderscoreESW_SW_EEEEENS4_28SM100_TMA_2SM_LOAD_MULTICASTENS4_14ComposedLayoutINS4_7SwizzleILi2ELi4ELi3EEENS4_18smem_ptr_flag_bitsILi8EEENSR_INS5_IJNSA_ILi8EEESG_EEENS5_IJSG_SC_EEEEEEEvNS4_8identityESZ_S19_vS1A_EENS_8epilogue10collective18CollectiveEpilogueINS1C_23Sm100TmaWarpSpecializedILi4ELi2ELi64ELb0ELb0EEEJNS5_IJNSA_ILi128EEESF_SG_EEENS5_IJNSR_IS1H_SC_EENSR_ISG_SC_EEEEEaSI_aSI_NS1C_6fusion15FusionCallbacksIS1G_NS1M_17LinearCombinationIaiaiLNS_15FloatRoundStyleE2EEES1I_S1L_JEEENS4_5SM1004TMEM4LOAD26SM100_TMEM_LOAD_32dp32b64xENS4_13SM90_TMA_LOADES19_NS4_39AutoVectorizingCopyWithAssumedAlignmentILi128EEENS4_14SM90_TMA_STOREES19_S1Y_S1Y_EEEvvEEEEvNT_6ParamsE) ;  /* 0xffffff2c04287950 */ /* 0x000fea0003c3ffff */
        .weak           $__internal_2_$__cuda_sm10x_tcgen05_guardrail_trap_unallocated_columns_being_dealloced
        .type           $__internal_2_$__cuda_sm10x_tcgen05_guardrail_trap_unallocated_columns_being_dealloced,@function
        .size           $__internal_2_$__cuda_sm10x_tcgen05_guardrail_trap_unallocated_columns_being_dealloced,(.L_x_207 - $__internal_2_$__cuda_sm10x_tcgen05_guardrail_trap_unallocated_columns_being_dealloced)
$__internal_2_$__cuda_sm10x_tcgen05_guardrail_trap_unallocated_columns_being_dealloced:
[----:B------:R-:W-:Y:S05]  /*d360*/  BPT.TRAP 0x1 ;  /* 0x000000040000795c */ /* 0x000fea0000300000 */
[----:B------:R-:W-:-:S04]  /*d370*/  HFMA2 R3, -RZ, RZ, 0, 0 ;  /* 0x00000000ff037431 */ /* 0x000fc800000001ff */
[----:B------:R-:W-:Y:S05]  /*d380*/  RET.REL.NODEC R2 `(_ZN7cutlass13device_kernelINS_4gemm6kernel13GemmUniversalIN4cute5tupleIJiiiiEEENS1_10collective13CollectiveMmaINS1_35MainloopSm100TmaUmmaWarpSpecializedILi11ELi2ELi2ENS5_IJNS4_1CILi4EEESB_NSA_ILi1EEEEEEEENS5_IJNSA_ILi256EEESF_NSA_ILi64EEEEEEaNS5_IJlSC_lEEEaSI_NS4_8TiledMMAINS4_8MMA_AtomIJNS4_21SM100_MMA_S8_2x1SM_SSIaaiLi256ELi256ELNS4_4UMMA5MajorE0ELSN_0ELNSM_8SaturateE0EEEEEENS4_6LayoutINS5_IJSC_SC_SC_EEENS5_IJNSA_ILi0EEEST_ST_EEEEENS5_IJNS4_10UnderscoreESW_SW_EEEEENS4_28SM100_TMA_2SM_LOAD_MULTICASTENS4_14ComposedLayoutINS4_7SwizzleILi2ELi4ELi3EEENS4_18smem_ptr_flag_bitsILi8EEENSR_INS5_IJNSA_ILi8EEESG_EEENS5_IJSG_SC_EEEEEEEvNS4_8identityESZ_S19_vS1A_EENS_8epilogue10collective18CollectiveEpilogueINS1C_23Sm100TmaWarpSpecializedILi4ELi2ELi64ELb0ELb0EEEJNS5_IJNSA_ILi128EEESF_SG_EEENS5_IJNSR_IS1H_SC_EENSR_ISG_SC_EEEEEaSI_aSI_NS1C_6fusion15FusionCallbacksIS1G_NS1M_17LinearCombinationIaiaiLNS_15FloatRoundStyleE2EEES1I_S1L_JEEENS4_5SM1004TMEM4LOAD26SM100_TMEM_LOAD_32dp32b64xENS4_13SM90_TMA_LOADES19_NS4_39AutoVectorizingCopyWithAssumedAlignmentILi128EEENS4_14SM90_TMA_STOREES19_S1Y_S1Y_EEEvvEEEEvNT_6ParamsE) ;  /* 0xffffff2c021c7950 */ /* 0x000fea0003c3ffff */
.L_x_206:
[----:B------:R-:W-:-:S00]  /*d390*/  BRA `(.L_x_206) ;  /* 0xfffffffc00fc7947 */ /* 0x000fc0000383ffff */
[----:B------:R-:W-:-:S00]  /*d3a0*/  NOP ;  /* 0x0000000000007918 */ /* 0x000fc00000000000 */
        /* <DEDUP_REMOVED lines=13> */
.L_x_207:


//--------------------- .nv.global.init           --------------------------
	.section	.nv.global.init,"aw",@progbits
.nv.global.init:
	.type		$str$27,@object
	.size		$str$27,($str$28 - $str$27)
$str$27:
        /*0000*/ 	.byte	0x28, 0x61, 0x64, 0x64, 0x72, 0x65, 0x73, 0x73, 0x20, 0x26, 0x20, 0x6d, 0x61, 0x73, 0x6b, 0x29
        /*0010*/ 	.byte	0x20, 0x3d, 0x3d, 0x20, 0x30, 0x00
	.type		$str$28,@object
	.size		$str$28,($str$26 - $str$28)
$str$28:
        /*0016*/ 	.byte	0x2f, 0x74, 0x6d, 0x70, 0x2f, 0x63, 0x75, 0x74, 0x6c, 0x61, 0x73, 0x73, 0x5f, 0x73, 0x77, 0x65
        /*0026*/ 	.byte	0x65, 0x70, 0x5f, 0x73, 0x72, 0x63, 0x2f, 0x69, 0x6e, 0x63, 0x6c, 0x75, 0x64, 0x65, 0x2f, 0x63
        /*0036*/ 	.byte	0x75, 0x74, 0x65, 0x2f, 0x70, 0x6f, 0x69, 0x6e, 0x74, 0x65, 0x72, 0x5f, 0x66, 0x6c, 0x61, 0x67
        /*0046*/ 	.byte	0x67, 0x65, 0x64, 0x2e, 0x68, 0x70, 0x70, 0x00
	.type		$str$26,@object
	.size		$str$26,($str$25 - $str$26)
$str$26:
        /*004e*/ 	.byte	0x2f, 0x74, 0x6d, 0x70, 0x2f, 0x63, 0x75, 0x74, 0x6c, 0x61, 0x73, 0x73, 0x5f, 0x73, 0x77, 0x65
        /*005e*/ 	.byte	0x65, 0x70, 0x5f, 0x73, 0x72, 0x63, 0x2f, 0x69, 0x6e, 0x63, 0x6c, 0x75, 0x64, 0x65, 0x2f, 0x63
        /*006e*/ 	.byte	0x75, 0x74, 0x65, 0x2f, 0x61, 0x74, 0x6f, 0x6d, 0x2f, 0x63, 0x6f, 0x70, 0x79, 0x5f, 0x74, 0x72
        /*007e*/ 	.byte	0x61, 0x69, 0x74, 0x73, 0x5f, 0x73, 0x6d, 0x31, 0x30, 0x30, 0x2e, 0x68, 0x70, 0x70, 0x00
	.type		$str$25,@object
	.size		$str$25,(__unnamed_1 - $str$25)
$str$25:
        /*008d*/ 	.byte	0x28, 0x28, 0x75, 0x69, 0x6e, 0x74, 0x33, 0x32, 0x5f, 0x74, 0x28, 0x74, 0x68, 0x72, 0x65, 0x61
        /*009d*/ 	.byte	0x64, 0x49, 0x64, 0x78, 0x2e, 0x78, 0x29, 0x20, 0x2f, 0x20, 0x33, 0x32, 0x29, 0x20, 0x25, 0x20
        /*00ad*/ 	.byte	0x34, 0x29, 0x20, 0x3d, 0x3d, 0x20, 0x28, 0x28, 0x28, 0x74, 0x6d, 0x65, 0x6d, 0x5f, 0x61, 0x64
        /*00bd*/ 	.byte	0x64, 0x72, 0x20, 0x3e, 0x3e, 0x20, 0x31, 0x36, 0x29, 0x20, 0x2f, 0x20, 0x33, 0x32, 0x29, 0x20
        /*00cd*/ 	.byte	0x25, 0x20, 0x34, 0x29, 0x00
	.type		__unnamed_1,@object
	.size		__unnamed_1,(__unnamed_2 - __unnamed_1)
__unnamed_1:
        /*00d2*/ 	.byte	0x61, 0x75, 0x74, 0x6f, 0x20, 0x63, 0x75, 0x74, 0x65, 0x3a, 0x3a, 0x61, 0x73, 0x5f, 0x70, 0x6f
        /* <DEDUP_REMOVED lines=24> */
        /*0262*/ 	.byte	0x5d, 0x00
	.type		__unnamed_2,@object
	.size		__unnamed_2,(__unnamed_3 - __unnamed_2)
__unnamed_2:
        /* <DEDUP_REMOVED lines=26> */
	.type		__unnamed_3,@object
	.size		__unnamed_3,(.L_3 - __unnamed_3)
__unnamed_3:
        /* <DEDUP_REMOVED lines=42> */
        /*0696*/ 	.byte	0x43, 0x3c, 0x30, 0x3e, 0x3e, 0x3e, 0x3e, 0x5d, 0x00
.L_3:


//--------------------- .nv.shared._ZN7cutlass13device_kernelINS_4gemm6kernel13GemmUniversalIN4cute5tupleIJiiiiEEENS1_10collective13CollectiveMmaINS1_35MainloopSm100TmaUmmaWarpSpecializedILi11ELi2ELi2ENS5_IJNS4_1CILi4EEESB_NSA_ILi1EEEEEEEENS5_IJNSA_ILi256EEESF_NSA_ILi64EEEEEEaNS5_IJlSC_lEEEaSI_NS4_8TiledMMAINS4_8MMA_AtomIJNS4_21SM100_MMA_S8_2x1SM_SSIaaiLi256ELi256ELNS4_4UMMA5MajorE0ELSN_0ELNSM_8SaturateE0EEEEEENS4_6LayoutINS5_IJSC_SC_SC_EEENS5_IJNSA_ILi0EEEST_ST_EEEEENS5_IJNS4_10UnderscoreESW_SW_EEEEENS4_28SM100_TMA_2SM_LOAD_MULTICASTENS4_14ComposedLayoutINS4_7SwizzleILi2ELi4ELi3EEENS4_18smem_ptr_flag_bitsILi8EEENSR_INS5_IJNSA_ILi8EEESG_EEENS5_IJSG_SC_EEEEEEEvNS4_8identityESZ_S19_vS1A_EENS_8epilogue10collective18CollectiveEpilogueINS1C_23Sm100TmaWarpSpecializedILi4ELi2ELi64ELb0ELb0EEEJNS5_IJNSA_ILi128EEESF_SG_EEENS5_IJNSR_IS1H_SC_EENSR_ISG_SC_EEEEEaSI_aSI_NS1C_6fusion15FusionCallbacksIS1G_NS1M_17LinearCombinationIaiaiLNS_15FloatRoundStyleE2EEES1I_S1L_JEEENS4_5SM1004TMEM4LOAD26SM100_TMEM_LOAD_32dp32b64xENS4_13SM90_TMA_LOADES19_NS4_39AutoVectorizingCopyWithAssumedAlignmentILi128EEENS4_14SM90_TMA_STOREES19_S1Y_S1Y_EEEvvEEEEvNT_6ParamsE --------------------------
	.section	.nv.shared._ZN7cutlass13device_kernelINS_4gemm6kernel13GemmUniversalIN4cute5tupleIJiiiiEEENS1_10collective13CollectiveMmaINS1_35MainloopSm100TmaUmmaWarpSpecializedILi11ELi2ELi2ENS5_IJNS4_1CILi4EEESB_NSA_ILi1EEEEEEEENS5_IJNSA_ILi256EEESF_NSA_ILi64EEEEEEaNS5_IJlSC_lEEEaSI_NS4_8TiledMMAINS4_8MMA_AtomIJNS4_21SM100_MMA_S8_2x1SM_SSIaaiLi256ELi256ELNS4_4UMMA5MajorE0ELSN_0ELNSM_8SaturateE0EEEEEENS4_6LayoutINS5_IJSC_SC_SC_EEENS5_IJNSA_ILi0EEEST_ST_EEEEENS5_IJNS4_10UnderscoreESW_SW_EEEEENS4_28SM100_TMA_2SM_LOAD_MULTICASTENS4_14ComposedLayoutINS4_7SwizzleILi2ELi4ELi3EEENS4_18smem_ptr_flag_bitsILi8EEENSR_INS5_IJNSA_ILi8EEESG_EEENS5_IJSG_SC_EEEEEEEvNS4_8identityESZ_S19_vS1A_EENS_8epilogue10collective18CollectiveEpilogueINS1C_23Sm100TmaWarpSpecializedILi4ELi2ELi64ELb0ELb0EEEJNS5_IJNSA_ILi128EEESF_SG_EEENS5_IJNSR_IS1H_SC_EENSR_ISG_SC_EEEEEaSI_aSI_NS1C_6fusion15FusionCallbacksIS1G_NS1M_17LinearCombinationIaiaiLNS_15FloatRoundStyleE2EEES1I_S1L_JEEENS4_5SM1004TMEM4LOAD26SM100_TMEM_LOAD_32dp32b64xENS4_13SM90_TMA_LOADES19_NS4_39AutoVectorizingCopyWithAssumedAlignmentILi128EEENS4_14SM90_TMA_STOREES19_S1Y_S1Y_EEEvvEEEEvNT_6ParamsE,"aw",@nobits
	.sectionflags	@""
	.align	16
	.zero		1024


//--------------------- .nv.shared.reserved.0     --------------------------
	.section	.nv.shared.reserved.0,"aw",@nobits
	.weak		__nv_reservedSMEM_offset_0_alias
	.size		__nv_reservedSMEM_offset_0_alias, 0, 64
	.other		__nv_reservedSMEM_offset_0_alias,@"STO_CUDA_RESERVED_SHARED STV_DEFAULT"
__nv_reservedSMEM_offset_0_alias:
	.zero		0
.nv.shared.reserved.0:
	.zero		64
	.weak		__nv_reservedSMEM_tcgen05_partition
	.type		__nv_reservedSMEM_tcgen05_partition,@object
	.size		__nv_reservedSMEM_tcgen05_partition,(.L_0 - __nv_reservedSMEM_tcgen05_partition)
__nv_reservedSMEM_tcgen05_partition:
	.zero		32
.L_0:


//--------------------- .nv.global                --------------------------
	.section	.nv.global,"aw",@nobits
.nv.global:
	.type		_ZN40_INTERNAL_3b14731c_4_k_cu_fcf1fdb3_298664cute1_E,@object
	.size		_ZN40_INTERNAL_3b14731c_4_k_cu_fcf1fdb3_298664cute1_E,(_ZN40_INTERNAL_3b14731c_4_k_cu_fcf1fdb3_298664cuda3std3__45__cpo6cbeginE - _ZN40_INTERNAL_3b14731c_4_k_cu_fcf1fdb3_298664cute1_E)
_ZN40_INTERNAL_3b14731c_4_k_cu_fcf1fdb3_298664cute1_E:
	.zero		1
	.type		_ZN40_INTERNAL_3b14731c_4_k_cu_fcf1fdb3_298664cuda3std3__45__cpo6cbeginE,@object
	.size		_ZN40_INTERNAL_3b14731c_4_k_cu_fcf1fdb3_298664cuda3std3__45__cpo6cbeginE,(_ZN40_INTERNAL_3b14731c_4_k_cu_fcf1fdb3_298664cuda3std3__48in_placeE - _ZN40_INTERNAL_3b14731c_4_k_cu_fcf1fdb3_298664cuda3std3__45__cpo6cbeginE)
_ZN40_INTERNAL_3b14731c_4_k_cu_fcf1fdb3_298664cuda3std3__45__cpo6cbeginE:
	.zero		1
	.type		_ZN40_INTERNAL_3b14731c_4_k_cu_fcf1fdb3_298664cuda3std3__48in_placeE,@object
	.size		_ZN40_INTERNAL_3b14731c_4_k_cu_fcf1fdb3_298664cuda3std3__48in_placeE,(_ZN40_INTERNAL_3b14731c_4_k_cu_fcf1fdb3_298664cuda3std6ranges3__45__cpo9iter_moveE - _ZN40_INTERNAL_3b14731c_4_k_cu_fcf1fdb3_298664cuda3std3__48in_placeE)
_ZN40_INTERNAL_3b14731c_4_k_cu_fcf1fdb3_298664cuda3std3__48in_placeE:
	.zero		1
	.type		_ZN40_INTERNAL_3b14731c_4_k_cu_fcf1fdb3_298664cuda3std6ranges3__45__cpo9iter_moveE,@object
	.size		_ZN40_INTERNAL_3b14731c_4_k_cu_fcf1fdb3_298664cuda3std6ranges3__45__cpo9iter_moveE,(_ZN40_INTERNAL_3b14731c_4_k_cu_fcf1fdb3_298664cuda3std3__45__cpo5beginE - _ZN40_INTERNAL_3b14731c_4_k_cu_fcf1fdb3_298664cuda3std6ranges3__45__cpo9iter_moveE)
_ZN40_INTERNAL_3b14731c_4_k_cu_fcf1fdb3_298664cuda3std6ranges3__45__cpo9iter_moveE:
	.zero		1
	.type		_ZN40_INTERNAL_3b14731c_4_k_cu_fcf1fdb3_298664cuda3std3__45__cpo5beginE,@object
	.size		_ZN40_INTERNAL_3b14731c_4_k_cu_fcf1fdb3_298664cuda3std3__45__cpo5beginE,(_ZN40_INTERNAL_3b14731c_4_k_cu_fcf1fdb3_298664cuda3std3__442_GLOBAL__N__3b14731c_4_k_cu_fcf1fdb3_298666ignoreE - _ZN40_INTERNAL_3b14731c_4_k_cu_fcf1fdb3_298664cuda3std3__45__cpo5beginE)
_ZN40_INTERNAL_3b14731c_4_k_cu_fcf1fdb3_298664cuda3std3__45__cpo5beginE:
	.zero		1
	.type		_ZN40_INTERNAL_3b14731c_4_k_cu_fcf1fdb3_298664cuda3std3__442_GLOBAL__N__3b14731c_4_k_cu_fcf1fdb3_298666ignoreE,@object
	.size		_ZN40_INTERNAL_3b14731c_4_k_cu_fcf1fdb3_298664cuda3std3__442_GLOBAL__N__3b14731c_4_k_cu_fcf1fdb3_298666ignoreE,(_ZN40_INTERNAL_3b14731c_4_k_cu_fcf1fdb3_298664cute7productE - _ZN40_INTERNAL_3b14731c_4_k_cu_fcf1fdb3_298664cuda3std3__442_GLOBAL__N__3b14731c_4_k_cu_fcf1fdb3_298666ignoreE)
_ZN40_INTERNAL_3b14731c_4_k_cu_fcf1fdb3_298664cuda3std3__442_GLOBAL__N__3b14731c_4_k_cu_fcf1fdb3_298666ignoreE:
	.zero		1
	.type		_ZN40_INTERNAL_3b14731c_4_k_cu_fcf1fdb3_298664cute7productE,@object
	.size		_ZN40_INTERNAL_3b14731c_4_k_cu_fcf1fdb3_298664cute7productE,(_ZN40_INTERNAL_3b14731c_4_k_cu_fcf1fdb3_298664cuda3std3__45__cpo3endE - _ZN40_INTERNAL_3b14731c_4_k_cu_fcf1fdb3_298664cute7productE)
_ZN40_INTERNAL_3b14731c_4_k_cu_fcf1fdb3_298664cute7productE:
	.zero		1
	.type		_ZN40_INTERNAL_3b14731c_4_k_cu_fcf1fdb3_298664cuda3std3__45__cpo3endE,@object
	.size		_ZN40_INTERNAL_3b14731c_4_k_cu_fcf1fdb3_298664cuda3std3__45__cpo3endE,(_ZN40_INTERNAL_3b14731c_4_k_cu_fcf1fdb3_298664cuda3std3__419piecewise_constructE - _ZN40_INTERNAL_3b14731c_4_k_cu_fcf1fdb3_298664cuda3std3__45__cpo3endE)
_ZN40_INTERNAL_3b14731c_4_k_cu_fcf1fdb3_298664cuda3std3__45__cpo3endE:
	.zero		1
	.type		_ZN40_INTERNAL_3b14731c_4_k_cu_fcf1fdb3_298664cuda3std3__419piecewise_constructE,@object
	.size		_ZN40_INTERNAL_3b14731c_4_k_cu_fcf1fdb3_298664cuda3std3__419piecewise_constructE,(_ZN40_INTERNAL_3b14731c_4_k_cu_fcf1fdb3_298664cuda3std3__45__cpo4cendE - _ZN40_INTERNAL_3b14731c_4_k_cu_fcf1fdb3_298664cuda3std3__419piecewise_constructE)
_ZN40_INTERNAL_3b14731c_4_k_cu_fcf1fdb3_298664cuda3std3__419piecewise_constructE:
	.zero		1
	.type		_ZN40_INTERNAL_3b14731c_4_k_cu_fcf1fdb3_298664cuda3std3__45__cpo4cendE,@object
	.size		_ZN40_INTERNAL_3b14731c_4_k_cu_fcf1fdb3_298664cuda3std3__45__cpo4cendE,(_ZN40_INTERNAL_3b14731c_4_k_cu_fcf1fdb3_298664cuda3std6ranges3__45__cpo4swapE - _ZN40_INTERNAL_3b14731c_4_k_cu_fcf1fdb3_298664cuda3std3__45__cpo4cendE)
_ZN40_INTERNAL_3b14731c_4_k_cu_fcf1fdb3_298664cuda3std3__45__cpo4cendE:
	.zero		1
	.type		_ZN40_INTERNAL_3b14731c_4_k_cu_fcf1fdb3_298664cuda3std6ranges3__45__cpo4swapE,@object
	.size		_ZN40_INTERNAL_3b14731c_4_k_cu_fcf1fdb3_298664cuda3std6ranges3__45__cpo4swapE,(.L_11 - _ZN40_INTERNAL_3b14731c_4_k_cu_fcf1fdb3_298664cuda3std6ranges3__45__cpo4swapE)
_ZN40_INTERNAL_3b14731c_4_k_cu_fcf1fdb3_298664cuda3std6ranges3__45__cpo4swapE:
	.zero		1
.L_11:


//--------------------- .nv.constant0._ZN7cutlass13device_kernelINS_4gemm6kernel13GemmUniversalIN4cute5tupleIJiiiiEEENS1_10collective13CollectiveMmaINS1_35MainloopSm100TmaUmmaWarpSpecializedILi11ELi2ELi2ENS5_IJNS4_1CILi4EEESB_NSA_ILi1EEEEEEEENS5_IJNSA_ILi256EEESF_NSA_ILi64EEEEEEaNS5_IJlSC_lEEEaSI_NS4_8TiledMMAINS4_8MMA_AtomIJNS4_21SM100_MMA_S8_2x1SM_SSIaaiLi256ELi256ELNS4_4UMMA5MajorE0ELSN_0ELNSM_8SaturateE0EEEEEENS4_6LayoutINS5_IJSC_SC_SC_EEENS5_IJNSA_ILi0EEEST_ST_EEEEENS5_IJNS4_10UnderscoreESW_SW_EEEEENS4_28SM100_TMA_2SM_LOAD_MULTICASTENS4_14ComposedLayoutINS4_7SwizzleILi2ELi4ELi3EEENS4_18smem_ptr_flag_bitsILi8EEENSR_INS5_IJNSA_ILi8EEESG_EEENS5_IJSG_SC_EEEEEEEvNS4_8identityESZ_S19_vS1A_EENS_8epilogue10collective18CollectiveEpilogueINS1C_23Sm100TmaWarpSpecializedILi4ELi2ELi64ELb0ELb0EEEJNS5_IJNSA_ILi128EEESF_SG_EEENS5_IJNSR_IS1H_SC_EENSR_ISG_SC_EEEEEaSI_aSI_NS1C_6fusion15FusionCallbacksIS1G_NS1M_17LinearCombinationIaiaiLNS_15FloatRoundStyleE2EEES1I_S1L_JEEENS4_5SM1004TMEM4LOAD26SM100_TMEM_LOAD_32dp32b64xENS4_13SM90_TMA_LOADES19_NS4_39AutoVectorizingCopyWithAssumedAlignmentILi128EEENS4_14SM90_TMA_STOREES19_S1Y_S1Y_EEEvvEEEEvNT_6ParamsE --------------------------
	.section	.nv.constant0._ZN7cutlass13device_kernelINS_4gemm6kernel13GemmUniversalIN4cute5tupleIJiiiiEEENS1_10collective13CollectiveMmaINS1_35MainloopSm100TmaUmmaWarpSpecializedILi11ELi2ELi2ENS5_IJNS4_1CILi4EEESB_NSA_ILi1EEEEEEEENS5_IJNSA_ILi256EEESF_NSA_ILi64EEEEEEaNS5_IJlSC_lEEEaSI_NS4_8TiledMMAINS4_8MMA_AtomIJNS4_21SM100_MMA_S8_2x1SM_SSIaaiLi256ELi256ELNS4_4UMMA5MajorE0ELSN_0ELNSM_8SaturateE0EEEEEENS4_6LayoutINS5_IJSC_SC_SC_EEENS5_IJNSA_ILi0EEEST_ST_EEEEENS5_IJNS4_10UnderscoreESW_SW_EEEEENS4_28SM100_TMA_2SM_LOAD_MULTICASTENS4_14ComposedLayoutINS4_7SwizzleILi2ELi4ELi3EEENS4_18smem_ptr_flag_bitsILi8EEENSR_INS5_IJNSA_ILi8EEESG_EEENS5_IJSG_SC_EEEEEEEvNS4_8identityESZ_S19_vS1A_EENS_8epilogue10collective18CollectiveEpilogueINS1C_23Sm100TmaWarpSpecializedILi4ELi2ELi64ELb0ELb0EEEJNS5_IJNSA_ILi128EEESF_SG_EEENS5_IJNSR_IS1H_SC_EENSR_ISG_SC_EEEEEaSI_aSI_NS1C_6fusion15FusionCallbacksIS1G_NS1M_17LinearCombinationIaiaiLNS_15FloatRoundStyleE2EEES1I_S1L_JEEENS4_5SM1004TMEM4LOAD26SM100_TMEM_LOAD_32dp32b64xENS4_13SM90_TMA_LOADES19_NS4_39AutoVectorizingCopyWithAssumedAlignmentILi128EEENS4_14SM90_TMA_STOREES19_S1Y_S1Y_EEEvvEEEEvNT_6ParamsE,"a",@progbits
	.sectionflags	@""
	.align	4
.nv.constant0._ZN7cutlass13device_kernelINS_4gemm6kernel13GemmUniversalIN4cute5tupleIJiiiiEEENS1_10collective13CollectiveMmaINS1_35MainloopSm100TmaUmmaWarpSpecializedILi11ELi2ELi2ENS5_IJNS4_1CILi4EEESB_NSA_ILi1EEEEEEEENS5_IJNSA_ILi256EEESF_NSA_ILi64EEEEEEaNS5_IJlSC_lEEEaSI_NS4_8TiledMMAINS4_8MMA_AtomIJNS4_21SM100_MMA_S8_2x1SM_SSIaaiLi256ELi256ELNS4_4UMMA5MajorE0ELSN_0ELNSM_8SaturateE0EEEEEENS4_6LayoutINS5_IJSC_SC_SC_EEENS5_IJNSA_ILi0EEEST_ST_EEEEENS5_IJNS4_10UnderscoreESW_SW_EEEEENS4_28SM100_TMA_2SM_LOAD_MULTICASTENS4_14ComposedLayoutINS4_7SwizzleILi2ELi4ELi3EEENS4_18smem_ptr_flag_bitsILi8EEENSR_INS5_IJNSA_ILi8EEESG_EEENS5_IJSG_SC_EEEEEEEvNS4_8identityESZ_S19_vS1A_EENS_8epilogue10collective18CollectiveEpilogueINS1C_23Sm100TmaWarpSpecializedILi4ELi2ELi64ELb0ELb0EEEJNS5_IJNSA_ILi128EEESF_SG_EEENS5_IJNSR_IS1H_SC_EENSR_ISG_SC_EEEEEaSI_aSI_NS1C_6fusion15FusionCallbacksIS1G_NS1M_17LinearCombinationIaiaiLNS_15FloatRoundStyleE2EEES1I_S1L_JEEENS4_5SM1004TMEM4LOAD26SM100_TMEM_LOAD_32dp32b64xENS4_13SM90_TMA_LOADES19_NS4_39AutoVectorizingCopyWithAssumedAlignmentILi128EEENS4_14SM90_TMA_STOREES19_S1Y_S1Y_EEEvvEEEEvNT_6ParamsE:
	.zero		2944


//--------------------- SYMBOLS --------------------------

	.type		.nv.reservedSmem.offset0,@object
	.size		.nv.reservedSmem.offset0,0x4
	.type		.nv.reservedSmem.cap,@object
	.size		.nv.reservedSmem.cap,0x4
	.type		__assertfail,@function
